	.target	sm_100a

	.elftype	@"ET_EXEC"


//--------------------- .note.nv.tkinfo           --------------------------
	.section	.note.nv.tkinfo,"",@"SHT_NOTE"
	.sectionflags	@"SHF_NOTE_NV_TKINFO"
	.tkinfo
        /*0018*/ 	.word	0x00000002
        /*0030*/ 	.string	""
        /*0030*/ 	.string	"ptxas"
        /*0030*/ 	.string	"Cuda compilation tools, release 13.0, V13.0.88"
        /*0030*/ 	.string	"Build cuda_13.0.r13.0/compiler.36424714_0"
        /*0030*/ 	.string	"-arch sm_100a -m 64 "



//--------------------- .note.nv.cuinfo           --------------------------
	.section	.note.nv.cuinfo,"",@"SHT_NOTE"
	.sectionflags	@"SHF_NOTE_NV_CUINFO"
        /*0018*/ 	.short	0x0002
        /*001a*/ 	.short	0x0064
        /*001c*/ 	.short	0x0082
	.zero		2


//--------------------- .nv.info                  --------------------------
	.section	.nv.info,"",@"SHT_CUDA_INFO"
	.align	4


	//----- nvinfo : EIATTR_REGCOUNT
	.align		4
        /*0000*/ 	.byte	0x04, 0x2f
        /*0002*/ 	.short	(.L_41 - .L_40)
	.align		4
.L_40:
        /*0004*/ 	.word	index@(_Z35group_norm_nhwc_fwd_one_pass_kernelI11Fp32IOFp16WLi512ELi12ELi384EEv26Group_norm_nhwc_fwd_params)
        /*0008*/ 	.word	0x00000028


	//----- nvinfo : EIATTR_FRAME_SIZE
	.align		4
.L_41:
        /*000c*/ 	.byte	0x04, 0x11
        /*000e*/ 	.short	(.L_43 - .L_42)
	.align		4
.L_42:
        /*0010*/ 	.word	index@(_Z35group_norm_nhwc_fwd_one_pass_kernelI11Fp32IOFp16WLi512ELi12ELi384EEv26Group_norm_nhwc_fwd_params)
        /*0014*/ 	.word	0x00000000


	//----- nvinfo : EIATTR_REGCOUNT
	.align		4
.L_43:
        /*0018*/ 	.byte	0x04, 0x2f
        /*001a*/ 	.short	(.L_45 - .L_44)
	.align		4
.L_44:
        /*001c*/ 	.word	index@(_Z35group_norm_nhwc_fwd_one_pass_kernelI11Fp32IOFp16WLi256ELi12ELi384EEv26Group_norm_nhwc_fwd_params)
        /*0020*/ 	.word	0x00000020


	//----- nvinfo : EIATTR_FRAME_SIZE
	.align		4
.L_45:
        /*0024*/ 	.byte	0x04, 0x11
        /*0026*/ 	.short	(.L_47 - .L_46)
	.align		4
.L_46:
        /*0028*/ 	.word	index@(_Z35group_norm_nhwc_fwd_one_pass_kernelI11Fp32IOFp16WLi256ELi12ELi384EEv26Group_norm_nhwc_fwd_params)
        /*002c*/ 	.word	0x00000000


	//----- nvinfo : EIATTR_REGCOUNT
	.align		4
.L_47:
        /*0030*/ 	.byte	0x04, 0x2f
        /*0032*/ 	.short	(.L_49 - .L_48)
	.align		4
.L_48:
        /*0034*/ 	.word	index@(_Z35group_norm_nhwc_fwd_one_pass_kernelI11Fp32IOFp16WLi128ELi12ELi384EEv26Group_norm_nhwc_fwd_params)
        /*0038*/ 	.word	0x00000020


	//----- nvinfo : EIATTR_FRAME_SIZE
	.align		4
.L_49:
        /*003c*/ 	.byte	0x04, 0x11
        /*003e*/ 	.short	(.L_51 - .L_50)
	.align		4
.L_50:
        /*0040*/ 	.word	index@(_Z35group_norm_nhwc_fwd_one_pass_kernelI11Fp32IOFp16WLi128ELi12ELi384EEv26Group_norm_nhwc_fwd_params)
        /*0044*/ 	.word	0x00000000


	//----- nvinfo : EIATTR_REGCOUNT
	.align		4
.L_51:
        /*0048*/ 	.byte	0x04, 0x2f
        /*004a*/ 	.short	(.L_53 - .L_52)
	.align		4
.L_52:
        /*004c*/ 	.word	index@(_Z35group_norm_nhwc_fwd_one_pass_kernelI11Fp32IOFp16WLi64ELi12ELi384EEv26Group_norm_nhwc_fwd_params)
        /*0050*/ 	.word	0x00000020


	//----- nvinfo : EIATTR_FRAME_SIZE
	.align		4
.L_53:
        /*0054*/ 	.byte	0x04, 0x11
        /*0056*/ 	.short	(.L_55 - .L_54)
	.align		4
.L_54:
        /*0058*/ 	.word	index@(_Z35group_norm_nhwc_fwd_one_pass_kernelI11Fp32IOFp16WLi64ELi12ELi384EEv26Group_norm_nhwc_fwd_params)
        /*005c*/ 	.word	0x00000000


	//----- nvinfo : EIATTR_REGCOUNT
	.align		4
.L_55:
        /*0060*/ 	.byte	0x04, 0x2f
        /*0062*/ 	.short	(.L_57 - .L_56)
	.align		4
.L_56:
        /*0064*/ 	.word	index@(_Z35group_norm_nhwc_fwd_one_pass_kernelI11Fp32IOBf16WLi512ELi12ELi384EEv26Group_norm_nhwc_fwd_params)
        /*0068*/ 	.word	0x00000028


	//----- nvinfo : EIATTR_FRAME_SIZE
	.align		4
.L_57:
        /*006c*/ 	.byte	0x04, 0x11
        /*006e*/ 	.short	(.L_59 - .L_58)
	.align		4
.L_58:
        /*0070*/ 	.word	index@(_Z35group_norm_nhwc_fwd_one_pass_kernelI11Fp32IOBf16WLi512ELi12ELi384EEv26Group_norm_nhwc_fwd_params)
        /*0074*/ 	.word	0x00000000


	//----- nvinfo : EIATTR_REGCOUNT
	.align		4
.L_59:
        /*0078*/ 	.byte	0x04, 0x2f
        /*007a*/ 	.short	(.L_61 - .L_60)
	.align		4
.L_60:
        /*007c*/ 	.word	index@(_Z35group_norm_nhwc_fwd_one_pass_kernelI11Fp32IOBf16WLi256ELi12ELi384EEv26Group_norm_nhwc_fwd_params)
        /*0080*/ 	.word	0x00000020


	//----- nvinfo : EIATTR_FRAME_SIZE
	.align		4
.L_61:
        /*0084*/ 	.byte	0x04, 0x11
        /*0086*/ 	.short	(.L_63 - .L_62)
	.align		4
.L_62:
        /*0088*/ 	.word	index@(_Z35group_norm_nhwc_fwd_one_pass_kernelI11Fp32IOBf16WLi256ELi12ELi384EEv26Group_norm_nhwc_fwd_params)
        /*008c*/ 	.word	0x00000000


	//----- nvinfo : EIATTR_REGCOUNT
	.align		4
.L_63:
        /*0090*/ 	.byte	0x04, 0x2f
        /*0092*/ 	.short	(.L_65 - .L_64)
	.align		4
.L_64:
        /*0094*/ 	.word	index@(_Z35group_norm_nhwc_fwd_one_pass_kernelI11Fp32IOBf16WLi128ELi12ELi384EEv26Group_norm_nhwc_fwd_params)
        /*0098*/ 	.word	0x00000020


	//----- nvinfo : EIATTR_FRAME_SIZE
	.align		4
.L_65:
        /*009c*/ 	.byte	0x04, 0x11
        /*009e*/ 	.short	(.L_67 - .L_66)
	.align		4
.L_66:
        /*00a0*/ 	.word	index@(_Z35group_norm_nhwc_fwd_one_pass_kernelI11Fp32IOBf16WLi128ELi12ELi384EEv26Group_norm_nhwc_fwd_params)
        /*00a4*/ 	.word	0x00000000


	//----- nvinfo : EIATTR_REGCOUNT
	.align		4
.L_67:
        /*00a8*/ 	.byte	0x04, 0x2f
        /*00aa*/ 	.short	(.L_69 - .L_68)
	.align		4
.L_68:
        /*00ac*/ 	.word	index@(_Z35group_norm_nhwc_fwd_one_pass_kernelI11Fp32IOBf16WLi64ELi12ELi384EEv26Group_norm_nhwc_fwd_params)
        /*00b0*/ 	.word	0x00000020


	//----- nvinfo : EIATTR_FRAME_SIZE
	.align		4
.L_69:
        /*00b4*/ 	.byte	0x04, 0x11
        /*00b6*/ 	.short	(.L_71 - .L_70)
	.align		4
.L_70:
        /*00b8*/ 	.word	index@(_Z35group_norm_nhwc_fwd_one_pass_kernelI11Fp32IOBf16WLi64ELi12ELi384EEv26Group_norm_nhwc_fwd_params)
        /*00bc*/ 	.word	0x00000000


	//----- nvinfo : EIATTR_REGCOUNT
	.align		4
.L_71:
        /*00c0*/ 	.byte	0x04, 0x2f
        /*00c2*/ 	.short	(.L_73 - .L_72)
	.align		4
.L_72:
        /*00c4*/ 	.word	index@(_Z35group_norm_nhwc_fwd_one_pass_kernelI11Fp32IOFp32WLi512ELi12ELi384EEv26Group_norm_nhwc_fwd_params)
        /*00c8*/ 	.word	0x00000028


	//----- nvinfo : EIATTR_FRAME_SIZE
	.align		4
.L_73:
        /*00cc*/ 	.byte	0x04, 0x11
        /*00ce*/ 	.short	(.L_75 - .L_74)
	.align		4
.L_74:
        /*00d0*/ 	.word	index@(_Z35group_norm_nhwc_fwd_one_pass_kernelI11Fp32IOFp32WLi512ELi12ELi384EEv26Group_norm_nhwc_fwd_params)
        /*00d4*/ 	.word	0x00000000


	//----- nvinfo : EIATTR_REGCOUNT
	.align		4
.L_75:
        /*00d8*/ 	.byte	0x04, 0x2f
        /*00da*/ 	.short	(.L_77 - .L_76)
	.align		4
.L_76:
        /*00dc*/ 	.word	index@(_Z35group_norm_nhwc_fwd_one_pass_kernelI11Fp32IOFp32WLi256ELi12ELi384EEv26Group_norm_nhwc_fwd_params)
        /*00e0*/ 	.word	0x00000020


	//----- nvinfo : EIATTR_FRAME_SIZE
	.align		4
.L_77:
        /*00e4*/ 	.byte	0x04, 0x11
        /*00e6*/ 	.short	(.L_79 - .L_78)
	.align		4
.L_78:
        /*00e8*/ 	.word	index@(_Z35group_norm_nhwc_fwd_one_pass_kernelI11Fp32IOFp32WLi256ELi12ELi384EEv26Group_norm_nhwc_fwd_params)
        /*00ec*/ 	.word	0x00000000


	//----- nvinfo : EIATTR_REGCOUNT
	.align		4
.L_79:
        /*00f0*/ 	.byte	0x04, 0x2f
        /*00f2*/ 	.short	(.L_81 - .L_80)
	.align		4
.L_80:
        /*00f4*/ 	.word	index@(_Z35group_norm_nhwc_fwd_one_pass_kernelI11Fp32IOFp32WLi128ELi12ELi384EEv26Group_norm_nhwc_fwd_params)
        /*00f8*/ 	.word	0x00000020


	//----- nvinfo : EIATTR_FRAME_SIZE
	.align		4
.L_81:
        /*00fc*/ 	.byte	0x04, 0x11
        /*00fe*/ 	.short	(.L_83 - .L_82)
	.align		4
.L_82:
        /*0100*/ 	.word	index@(_Z35group_norm_nhwc_fwd_one_pass_kernelI11Fp32IOFp32WLi128ELi12ELi384EEv26Group_norm_nhwc_fwd_params)
        /*0104*/ 	.word	0x00000000


	//----- nvinfo : EIATTR_REGCOUNT
	.align		4
.L_83:
        /*0108*/ 	.byte	0x04, 0x2f
        /*010a*/ 	.short	(.L_85 - .L_84)
	.align		4
.L_84:
        /*010c*/ 	.word	index@(_Z35group_norm_nhwc_fwd_one_pass_kernelI11Fp32IOFp32WLi64ELi12ELi384EEv26Group_norm_nhwc_fwd_params)
        /*0110*/ 	.word	0x0000001e


	//----- nvinfo : EIATTR_FRAME_SIZE
	.align		4
.L_85:
        /*0114*/ 	.byte	0x04, 0x11
        /*0116*/ 	.short	(.L_87 - .L_86)
	.align		4
.L_86:
        /*0118*/ 	.word	index@(_Z35group_norm_nhwc_fwd_one_pass_kernelI11Fp32IOFp32WLi64ELi12ELi384EEv26Group_norm_nhwc_fwd_params)
        /*011c*/ 	.word	0x00000000


	//----- nvinfo : EIATTR_REGCOUNT
	.align		4
.L_87:
        /*0120*/ 	.byte	0x04, 0x2f
        /*0122*/ 	.short	(.L_89 - .L_88)
	.align		4
.L_88:
        /*0124*/ 	.word	index@(_Z35group_norm_nhwc_fwd_one_pass_kernelI11Fp16IOFp16WLi512ELi12ELi384EEv26Group_norm_nhwc_fwd_params)
        /*0128*/ 	.word	0x00000028


	//----- nvinfo : EIATTR_FRAME_SIZE
	.align		4
.L_89:
        /*012c*/ 	.byte	0x04, 0x11
        /*012e*/ 	.short	(.L_91 - .L_90)
	.align		4
.L_90:
        /*0130*/ 	.word	index@(_Z35group_norm_nhwc_fwd_one_pass_kernelI11Fp16IOFp16WLi512ELi12ELi384EEv26Group_norm_nhwc_fwd_params)
        /*0134*/ 	.word	0x00000000


	//----- nvinfo : EIATTR_REGCOUNT
	.align		4
.L_91:
        /*0138*/ 	.byte	0x04, 0x2f
        /*013a*/ 	.short	(.L_93 - .L_92)
	.align		4
.L_92:
        /*013c*/ 	.word	index@(_Z35group_norm_nhwc_fwd_one_pass_kernelI11Fp16IOFp16WLi256ELi12ELi384EEv26Group_norm_nhwc_fwd_params)
        /*0140*/ 	.word	0x00000020


	//----- nvinfo : EIATTR_FRAME_SIZE
	.align		4
.L_93:
        /*0144*/ 	.byte	0x04, 0x11
        /*0146*/ 	.short	(.L_95 - .L_94)
	.align		4
.L_94:
        /*0148*/ 	.word	index@(_Z35group_norm_nhwc_fwd_one_pass_kernelI11Fp16IOFp16WLi256ELi12ELi384EEv26Group_norm_nhwc_fwd_params)
        /*014c*/ 	.word	0x00000000


	//----- nvinfo : EIATTR_REGCOUNT
	.align		4
.L_95:
        /*0150*/ 	.byte	0x04, 0x2f
        /*0152*/ 	.short	(.L_97 - .L_96)
	.align		4
.L_96:
        /*0154*/ 	.word	index@(_Z35group_norm_nhwc_fwd_one_pass_kernelI11Fp16IOFp16WLi128ELi12ELi384EEv26Group_norm_nhwc_fwd_params)
        /*0158*/ 	.word	0x00000020


	//----- nvinfo : EIATTR_FRAME_SIZE
	.align		4
.L_97:
        /*015c*/ 	.byte	0x04, 0x11
        /*015e*/ 	.short	(.L_99 - .L_98)
	.align		4
.L_98:
        /*0160*/ 	.word	index@(_Z35group_norm_nhwc_fwd_one_pass_kernelI11Fp16IOFp16WLi128ELi12ELi384EEv26Group_norm_nhwc_fwd_params)
        /*0164*/ 	.word	0x00000000


	//----- nvinfo : EIATTR_REGCOUNT
	.align		4
.L_99:
        /*0168*/ 	.byte	0x04, 0x2f
        /*016a*/ 	.short	(.L_101 - .L_100)
	.align		4
.L_100:
        /*016c*/ 	.word	index@(_Z35group_norm_nhwc_fwd_one_pass_kernelI11Fp16IOFp16WLi64ELi12ELi384EEv26Group_norm_nhwc_fwd_params)
        /*0170*/ 	.word	0x00000020


	//----- nvinfo : EIATTR_FRAME_SIZE
	.align		4
.L_101:
        /*0174*/ 	.byte	0x04, 0x11
        /*0176*/ 	.short	(.L_103 - .L_102)
	.align		4
.L_102:
        /*0178*/ 	.word	index@(_Z35group_norm_nhwc_fwd_one_pass_kernelI11Fp16IOFp16WLi64ELi12ELi384EEv26Group_norm_nhwc_fwd_params)
        /*017c*/ 	.word	0x00000000


	//----- nvinfo : EIATTR_REGCOUNT
	.align		4
.L_103:
        /*0180*/ 	.byte	0x04, 0x2f
        /*0182*/ 	.short	(.L_105 - .L_104)
	.align		4
.L_104:
        /*0184*/ 	.word	index@(_Z35group_norm_nhwc_fwd_one_pass_kernelI11Fp16IOBf16WLi512ELi12ELi384EEv26Group_norm_nhwc_fwd_params)
        /*0188*/ 	.word	0x00000028


	//----- nvinfo : EIATTR_FRAME_SIZE
	.align		4
.L_105:
        /*018c*/ 	.byte	0x04, 0x11
        /*018e*/ 	.short	(.L_107 - .L_106)
	.align		4
.L_106:
        /*0190*/ 	.word	index@(_Z35group_norm_nhwc_fwd_one_pass_kernelI11Fp16IOBf16WLi512ELi12ELi384EEv26Group_norm_nhwc_fwd_params)
        /*0194*/ 	.word	0x00000000


	//----- nvinfo : EIATTR_REGCOUNT
	.align		4
.L_107:
        /*0198*/ 	.byte	0x04, 0x2f
        /*019a*/ 	.short	(.L_109 - .L_108)
	.align		4
.L_108:
        /*019c*/ 	.word	index@(_Z35group_norm_nhwc_fwd_one_pass_kernelI11Fp16IOBf16WLi256ELi12ELi384EEv26Group_norm_nhwc_fwd_params)
        /*01a0*/ 	.word	0x00000020


	//----- nvinfo : EIATTR_FRAME_SIZE
	.align		4
.L_109:
        /*01a4*/ 	.byte	0x04, 0x11
        /*01a6*/ 	.short	(.L_111 - .L_110)
	.align		4
.L_110:
        /*01a8*/ 	.word	index@(_Z35group_norm_nhwc_fwd_one_pass_kernelI11Fp16IOBf16WLi256ELi12ELi384EEv26Group_norm_nhwc_fwd_params)
        /*01ac*/ 	.word	0x00000000


	//----- nvinfo : EIATTR_REGCOUNT
	.align		4
.L_111:
        /*01b0*/ 	.byte	0x04, 0x2f
        /*01b2*/ 	.short	(.L_113 - .L_112)
	.align		4
.L_112:
        /*01b4*/ 	.word	index@(_Z35group_norm_nhwc_fwd_one_pass_kernelI11Fp16IOBf16WLi128ELi12ELi384EEv26Group_norm_nhwc_fwd_params)
        /*01b8*/ 	.word	0x00000020


	//----- nvinfo : EIATTR_FRAME_SIZE
	.align		4
.L_113:
        /*01bc*/ 	.byte	0x04, 0x11
        /*01be*/ 	.short	(.L_115 - .L_114)
	.align		4
.L_114:
        /*01c0*/ 	.word	index@(_Z35group_norm_nhwc_fwd_one_pass_kernelI11Fp16IOBf16WLi128ELi12ELi384EEv26Group_norm_nhwc_fwd_params)
        /*01c4*/ 	.word	0x00000000


	//----- nvinfo : EIATTR_REGCOUNT
	.align		4
.L_115:
        /*01c8*/ 	.byte	0x04, 0x2f
        /*01ca*/ 	.short	(.L_117 - .L_116)
	.align		4
.L_116:
        /*01cc*/ 	.word	index@(_Z35group_norm_nhwc_fwd_one_pass_kernelI11Fp16IOBf16WLi64ELi12ELi384EEv26Group_norm_nhwc_fwd_params)
        /*01d0*/ 	.word	0x00000020


	//----- nvinfo : EIATTR_FRAME_SIZE
	.align		4
.L_117:
        /*01d4*/ 	.byte	0x04, 0x11
        /*01d6*/ 	.short	(.L_119 - .L_118)
	.align		4
.L_118:
        /*01d8*/ 	.word	index@(_Z35group_norm_nhwc_fwd_one_pass_kernelI11Fp16IOBf16WLi64ELi12ELi384EEv26Group_norm_nhwc_fwd_params)
        /*01dc*/ 	.word	0x00000000


	//----- nvinfo : EIATTR_REGCOUNT
	.align		4
.L_119:
        /*01e0*/ 	.byte	0x04, 0x2f
        /*01e2*/ 	.short	(.L_121 - .L_120)
	.align		4
.L_120:
        /*01e4*/ 	.word	index@(_Z35group_norm_nhwc_fwd_one_pass_kernelI11Fp16IOFp32WLi512ELi12ELi384EEv26Group_norm_nhwc_fwd_params)
        /*01e8*/ 	.word	0x00000028


	//----- nvinfo : EIATTR_FRAME_SIZE
	.align		4
.L_121:
        /*01ec*/ 	.byte	0x04, 0x11
        /*01ee*/ 	.short	(.L_123 - .L_122)
	.align		4
.L_122:
        /*01f0*/ 	.word	index@(_Z35group_norm_nhwc_fwd_one_pass_kernelI11Fp16IOFp32WLi512ELi12ELi384EEv26Group_norm_nhwc_fwd_params)
        /*01f4*/ 	.word	0x00000000


	//----- nvinfo : EIATTR_REGCOUNT
	.align		4
.L_123:
        /*01f8*/ 	.byte	0x04, 0x2f
        /*01fa*/ 	.short	(.L_125 - .L_124)
	.align		4
.L_124:
        /*01fc*/ 	.word	index@(_Z35group_norm_nhwc_fwd_one_pass_kernelI11Fp16IOFp32WLi256ELi12ELi384EEv26Group_norm_nhwc_fwd_params)
        /*0200*/ 	.word	0x00000020


	//----- nvinfo : EIATTR_FRAME_SIZE
	.align		4
.L_125:
        /*0204*/ 	.byte	0x04, 0x11
        /*0206*/ 	.short	(.L_127 - .L_126)
	.align		4
.L_126:
        /*0208*/ 	.word	index@(_Z35group_norm_nhwc_fwd_one_pass_kernelI11Fp16IOFp32WLi256ELi12ELi384EEv26Group_norm_nhwc_fwd_params)
        /*020c*/ 	.word	0x00000000


	//----- nvinfo : EIATTR_REGCOUNT
	.align		4
.L_127:
        /*0210*/ 	.byte	0x04, 0x2f
        /*0212*/ 	.short	(.L_129 - .L_128)
	.align		4
.L_128:
        /*0214*/ 	.word	index@(_Z35group_norm_nhwc_fwd_one_pass_kernelI11Fp16IOFp32WLi128ELi12ELi384EEv26Group_norm_nhwc_fwd_params)
        /*0218*/ 	.word	0x0000001e


	//----- nvinfo : EIATTR_FRAME_SIZE
	.align		4
.L_129:
        /*021c*/ 	.byte	0x04, 0x11
        /*021e*/ 	.short	(.L_131 - .L_130)
	.align		4
.L_130:
        /*0220*/ 	.word	index@(_Z35group_norm_nhwc_fwd_one_pass_kernelI11Fp16IOFp32WLi128ELi12ELi384EEv26Group_norm_nhwc_fwd_params)
        /*0224*/ 	.word	0x00000000


	//----- nvinfo : EIATTR_REGCOUNT
	.align		4
.L_131:
        /*0228*/ 	.byte	0x04, 0x2f
        /*022a*/ 	.short	(.L_133 - .L_132)
	.align		4
.L_132:
        /*022c*/ 	.word	index@(_Z35group_norm_nhwc_fwd_one_pass_kernelI11Fp16IOFp32WLi64ELi12ELi384EEv26Group_norm_nhwc_fwd_params)
        /*0230*/ 	.word	0x0000001e


	//----- nvinfo : EIATTR_FRAME_SIZE
	.align		4
.L_133:
        /*0234*/ 	.byte	0x04, 0x11
        /*0236*/ 	.short	(.L_135 - .L_134)
	.align		4
.L_134:
        /*0238*/ 	.word	index@(_Z35group_norm_nhwc_fwd_one_pass_kernelI11Fp16IOFp32WLi64ELi12ELi384EEv26Group_norm_nhwc_fwd_params)
        /*023c*/ 	.word	0x00000000


	//----- nvinfo : EIATTR_REGCOUNT
	.align		4
.L_135:
        /*0240*/ 	.byte	0x04, 0x2f
        /*0242*/ 	.short	(.L_137 - .L_136)
	.align		4
.L_136:
        /*0244*/ 	.word	index@(_Z35group_norm_nhwc_fwd_one_pass_kernelI11Bf16IOFp16WLi512ELi12ELi384EEv26Group_norm_nhwc_fwd_params)
        /*0248*/ 	.word	0x00000028


	//----- nvinfo : EIATTR_FRAME_SIZE
	.align		4
.L_137:
        /*024c*/ 	.byte	0x04, 0x11
        /*024e*/ 	.short	(.L_139 - .L_138)
	.align		4
.L_138:
        /*0250*/ 	.word	index@(_Z35group_norm_nhwc_fwd_one_pass_kernelI11Bf16IOFp16WLi512ELi12ELi384EEv26Group_norm_nhwc_fwd_params)
        /*0254*/ 	.word	0x00000000


	//----- nvinfo : EIATTR_REGCOUNT
	.align		4
.L_139:
        /*0258*/ 	.byte	0x04, 0x2f
        /*025a*/ 	.short	(.L_141 - .L_140)
	.align		4
.L_140:
        /*025c*/ 	.word	index@(_Z35group_norm_nhwc_fwd_one_pass_kernelI11Bf16IOFp16WLi256ELi12ELi384EEv26Group_norm_nhwc_fwd_params)
        /*0260*/ 	.word	0x00000020


	//----- nvinfo : EIATTR_FRAME_SIZE
	.align		4
.L_141:
        /*0264*/ 	.byte	0x04, 0x11
        /*0266*/ 	.short	(.L_143 - .L_142)
	.align		4
.L_142:
        /*0268*/ 	.word	index@(_Z35group_norm_nhwc_fwd_one_pass_kernelI11Bf16IOFp16WLi256ELi12ELi384EEv26Group_norm_nhwc_fwd_params)
        /*026c*/ 	.word	0x00000000


	//----- nvinfo : EIATTR_REGCOUNT
	.align		4
.L_143:
        /*0270*/ 	.byte	0x04, 0x2f
        /*0272*/ 	.short	(.L_145 - .L_144)
	.align		4
.L_144:
        /*0274*/ 	.word	index@(_Z35group_norm_nhwc_fwd_one_pass_kernelI11Bf16IOFp16WLi128ELi12ELi384EEv26Group_norm_nhwc_fwd_params)
        /*0278*/ 	.word	0x00000020


	//----- nvinfo : EIATTR_FRAME_SIZE
	.align		4
.L_145:
        /*027c*/ 	.byte	0x04, 0x11
        /*027e*/ 	.short	(.L_147 - .L_146)
	.align		4
.L_146:
        /*0280*/ 	.word	index@(_Z35group_norm_nhwc_fwd_one_pass_kernelI11Bf16IOFp16WLi128ELi12ELi384EEv26Group_norm_nhwc_fwd_params)
        /*0284*/ 	.word	0x00000000


	//----- nvinfo : EIATTR_REGCOUNT
	.align		4
.L_147:
        /*0288*/ 	.byte	0x04, 0x2f
        /*028a*/ 	.short	(.L_149 - .L_148)
	.align		4
.L_148:
        /*028c*/ 	.word	index@(_Z35group_norm_nhwc_fwd_one_pass_kernelI11Bf16IOFp16WLi64ELi12ELi384EEv26Group_norm_nhwc_fwd_params)
        /*0290*/ 	.word	0x00000020


	//----- nvinfo : EIATTR_FRAME_SIZE
	.align		4
.L_149:
        /*0294*/ 	.byte	0x04, 0x11
        /*0296*/ 	.short	(.L_151 - .L_150)
	.align		4
.L_150:
        /*0298*/ 	.word	index@(_Z35group_norm_nhwc_fwd_one_pass_kernelI11Bf16IOFp16WLi64ELi12ELi384EEv26Group_norm_nhwc_fwd_params)
        /*029c*/ 	.word	0x00000000


	//----- nvinfo : EIATTR_REGCOUNT
	.align		4
.L_151:
        /*02a0*/ 	.byte	0x04, 0x2f
        /*02a2*/ 	.short	(.L_153 - .L_152)
	.align		4
.L_152:
        /*02a4*/ 	.word	index@(_Z35group_norm_nhwc_fwd_one_pass_kernelI11Bf16IOBf16WLi512ELi12ELi384EEv26Group_norm_nhwc_fwd_params)
        /*02a8*/ 	.word	0x00000028


	//----- nvinfo : EIATTR_FRAME_SIZE
	.align		4
.L_153:
        /*02ac*/ 	.byte	0x04, 0x11
        /*02ae*/ 	.short	(.L_155 - .L_154)
	.align		4
.L_154:
        /*02b0*/ 	.word	index@(_Z35group_norm_nhwc_fwd_one_pass_kernelI11Bf16IOBf16WLi512ELi12ELi384EEv26Group_norm_nhwc_fwd_params)
        /*02b4*/ 	.word	0x00000000


	//----- nvinfo : EIATTR_REGCOUNT
	.align		4
.L_155:
        /*02b8*/ 	.byte	0x04, 0x2f
        /*02ba*/ 	.short	(.L_157 - .L_156)
	.align		4
.L_156:
        /*02bc*/ 	.word	index@(_Z35group_norm_nhwc_fwd_one_pass_kernelI11Bf16IOBf16WLi256ELi12ELi384EEv26Group_norm_nhwc_fwd_params)
        /*02c0*/ 	.word	0x00000020


	//----- nvinfo : EIATTR_FRAME_SIZE
	.align		4
.L_157:
        /*02c4*/ 	.byte	0x04, 0x11
        /*02c6*/ 	.short	(.L_159 - .L_158)
	.align		4
.L_158:
        /*02c8*/ 	.word	index@(_Z35group_norm_nhwc_fwd_one_pass_kernelI11Bf16IOBf16WLi256ELi12ELi384EEv26Group_norm_nhwc_fwd_params)
        /*02cc*/ 	.word	0x00000000


	//----- nvinfo : EIATTR_REGCOUNT
	.align		4
.L_159:
        /*02d0*/ 	.byte	0x04, 0x2f
        /*02d2*/ 	.short	(.L_161 - .L_160)
	.align		4
.L_160:
        /*02d4*/ 	.word	index@(_Z35group_norm_nhwc_fwd_one_pass_kernelI11Bf16IOBf16WLi128ELi12ELi384EEv26Group_norm_nhwc_fwd_params)
        /*02d8*/ 	.word	0x00000020


	//----- nvinfo : EIATTR_FRAME_SIZE
	.align		4
.L_161:
        /*02dc*/ 	.byte	0x04, 0x11
        /*02de*/ 	.short	(.L_163 - .L_162)
	.align		4
.L_162:
        /*02e0*/ 	.word	index@(_Z35group_norm_nhwc_fwd_one_pass_kernelI11Bf16IOBf16WLi128ELi12ELi384EEv26Group_norm_nhwc_fwd_params)
        /*02e4*/ 	.word	0x00000000


	//----- nvinfo : EIATTR_REGCOUNT
	.align		4
.L_163:
        /*02e8*/ 	.byte	0x04, 0x2f
        /*02ea*/ 	.short	(.L_165 - .L_164)
	.align		4
.L_164:
        /*02ec*/ 	.word	index@(_Z35group_norm_nhwc_fwd_one_pass_kernelI11Bf16IOBf16WLi64ELi12ELi384EEv26Group_norm_nhwc_fwd_params)
        /*02f0*/ 	.word	0x00000020


	//----- nvinfo : EIATTR_FRAME_SIZE
	.align		4
.L_165:
        /*02f4*/ 	.byte	0x04, 0x11
        /*02f6*/ 	.short	(.L_167 - .L_166)
	.align		4
.L_166:
        /*02f8*/ 	.word	index@(_Z35group_norm_nhwc_fwd_one_pass_kernelI11Bf16IOBf16WLi64ELi12ELi384EEv26Group_norm_nhwc_fwd_params)
        /*02fc*/ 	.word	0x00000000


	//----- nvinfo : EIATTR_REGCOUNT
	.align		4
.L_167:
        /*0300*/ 	.byte	0x04, 0x2f
        /*0302*/ 	.short	(.L_169 - .L_168)
	.align		4
.L_168:
        /*0304*/ 	.word	index@(_Z35group_norm_nhwc_fwd_one_pass_kernelI11Bf16IOFp32WLi512ELi12ELi384EEv26Group_norm_nhwc_fwd_params)
        /*0308*/ 	.word	0x00000028


	//----- nvinfo : EIATTR_FRAME_SIZE
	.align		4
.L_169:
        /*030c*/ 	.byte	0x04, 0x11
        /*030e*/ 	.short	(.L_171 - .L_170)
	.align		4
.L_170:
        /*0310*/ 	.word	index@(_Z35group_norm_nhwc_fwd_one_pass_kernelI11Bf16IOFp32WLi512ELi12ELi384EEv26Group_norm_nhwc_fwd_params)
        /*0314*/ 	.word	0x00000000


	//----- nvinfo : EIATTR_REGCOUNT
	.align		4
.L_171:
        /*0318*/ 	.byte	0x04, 0x2f
        /*031a*/ 	.short	(.L_173 - .L_172)
	.align		4
.L_172:
        /*031c*/ 	.word	index@(_Z35group_norm_nhwc_fwd_one_pass_kernelI11Bf16IOFp32WLi256ELi12ELi384EEv26Group_norm_nhwc_fwd_params)
        /*0320*/ 	.word	0x00000020


	//----- nvinfo : EIATTR_FRAME_SIZE
	.align		4
.L_173:
        /*0324*/ 	.byte	0x04, 0x11
        /*0326*/ 	.short	(.L_175 - .L_174)
	.align		4
.L_174:
        /*0328*/ 	.word	index@(_Z35group_norm_nhwc_fwd_one_pass_kernelI11Bf16IOFp32WLi256ELi12ELi384EEv26Group_norm_nhwc_fwd_params)
        /*032c*/ 	.word	0x00000000


	//----- nvinfo : EIATTR_REGCOUNT
	.align		4
.L_175:
        /*0330*/ 	.byte	0x04, 0x2f
        /*0332*/ 	.short	(.L_177 - .L_176)
	.align		4
.L_176:
        /*0334*/ 	.word	index@(_Z35group_norm_nhwc_fwd_one_pass_kernelI11Bf16IOFp32WLi128ELi12ELi384EEv26Group_norm_nhwc_fwd_params)
        /*0338*/ 	.word	0x0000001e


	//----- nvinfo : EIATTR_FRAME_SIZE
	.align		4
.L_177:
        /*033c*/ 	.byte	0x04, 0x11
        /*033e*/ 	.short	(.L_179 - .L_178)
	.align		4
.L_178:
        /*0340*/ 	.word	index@(_Z35group_norm_nhwc_fwd_one_pass_kernelI11Bf16IOFp32WLi128ELi12ELi384EEv26Group_norm_nhwc_fwd_params)
        /*0344*/ 	.word	0x00000000


	//----- nvinfo : EIATTR_REGCOUNT
	.align		4
.L_179:
        /*0348*/ 	.byte	0x04, 0x2f
        /*034a*/ 	.short	(.L_181 - .L_180)
	.align		4
.L_180:
        /*034c*/ 	.word	index@(_Z35group_norm_nhwc_fwd_one_pass_kernelI11Bf16IOFp32WLi64ELi12ELi384EEv26Group_norm_nhwc_fwd_params)
        /*0350*/ 	.word	0x0000001e


	//----- nvinfo : EIATTR_FRAME_SIZE
	.align		4
.L_181:
        /*0354*/ 	.byte	0x04, 0x11
        /*0356*/ 	.short	(.L_183 - .L_182)
	.align		4
.L_182:
        /*0358*/ 	.word	index@(_Z35group_norm_nhwc_fwd_one_pass_kernelI11Bf16IOFp32WLi64ELi12ELi384EEv26Group_norm_nhwc_fwd_params)
        /*035c*/ 	.word	0x00000000


	//----- nvinfo : EIATTR_REGCOUNT
	.align		4
.L_183:
        /*0360*/ 	.byte	0x04, 0x2f
        /*0362*/ 	.short	(.L_185 - .L_184)
	.align		4
.L_184:
        /*0364*/ 	.word	index@(_Z35group_norm_nhwc_bwd_one_pass_kernelI11Fp32IOFp16WLi512ELi12ELi384EEv26Group_norm_nhwc_bwd_params)
        /*0368*/ 	.word	0x00000050


	//----- nvinfo : EIATTR_FRAME_SIZE
	.align		4
.L_185:
        /*036c*/ 	.byte	0x04, 0x11
        /*036e*/ 	.short	(.L_187 - .L_186)
	.align		4
.L_186:
        /*0370*/ 	.word	index@(_Z35group_norm_nhwc_bwd_one_pass_kernelI11Fp32IOFp16WLi512ELi12ELi384EEv26Group_norm_nhwc_bwd_params)
        /*0374*/ 	.word	0x00000000


	//----- nvinfo : EIATTR_REGCOUNT
	.align		4
.L_187:
        /*0378*/ 	.byte	0x04, 0x2f
        /*037a*/ 	.short	(.L_189 - .L_188)
	.align		4
.L_188:
        /*037c*/ 	.word	index@(_Z35group_norm_nhwc_bwd_one_pass_kernelI11Fp32IOFp16WLi256ELi12ELi384EEv26Group_norm_nhwc_bwd_params)
        /*0380*/ 	.word	0x00000038


	//----- nvinfo : EIATTR_FRAME_SIZE
	.align		4
.L_189:
        /*0384*/ 	.byte	0x04, 0x11
        /*0386*/ 	.short	(.L_191 - .L_190)
	.align		4
.L_190:
        /*0388*/ 	.word	index@(_Z35group_norm_nhwc_bwd_one_pass_kernelI11Fp32IOFp16WLi256ELi12ELi384EEv26Group_norm_nhwc_bwd_params)
        /*038c*/ 	.word	0x00000000


	//----- nvinfo : EIATTR_REGCOUNT
	.align		4
.L_191:
        /*0390*/ 	.byte	0x04, 0x2f
        /*0392*/ 	.short	(.L_193 - .L_192)
	.align		4
.L_192:
        /*0394*/ 	.word	index@(_Z35group_norm_nhwc_bwd_one_pass_kernelI11Fp32IOFp16WLi128ELi12ELi384EEv26Group_norm_nhwc_bwd_params)
        /*0398*/ 	.word	0x00000038


	//----- nvinfo : EIATTR_FRAME_SIZE
	.align		4
.L_193:
        /*039c*/ 	.byte	0x04, 0x11
        /*039e*/ 	.short	(.L_195 - .L_194)
	.align		4
.L_194:
        /*03a0*/ 	.word	index@(_Z35group_norm_nhwc_bwd_one_pass_kernelI11Fp32IOFp16WLi128ELi12ELi384EEv26Group_norm_nhwc_bwd_params)
        /*03a4*/ 	.word	0x00000000


	//----- nvinfo : EIATTR_REGCOUNT
	.align		4
.L_195:
        /*03a8*/ 	.byte	0x04, 0x2f
        /*03aa*/ 	.short	(.L_197 - .L_196)
	.align		4
.L_196:
        /*03ac*/ 	.word	index@(_Z35group_norm_nhwc_bwd_one_pass_kernelI11Fp32IOFp16WLi64ELi12ELi384EEv26Group_norm_nhwc_bwd_params)
        /*03b0*/ 	.word	0x00000028


	//----- nvinfo : EIATTR_FRAME_SIZE
	.align		4
.L_197:
        /*03b4*/ 	.byte	0x04, 0x11
        /*03b6*/ 	.short	(.L_199 - .L_198)
	.align		4
.L_198:
        /*03b8*/ 	.word	index@(_Z35group_norm_nhwc_bwd_one_pass_kernelI11Fp32IOFp16WLi64ELi12ELi384EEv26Group_norm_nhwc_bwd_params)
        /*03bc*/ 	.word	0x00000000


	//----- nvinfo : EIATTR_REGCOUNT
	.align		4
.L_199:
        /*03c0*/ 	.byte	0x04, 0x2f
        /*03c2*/ 	.short	(.L_201 - .L_200)
	.align		4
.L_200:
        /*03c4*/ 	.word	index@(_Z35group_norm_nhwc_bwd_one_pass_kernelI11Fp32IOBf16WLi512ELi12ELi384EEv26Group_norm_nhwc_bwd_params)
        /*03c8*/ 	.word	0x00000050


	//----- nvinfo : EIATTR_FRAME_SIZE
	.align		4
.L_201:
        /*03cc*/ 	.byte	0x04, 0x11
        /*03ce*/ 	.short	(.L_203 - .L_202)
	.align		4
.L_202:
        /*03d0*/ 	.word	index@(_Z35group_norm_nhwc_bwd_one_pass_kernelI11Fp32IOBf16WLi512ELi12ELi384EEv26Group_norm_nhwc_bwd_params)
        /*03d4*/ 	.word	0x00000000


	//----- nvinfo : EIATTR_REGCOUNT
	.align		4
.L_203:
        /*03d8*/ 	.byte	0x04, 0x2f
        /*03da*/ 	.short	(.L_205 - .L_204)
	.align		4
.L_204:
        /*03dc*/ 	.word	index@(_Z35group_norm_nhwc_bwd_one_pass_kernelI11Fp32IOBf16WLi256ELi12ELi384EEv26Group_norm_nhwc_bwd_params)
        /*03e0*/ 	.word	0x00000038


	//----- nvinfo : EIATTR_FRAME_SIZE
	.align		4
.L_205:
        /*03e4*/ 	.byte	0x04, 0x11
        /*03e6*/ 	.short	(.L_207 - .L_206)
	.align		4
.L_206:
        /*03e8*/ 	.word	index@(_Z35group_norm_nhwc_bwd_one_pass_kernelI11Fp32IOBf16WLi256ELi12ELi384EEv26Group_norm_nhwc_bwd_params)
        /*03ec*/ 	.word	0x00000000


	//----- nvinfo : EIATTR_REGCOUNT
	.align		4
.L_207:
        /*03f0*/ 	.byte	0x04, 0x2f
        /*03f2*/ 	.short	(.L_209 - .L_208)
	.align		4
.L_208:
        /*03f4*/ 	.word	index@(_Z35group_norm_nhwc_bwd_one_pass_kernelI11Fp32IOBf16WLi128ELi12ELi384EEv26Group_norm_nhwc_bwd_params)
        /*03f8*/ 	.word	0x00000038


	//----- nvinfo : EIATTR_FRAME_SIZE
	.align		4
.L_209:
        /*03fc*/ 	.byte	0x04, 0x11
        /*03fe*/ 	.short	(.L_211 - .L_210)
	.align		4
.L_210:
        /*0400*/ 	.word	index@(_Z35group_norm_nhwc_bwd_one_pass_kernelI11Fp32IOBf16WLi128ELi12ELi384EEv26Group_norm_nhwc_bwd_params)
        /*0404*/ 	.word	0x00000000


	//----- nvinfo : EIATTR_REGCOUNT
	.align		4
.L_211:
        /*0408*/ 	.byte	0x04, 0x2f
        /*040a*/ 	.short	(.L_213 - .L_212)
	.align		4
.L_212:
        /*040c*/ 	.word	index@(_Z35group_norm_nhwc_bwd_one_pass_kernelI11Fp32IOBf16WLi64ELi12ELi384EEv26Group_norm_nhwc_bwd_params)
        /*0410*/ 	.word	0x00000028


	//----- nvinfo : EIATTR_FRAME_SIZE
	.align		4
.L_213:
        /*0414*/ 	.byte	0x04, 0x11
        /*0416*/ 	.short	(.L_215 - .L_214)
	.align		4
.L_214:
        /*0418*/ 	.word	index@(_Z35group_norm_nhwc_bwd_one_pass_kernelI11Fp32IOBf16WLi64ELi12ELi384EEv26Group_norm_nhwc_bwd_params)
        /*041c*/ 	.word	0x00000000


	//----- nvinfo : EIATTR_REGCOUNT
	.align		4
.L_215:
        /*0420*/ 	.byte	0x04, 0x2f
        /*0422*/ 	.short	(.L_217 - .L_216)
	.align		4
.L_216:
        /*0424*/ 	.word	index@(_Z35group_norm_nhwc_bwd_one_pass_kernelI11Fp32IOFp32WLi512ELi12ELi384EEv26Group_norm_nhwc_bwd_params)
        /*0428*/ 	.word	0x00000050


	//----- nvinfo : EIATTR_FRAME_SIZE
	.align		4
.L_217:
        /*042c*/ 	.byte	0x04, 0x11
        /*042e*/ 	.short	(.L_219 - .L_218)
	.align		4
.L_218:
        /*0430*/ 	.word	index@(_Z35group_norm_nhwc_bwd_one_pass_kernelI11Fp32IOFp32WLi512ELi12ELi384EEv26Group_norm_nhwc_bwd_params)
        /*0434*/ 	.word	0x00000000


	//----- nvinfo : EIATTR_REGCOUNT
	.align		4
.L_219:
        /*0438*/ 	.byte	0x04, 0x2f
        /*043a*/ 	.short	(.L_221 - .L_220)
	.align		4
.L_220:
        /*043c*/ 	.word	index@(_Z35group_norm_nhwc_bwd_one_pass_kernelI11Fp32IOFp32WLi256ELi12ELi384EEv26Group_norm_nhwc_bwd_params)
        /*0440*/ 	.word	0x00000038


	//----- nvinfo : EIATTR_FRAME_SIZE
	.align		4
.L_221:
        /*0444*/ 	.byte	0x04, 0x11
        /*0446*/ 	.short	(.L_223 - .L_222)
	.align		4
.L_222:
        /*0448*/ 	.word	index@(_Z35group_norm_nhwc_bwd_one_pass_kernelI11Fp32IOFp32WLi256ELi12ELi384EEv26Group_norm_nhwc_bwd_params)
        /*044c*/ 	.word	0x00000000


	//----- nvinfo : EIATTR_REGCOUNT
	.align		4
.L_223:
        /*0450*/ 	.byte	0x04, 0x2f
        /*0452*/ 	.short	(.L_225 - .L_224)
	.align		4
.L_224:
        /*0454*/ 	.word	index@(_Z35group_norm_nhwc_bwd_one_pass_kernelI11Fp32IOFp32WLi128ELi12ELi384EEv26Group_norm_nhwc_bwd_params)
        /*0458*/ 	.word	0x00000038


	//----- nvinfo : EIATTR_FRAME_SIZE
	.align		4
.L_225:
        /*045c*/ 	.byte	0x04, 0x11
        /*045e*/ 	.short	(.L_227 - .L_226)
	.align		4
.L_226:
        /*0460*/ 	.word	index@(_Z35group_norm_nhwc_bwd_one_pass_kernelI11Fp32IOFp32WLi128ELi12ELi384EEv26Group_norm_nhwc_bwd_params)
        /*0464*/ 	.word	0x00000000


	//----- nvinfo : EIATTR_REGCOUNT
	.align		4
.L_227:
        /*0468*/ 	.byte	0x04, 0x2f
        /*046a*/ 	.short	(.L_229 - .L_228)
	.align		4
.L_228:
        /*046c*/ 	.word	index@(_Z35group_norm_nhwc_bwd_one_pass_kernelI11Fp32IOFp32WLi64ELi12ELi384EEv26Group_norm_nhwc_bwd_params)
        /*0470*/ 	.word	0x00000028


	//----- nvinfo : EIATTR_FRAME_SIZE
	.align		4
.L_229:
        /*0474*/ 	.byte	0x04, 0x11
        /*0476*/ 	.short	(.L_231 - .L_230)
	.align		4
.L_230:
        /*0478*/ 	.word	index@(_Z35group_norm_nhwc_bwd_one_pass_kernelI11Fp32IOFp32WLi64ELi12ELi384EEv26Group_norm_nhwc_bwd_params)
        /*047c*/ 	.word	0x00000000


	//----- nvinfo : EIATTR_REGCOUNT
	.align		4
.L_231:
        /*0480*/ 	.byte	0x04, 0x2f
        /*0482*/ 	.short	(.L_233 - .L_232)
	.align		4
.L_232:
        /*0484*/ 	.word	index@(_Z35group_norm_nhwc_bwd_one_pass_kernelI11Fp16IOFp16WLi512ELi12ELi384EEv26Group_norm_nhwc_bwd_params)
        /*0488*/ 	.word	0x00000038


	//----- nvinfo : EIATTR_FRAME_SIZE
	.align		4
.L_233:
        /*048c*/ 	.byte	0x04, 0x11
        /*048e*/ 	.short	(.L_235 - .L_234)
	.align		4
.L_234:
        /*0490*/ 	.word	index@(_Z35group_norm_nhwc_bwd_one_pass_kernelI11Fp16IOFp16WLi512ELi12ELi384EEv26Group_norm_nhwc_bwd_params)
        /*0494*/ 	.word	0x00000000


	//----- nvinfo : EIATTR_REGCOUNT
	.align		4
.L_235:
        /*0498*/ 	.byte	0x04, 0x2f
        /*049a*/ 	.short	(.L_237 - .L_236)
	.align		4
.L_236:
        /*049c*/ 	.word	index@(_Z35group_norm_nhwc_bwd_one_pass_kernelI11Fp16IOFp16WLi256ELi12ELi384EEv26Group_norm_nhwc_bwd_params)
        /*04a0*/ 	.word	0x00000038


	//----- nvinfo : EIATTR_FRAME_SIZE
	.align		4
.L_237:
        /*04a4*/ 	.byte	0x04, 0x11
        /*04a6*/ 	.short	(.L_239 - .L_238)
	.align		4
.L_238:
        /*04a8*/ 	.word	index@(_Z35group_norm_nhwc_bwd_one_pass_kernelI11Fp16IOFp16WLi256ELi12ELi384EEv26Group_norm_nhwc_bwd_params)
        /*04ac*/ 	.word	0x00000000


	//----- nvinfo : EIATTR_REGCOUNT
	.align		4
.L_239:
        /*04b0*/ 	.byte	0x04, 0x2f
        /*04b2*/ 	.short	(.L_241 - .L_240)
	.align		4
.L_240:
        /*04b4*/ 	.word	index@(_Z35group_norm_nhwc_bwd_one_pass_kernelI11Fp16IOFp16WLi128ELi12ELi384EEv26Group_norm_nhwc_bwd_params)
        /*04b8*/ 	.word	0x00000038


	//----- nvinfo : EIATTR_FRAME_SIZE
	.align		4
.L_241:
        /*04bc*/ 	.byte	0x04, 0x11
        /*04be*/ 	.short	(.L_243 - .L_242)
	.align		4
.L_242:
        /*04c0*/ 	.word	index@(_Z35group_norm_nhwc_bwd_one_pass_kernelI11Fp16IOFp16WLi128ELi12ELi384EEv26Group_norm_nhwc_bwd_params)
        /*04c4*/ 	.word	0x00000000


	//----- nvinfo : EIATTR_REGCOUNT
	.align		4
.L_243:
        /*04c8*/ 	.byte	0x04, 0x2f
        /*04ca*/ 	.short	(.L_245 - .L_244)
	.align		4
.L_244:
        /*04cc*/ 	.word	index@(_Z35group_norm_nhwc_bwd_one_pass_kernelI11Fp16IOFp16WLi64ELi12ELi384EEv26Group_norm_nhwc_bwd_params)
        /*04d0*/ 	.word	0x00000028


	//----- nvinfo : EIATTR_FRAME_SIZE
	.align		4
.L_245:
        /*04d4*/ 	.byte	0x04, 0x11
        /*04d6*/ 	.short	(.L_247 - .L_246)
	.align		4
.L_246:
        /*04d8*/ 	.word	index@(_Z35group_norm_nhwc_bwd_one_pass_kernelI11Fp16IOFp16WLi64ELi12ELi384EEv26Group_norm_nhwc_bwd_params)
        /*04dc*/ 	.word	0x00000000


	//----- nvinfo : EIATTR_REGCOUNT
	.align		4
.L_247:
        /*04e0*/ 	.byte	0x04, 0x2f
        /*04e2*/ 	.short	(.L_249 - .L_248)
	.align		4
.L_248:
        /*04e4*/ 	.word	index@(_Z35group_norm_nhwc_bwd_one_pass_kernelI11Fp16IOBf16WLi512ELi12ELi384EEv26Group_norm_nhwc_bwd_params)
        /*04e8*/ 	.word	0x00000038


	//----- nvinfo : EIATTR_FRAME_SIZE
	.align		4
.L_249:
        /*04ec*/ 	.byte	0x04, 0x11
        /*04ee*/ 	.short	(.L_251 - .L_250)
	.align		4
.L_250:
        /*04f0*/ 	.word	index@(_Z35group_norm_nhwc_bwd_one_pass_kernelI11Fp16IOBf16WLi512ELi12ELi384EEv26Group_norm_nhwc_bwd_params)
        /*04f4*/ 	.word	0x00000000


	//----- nvinfo : EIATTR_REGCOUNT
	.align		4
.L_251:
        /*04f8*/ 	.byte	0x04, 0x2f
        /*04fa*/ 	.short	(.L_253 - .L_252)
	.align		4
.L_252:
        /*04fc*/ 	.word	index@(_Z35group_norm_nhwc_bwd_one_pass_kernelI11Fp16IOBf16WLi256ELi12ELi384EEv26Group_norm_nhwc_bwd_params)
        /*0500*/ 	.word	0x00000038


	//----- nvinfo : EIATTR_FRAME_SIZE
	.align		4
.L_253:
        /*0504*/ 	.byte	0x04, 0x11
        /*0506*/ 	.short	(.L_255 - .L_254)
	.align		4
.L_254:
        /*0508*/ 	.word	index@(_Z35group_norm_nhwc_bwd_one_pass_kernelI11Fp16IOBf16WLi256ELi12ELi384EEv26Group_norm_nhwc_bwd_params)
        /*050c*/ 	.word	0x00000000


	//----- nvinfo : EIATTR_REGCOUNT
	.align		4
.L_255:
        /*0510*/ 	.byte	0x04, 0x2f
        /*0512*/ 	.short	(.L_257 - .L_256)
	.align		4
.L_256:
        /*0514*/ 	.word	index@(_Z35group_norm_nhwc_bwd_one_pass_kernelI11Fp16IOBf16WLi128ELi12ELi384EEv26Group_norm_nhwc_bwd_params)
        /*0518*/ 	.word	0x00000038


	//----- nvinfo : EIATTR_FRAME_SIZE
	.align		4
.L_257:
        /*051c*/ 	.byte	0x04, 0x11
        /*051e*/ 	.short	(.L_259 - .L_258)
	.align		4
.L_258:
        /*0520*/ 	.word	index@(_Z35group_norm_nhwc_bwd_one_pass_kernelI11Fp16IOBf16WLi128ELi12ELi384EEv26Group_norm_nhwc_bwd_params)
        /*0524*/ 	.word	0x00000000


	//----- nvinfo : EIATTR_REGCOUNT
	.align		4
.L_259:
        /*0528*/ 	.byte	0x04, 0x2f
        /*052a*/ 	.short	(.L_261 - .L_260)
	.align		4
.L_260:
        /*052c*/ 	.word	index@(_Z35group_norm_nhwc_bwd_one_pass_kernelI11Fp16IOBf16WLi64ELi12ELi384EEv26Group_norm_nhwc_bwd_params)
        /*0530*/ 	.word	0x00000028


	//----- nvinfo : EIATTR_FRAME_SIZE
	.align		4
.L_261:
        /*0534*/ 	.byte	0x04, 0x11
        /*0536*/ 	.short	(.L_263 - .L_262)
	.align		4
.L_262:
        /*0538*/ 	.word	index@(_Z35group_norm_nhwc_bwd_one_pass_kernelI11Fp16IOBf16WLi64ELi12ELi384EEv26Group_norm_nhwc_bwd_params)
        /*053c*/ 	.word	0x00000000


	//----- nvinfo : EIATTR_REGCOUNT
	.align		4
.L_263:
        /*0540*/ 	.byte	0x04, 0x2f
        /*0542*/ 	.short	(.L_265 - .L_264)
	.align		4
.L_264:
        /*0544*/ 	.word	index@(_Z35group_norm_nhwc_bwd_one_pass_kernelI11Fp16IOFp32WLi512ELi12ELi384EEv26Group_norm_nhwc_bwd_params)
        /*0548*/ 	.word	0x00000038


	//----- nvinfo : EIATTR_FRAME_SIZE
	.align		4
.L_265:
        /*054c*/ 	.byte	0x04, 0x11
        /*054e*/ 	.short	(.L_267 - .L_266)
	.align		4
.L_266:
        /*0550*/ 	.word	index@(_Z35group_norm_nhwc_bwd_one_pass_kernelI11Fp16IOFp32WLi512ELi12ELi384EEv26Group_norm_nhwc_bwd_params)
        /*0554*/ 	.word	0x00000000


	//----- nvinfo : EIATTR_REGCOUNT
	.align		4
.L_267:
        /*0558*/ 	.byte	0x04, 0x2f
        /*055a*/ 	.short	(.L_269 - .L_268)
	.align		4
.L_268:
        /*055c*/ 	.word	index@(_Z35group_norm_nhwc_bwd_one_pass_kernelI11Fp16IOFp32WLi256ELi12ELi384EEv26Group_norm_nhwc_bwd_params)
        /*0560*/ 	.word	0x00000038


	//----- nvinfo : EIATTR_FRAME_SIZE
	.align		4
.L_269:
        /*0564*/ 	.byte	0x04, 0x11
        /*0566*/ 	.short	(.L_271 - .L_270)
	.align		4
.L_270:
        /*0568*/ 	.word	index@(_Z35group_norm_nhwc_bwd_one_pass_kernelI11Fp16IOFp32WLi256ELi12ELi384EEv26Group_norm_nhwc_bwd_params)
        /*056c*/ 	.word	0x00000000


	//----- nvinfo : EIATTR_REGCOUNT
	.align		4
.L_271:
        /*0570*/ 	.byte	0x04, 0x2f
        /*0572*/ 	.short	(.L_273 - .L_272)
	.align		4
.L_272:
        /*0574*/ 	.word	index@(_Z35group_norm_nhwc_bwd_one_pass_kernelI11Fp16IOFp32WLi128ELi12ELi384EEv26Group_norm_nhwc_bwd_params)
        /*0578*/ 	.word	0x00000038


	//----- nvinfo : EIATTR_FRAME_SIZE
	.align		4
.L_273:
        /*057c*/ 	.byte	0x04, 0x11
        /*057e*/ 	.short	(.L_275 - .L_274)
	.align		4
.L_274:
        /*0580*/ 	.word	index@(_Z35group_norm_nhwc_bwd_one_pass_kernelI11Fp16IOFp32WLi128ELi12ELi384EEv26Group_norm_nhwc_bwd_params)
        /*0584*/ 	.word	0x00000000


	//----- nvinfo : EIATTR_REGCOUNT
	.align		4
.L_275:
        /*0588*/ 	.byte	0x04, 0x2f
        /*058a*/ 	.short	(.L_277 - .L_276)
	.align		4
.L_276:
        /*058c*/ 	.word	index@(_Z35group_norm_nhwc_bwd_one_pass_kernelI11Fp16IOFp32WLi64ELi12ELi384EEv26Group_norm_nhwc_bwd_params)
        /*0590*/ 	.word	0x00000028


	//----- nvinfo : EIATTR_FRAME_SIZE
	.align		4
.L_277:
        /*0594*/ 	.byte	0x04, 0x11
        /*0596*/ 	.short	(.L_279 - .L_278)
	.align		4
.L_278:
        /*0598*/ 	.word	index@(_Z35group_norm_nhwc_bwd_one_pass_kernelI11Fp16IOFp32WLi64ELi12ELi384EEv26Group_norm_nhwc_bwd_params)
        /*059c*/ 	.word	0x00000000


	//----- nvinfo : EIATTR_REGCOUNT
	.align		4
.L_279:
        /*05a0*/ 	.byte	0x04, 0x2f
        /*05a2*/ 	.short	(.L_281 - .L_280)
	.align		4
.L_280:
        /*05a4*/ 	.word	index@(_Z35group_norm_nhwc_bwd_one_pass_kernelI11Bf16IOFp16WLi512ELi12ELi384EEv26Group_norm_nhwc_bwd_params)
        /*05a8*/ 	.word	0x00000038


	//----- nvinfo : EIATTR_FRAME_SIZE
	.align		4
.L_281:
        /*05ac*/ 	.byte	0x04, 0x11
        /*05ae*/ 	.short	(.L_283 - .L_282)
	.align		4
.L_282:
        /*05b0*/ 	.word	index@(_Z35group_norm_nhwc_bwd_one_pass_kernelI11Bf16IOFp16WLi512ELi12ELi384EEv26Group_norm_nhwc_bwd_params)
        /*05b4*/ 	.word	0x00000000


	//----- nvinfo : EIATTR_REGCOUNT
	.align		4
.L_283:
        /*05b8*/ 	.byte	0x04, 0x2f
        /*05ba*/ 	.short	(.L_285 - .L_284)
	.align		4
.L_284:
        /*05bc*/ 	.word	index@(_Z35group_norm_nhwc_bwd_one_pass_kernelI11Bf16IOFp16WLi256ELi12ELi384EEv26Group_norm_nhwc_bwd_params)
        /*05c0*/ 	.word	0x00000038


	//----- nvinfo : EIATTR_FRAME_SIZE
	.align		4
.L_285:
        /*05c4*/ 	.byte	0x04, 0x11
        /*05c6*/ 	.short	(.L_287 - .L_286)
	.align		4
.L_286:
        /*05c8*/ 	.word	index@(_Z35group_norm_nhwc_bwd_one_pass_kernelI11Bf16IOFp16WLi256ELi12ELi384EEv26Group_norm_nhwc_bwd_params)
        /*05cc*/ 	.word	0x00000000


	//----- nvinfo : EIATTR_REGCOUNT
	.align		4
.L_287:
        /*05d0*/ 	.byte	0x04, 0x2f
        /*05d2*/ 	.short	(.L_289 - .L_288)
	.align		4
.L_288:
        /*05d4*/ 	.word	index@(_Z35group_norm_nhwc_bwd_one_pass_kernelI11Bf16IOFp16WLi128ELi12ELi384EEv26Group_norm_nhwc_bwd_params)
        /*05d8*/ 	.word	0x00000038


	//----- nvinfo : EIATTR_FRAME_SIZE
	.align		4
.L_289:
        /*05dc*/ 	.byte	0x04, 0x11
        /*05de*/ 	.short	(.L_291 - .L_290)
	.align		4
.L_290:
        /*05e0*/ 	.word	index@(_Z35group_norm_nhwc_bwd_one_pass_kernelI11Bf16IOFp16WLi128ELi12ELi384EEv26Group_norm_nhwc_bwd_params)
        /*05e4*/ 	.word	0x00000000


	//----- nvinfo : EIATTR_REGCOUNT
	.align		4
.L_291:
        /*05e8*/ 	.byte	0x04, 0x2f
        /*05ea*/ 	.short	(.L_293 - .L_292)
	.align		4
.L_292:
        /*05ec*/ 	.word	index@(_Z35group_norm_nhwc_bwd_one_pass_kernelI11Bf16IOFp16WLi64ELi12ELi384EEv26Group_norm_nhwc_bwd_params)
        /*05f0*/ 	.word	0x00000028


	//----- nvinfo : EIATTR_FRAME_SIZE
	.align		4
.L_293:
        /*05f4*/ 	.byte	0x04, 0x11
        /*05f6*/ 	.short	(.L_295 - .L_294)
	.align		4
.L_294:
        /*05f8*/ 	.word	index@(_Z35group_norm_nhwc_bwd_one_pass_kernelI11Bf16IOFp16WLi64ELi12ELi384EEv26Group_norm_nhwc_bwd_params)
        /*05fc*/ 	.word	0x00000000


	//----- nvinfo : EIATTR_REGCOUNT
	.align		4
.L_295:
        /*0600*/ 	.byte	0x04, 0x2f
        /*0602*/ 	.short	(.L_297 - .L_296)
	.align		4
.L_296:
        /*0604*/ 	.word	index@(_Z35group_norm_nhwc_bwd_one_pass_kernelI11Bf16IOBf16WLi512ELi12ELi384EEv26Group_norm_nhwc_bwd_params)
        /*0608*/ 	.word	0x00000038


	//----- nvinfo : EIATTR_FRAME_SIZE
	.align		4
.L_297:
        /*060c*/ 	.byte	0x04, 0x11
        /*060e*/ 	.short	(.L_299 - .L_298)
	.align		4
.L_298:
        /*0610*/ 	.word	index@(_Z35group_norm_nhwc_bwd_one_pass_kernelI11Bf16IOBf16WLi512ELi12ELi384EEv26Group_norm_nhwc_bwd_params)
        /*0614*/ 	.word	0x00000000


	//----- nvinfo : EIATTR_REGCOUNT
	.align		4
.L_299:
        /*0618*/ 	.byte	0x04, 0x2f
        /*061a*/ 	.short	(.L_301 - .L_300)
	.align		4
.L_300:
        /*061c*/ 	.word	index@(_Z35group_norm_nhwc_bwd_one_pass_kernelI11Bf16IOBf16WLi256ELi12ELi384EEv26Group_norm_nhwc_bwd_params)
        /*0620*/ 	.word	0x00000038


	//----- nvinfo : EIATTR_FRAME_SIZE
	.align		4
.L_301:
        /*0624*/ 	.byte	0x04, 0x11
        /*0626*/ 	.short	(.L_303 - .L_302)
	.align		4
.L_302:
        /*0628*/ 	.word	index@(_Z35group_norm_nhwc_bwd_one_pass_kernelI11Bf16IOBf16WLi256ELi12ELi384EEv26Group_norm_nhwc_bwd_params)
        /*062c*/ 	.word	0x00000000


	//----- nvinfo : EIATTR_REGCOUNT
	.align		4
.L_303:
        /*0630*/ 	.byte	0x04, 0x2f
        /*0632*/ 	.short	(.L_305 - .L_304)
	.align		4
.L_304:
        /*0634*/ 	.word	index@(_Z35group_norm_nhwc_bwd_one_pass_kernelI11Bf16IOBf16WLi128ELi12ELi384EEv26Group_norm_nhwc_bwd_params)
        /*0638*/ 	.word	0x00000038


	//----- nvinfo : EIATTR_FRAME_SIZE
	.align		4
.L_305:
        /*063c*/ 	.byte	0x04, 0x11
        /*063e*/ 	.short	(.L_307 - .L_306)
	.align		4
.L_306:
        /*0640*/ 	.word	index@(_Z35group_norm_nhwc_bwd_one_pass_kernelI11Bf16IOBf16WLi128ELi12ELi384EEv26Group_norm_nhwc_bwd_params)
        /*0644*/ 	.word	0x00000000


	//----- nvinfo : EIATTR_REGCOUNT
	.align		4
.L_307:
        /*0648*/ 	.byte	0x04, 0x2f
        /*064a*/ 	.short	(.L_309 - .L_308)
	.align		4
.L_308:
        /*064c*/ 	.word	index@(_Z35group_norm_nhwc_bwd_one_pass_kernelI11Bf16IOBf16WLi64ELi12ELi384EEv26Group_norm_nhwc_bwd_params)
        /*0650*/ 	.word	0x00000028


	//----- nvinfo : EIATTR_FRAME_SIZE
	.align		4
.L_309:
        /*0654*/ 	.byte	0x04, 0x11
        /*0656*/ 	.short	(.L_311 - .L_310)
	.align		4
.L_310:
        /*0658*/ 	.word	index@(_Z35group_norm_nhwc_bwd_one_pass_kernelI11Bf16IOBf16WLi64ELi12ELi384EEv26Group_norm_nhwc_bwd_params)
        /*065c*/ 	.word	0x00000000


	//----- nvinfo : EIATTR_REGCOUNT
	.align		4
.L_311:
        /*0660*/ 	.byte	0x04, 0x2f
        /*0662*/ 	.short	(.L_313 - .L_312)
	.align		4
.L_312:
        /*0664*/ 	.word	index@(_Z35group_norm_nhwc_bwd_one_pass_kernelI11Bf16IOFp32WLi512ELi12ELi384EEv26Group_norm_nhwc_bwd_params)
        /*0668*/ 	.word	0x00000038


	//----- nvinfo : EIATTR_FRAME_SIZE
	.align		4
.L_313:
        /*066c*/ 	.byte	0x04, 0x11
        /*066e*/ 	.short	(.L_315 - .L_314)
	.align		4
.L_314:
        /*0670*/ 	.word	index@(_Z35group_norm_nhwc_bwd_one_pass_kernelI11Bf16IOFp32WLi512ELi12ELi384EEv26Group_norm_nhwc_bwd_params)
        /*0674*/ 	.word	0x00000000


	//----- nvinfo : EIATTR_REGCOUNT
	.align		4
.L_315:
        /*0678*/ 	.byte	0x04, 0x2f
        /*067a*/ 	.short	(.L_317 - .L_316)
	.align		4
.L_316:
        /*067c*/ 	.word	index@(_Z35group_norm_nhwc_bwd_one_pass_kernelI11Bf16IOFp32WLi256ELi12ELi384EEv26Group_norm_nhwc_bwd_params)
        /*0680*/ 	.word	0x00000038


	//----- nvinfo : EIATTR_FRAME_SIZE
	.align		4
.L_317:
        /*0684*/ 	.byte	0x04, 0x11
        /*0686*/ 	.short	(.L_319 - .L_318)
	.align		4
.L_318:
        /*0688*/ 	.word	index@(_Z35group_norm_nhwc_bwd_one_pass_kernelI11Bf16IOFp32WLi256ELi12ELi384EEv26Group_norm_nhwc_bwd_params)
        /*068c*/ 	.word	0x00000000


	//----- nvinfo : EIATTR_REGCOUNT
	.align		4
.L_319:
        /*0690*/ 	.byte	0x04, 0x2f
        /*0692*/ 	.short	(.L_321 - .L_320)
	.align		4
.L_320:
        /*0694*/ 	.word	index@(_Z35group_norm_nhwc_bwd_one_pass_kernelI11Bf16IOFp32WLi128ELi12ELi384EEv26Group_norm_nhwc_bwd_params)
        /*0698*/ 	.word	0x00000038


	//----- nvinfo : EIATTR_FRAME_SIZE
	.align		4
.L_321:
        /*069c*/ 	.byte	0x04, 0x11
        /*069e*/ 	.short	(.L_323 - .L_322)
	.align		4
.L_322:
        /*06a0*/ 	.word	index@(_Z35group_norm_nhwc_bwd_one_pass_kernelI11Bf16IOFp32WLi128ELi12ELi384EEv26Group_norm_nhwc_bwd_params)
        /*06a4*/ 	.word	0x00000000


	//----- nvinfo : EIATTR_REGCOUNT
	.align		4
.L_323:
        /*06a8*/ 	.byte	0x04, 0x2f
        /*06aa*/ 	.short	(.L_325 - .L_324)
	.align		4
.L_324:
        /*06ac*/ 	.word	index@(_Z35group_norm_nhwc_bwd_one_pass_kernelI11Bf16IOFp32WLi64ELi12ELi384EEv26Group_norm_nhwc_bwd_params)
        /*06b0*/ 	.word	0x00000028


	//----- nvinfo : EIATTR_FRAME_SIZE
	.align		4
.L_325:
        /*06b4*/ 	.byte	0x04, 0x11
        /*06b6*/ 	.short	(.L_327 - .L_326)
	.align		4
.L_326:
        /*06b8*/ 	.word	index@(_Z35group_norm_nhwc_bwd_one_pass_kernelI11Bf16IOFp32WLi64ELi12ELi384EEv26Group_norm_nhwc_bwd_params)
        /*06bc*/ 	.word	0x00000000


	//----- nvinfo : EIATTR_REGCOUNT
	.align		4
.L_327:
        /*06c0*/ 	.byte	0x04, 0x2f
        /*06c2*/ 	.short	(.L_329 - .L_328)
	.align		4
.L_328:
        /*06c4*/ 	.word	index@(_ZN3cub18CUB_300001_SM_10006detail11EmptyKernelIvEEvv)
        /*06c8*/ 	.word	0x00000004


	//----- nvinfo : EIATTR_FRAME_SIZE
	.align		4
.L_329:
        /*06cc*/ 	.byte	0x04, 0x11
        /*06ce*/ 	.short	(.L_331 - .L_330)
	.align		4
.L_330:
        /*06d0*/ 	.word	index@(_ZN3cub18CUB_300001_SM_10006detail11EmptyKernelIvEEvv)
        /*06d4*/ 	.word	0x00000000


	//----- nvinfo : EIATTR_MIN_STACK_SIZE
	.align		4
.L_331:
        /*06d8*/ 	.byte	0x04, 0x12
        /*06da*/ 	.short	(.L_333 - .L_332)
	.align		4
.L_332:
        /*06dc*/ 	.word	index@(_ZN3cub18CUB_300001_SM_10006detail11EmptyKernelIvEEvv)
        /*06e0*/ 	.word	0x00000000


	//----- nvinfo : EIATTR_MIN_STACK_SIZE
	.align		4
.L_333:
        /*06e4*/ 	.byte	0x04, 0x12
        /*06e6*/ 	.short	(.L_335 - .L_334)
	.align		4
.L_334:
        /*06e8*/ 	.word	index@(_Z35group_norm_nhwc_bwd_one_pass_kernelI11Bf16IOFp32WLi64ELi12ELi384EEv26Group_norm_nhwc_bwd_params)
        /*06ec*/ 	.word	0x00000000


	//----- nvinfo : EIATTR_MIN_STACK_SIZE
	.align		4
.L_335:
        /*06f0*/ 	.byte	0x04, 0x12
        /*06f2*/ 	.short	(.L_337 - .L_336)
	.align		4
.L_336:
        /*06f4*/ 	.word	index@(_Z35group_norm_nhwc_bwd_one_pass_kernelI11Bf16IOFp32WLi128ELi12ELi384EEv26Group_norm_nhwc_bwd_params)
        /*06f8*/ 	.word	0x00000000


	//----- nvinfo : EIATTR_MIN_STACK_SIZE
	.align		4
.L_337:
        /*06fc*/ 	.byte	0x04, 0x12
        /*06fe*/ 	.short	(.L_339 - .L_338)
	.align		4
.L_338:
        /*0700*/ 	.word	index@(_Z35group_norm_nhwc_bwd_one_pass_kernelI11Bf16IOFp32WLi256ELi12ELi384EEv26Group_norm_nhwc_bwd_params)
        /*0704*/ 	.word	0x00000000


	//----- nvinfo : EIATTR_MIN_STACK_SIZE
	.align		4
.L_339:
        /*0708*/ 	.byte	0x04, 0x12
        /*070a*/ 	.short	(.L_341 - .L_340)
	.align		4
.L_340:
        /*070c*/ 	.word	index@(_Z35group_norm_nhwc_bwd_one_pass_kernelI11Bf16IOFp32WLi512ELi12ELi384EEv26Group_norm_nhwc_bwd_params)
        /*0710*/ 	.word	0x00000000


	//----- nvinfo : EIATTR_MIN_STACK_SIZE
	.align		4
.L_341:
        /*0714*/ 	.byte	0x04, 0x12
        /*0716*/ 	.short	(.L_343 - .L_342)
	.align		4
.L_342:
        /*0718*/ 	.word	index@(_Z35group_norm_nhwc_bwd_one_pass_kernelI11Bf16IOBf16WLi64ELi12ELi384EEv26Group_norm_nhwc_bwd_params)
        /*071c*/ 	.word	0x00000000


	//----- nvinfo : EIATTR_MIN_STACK_SIZE
	.align		4
.L_343:
        /*0720*/ 	.byte	0x04, 0x12
        /*0722*/ 	.short	(.L_345 - .L_344)
	.align		4
.L_344:
        /*0724*/ 	.word	index@(_Z35group_norm_nhwc_bwd_one_pass_kernelI11Bf16IOBf16WLi128ELi12ELi384EEv26Group_norm_nhwc_bwd_params)
        /*0728*/ 	.word	0x00000000


	//----- nvinfo : EIATTR_MIN_STACK_SIZE
	.align		4
.L_345:
        /*072c*/ 	.byte	0x04, 0x12
        /*072e*/ 	.short	(.L_347 - .L_346)
	.align		4
.L_346:
        /*0730*/ 	.word	index@(_Z35group_norm_nhwc_bwd_one_pass_kernelI11Bf16IOBf16WLi256ELi12ELi384EEv26Group_norm_nhwc_bwd_params)
        /*0734*/ 	.word	0x00000000


	//----- nvinfo : EIATTR_MIN_STACK_SIZE
	.align		4
.L_347:
        /*0738*/ 	.byte	0x04, 0x12
        /*073a*/ 	.short	(.L_349 - .L_348)
	.align		4
.L_348:
        /*073c*/ 	.word	index@(_Z35group_norm_nhwc_bwd_one_pass_kernelI11Bf16IOBf16WLi512ELi12ELi384EEv26Group_norm_nhwc_bwd_params)
        /*0740*/ 	.word	0x00000000


	//----- nvinfo : EIATTR_MIN_STACK_SIZE
	.align		4
.L_349:
        /*0744*/ 	.byte	0x04, 0x12
        /*0746*/ 	.short	(.L_351 - .L_350)
	.align		4
.L_350:
        /*0748*/ 	.word	index@(_Z35group_norm_nhwc_bwd_one_pass_kernelI11Bf16IOFp16WLi64ELi12ELi384EEv26Group_norm_nhwc_bwd_params)
        /*074c*/ 	.word	0x00000000


	//----- nvinfo : EIATTR_MIN_STACK_SIZE
	.align		4
.L_351:
        /*0750*/ 	.byte	0x04, 0x12
        /*0752*/ 	.short	(.L_353 - .L_352)
	.align		4
.L_352:
        /*0754*/ 	.word	index@(_Z35group_norm_nhwc_bwd_one_pass_kernelI11Bf16IOFp16WLi128ELi12ELi384EEv26Group_norm_nhwc_bwd_params)
        /*0758*/ 	.word	0x00000000


	//----- nvinfo : EIATTR_MIN_STACK_SIZE
	.align		4
.L_353:
        /*075c*/ 	.byte	0x04, 0x12
        /*075e*/ 	.short	(.L_355 - .L_354)
	.align		4
.L_354:
        /*0760*/ 	.word	index@(_Z35group_norm_nhwc_bwd_one_pass_kernelI11Bf16IOFp16WLi256ELi12ELi384EEv26Group_norm_nhwc_bwd_params)
        /*0764*/ 	.word	0x00000000


	//----- nvinfo : EIATTR_MIN_STACK_SIZE
	.align		4
.L_355:
        /*0768*/ 	.byte	0x04, 0x12
        /*076a*/ 	.short	(.L_357 - .L_356)
	.align		4
.L_356:
        /*076c*/ 	.word	index@(_Z35group_norm_nhwc_bwd_one_pass_kernelI11Bf16IOFp16WLi512ELi12ELi384EEv26Group_norm_nhwc_bwd_params)
        /*0770*/ 	.word	0x00000000


	//----- nvinfo : EIATTR_MIN_STACK_SIZE
	.align		4
.L_357:
        /*0774*/ 	.byte	0x04, 0x12
        /*0776*/ 	.short	(.L_359 - .L_358)
	.align		4
.L_358:
        /*0778*/ 	.word	index@(_Z35group_norm_nhwc_bwd_one_pass_kernelI11Fp16IOFp32WLi64ELi12ELi384EEv26Group_norm_nhwc_bwd_params)
        /*077c*/ 	.word	0x00000000


	//----- nvinfo : EIATTR_MIN_STACK_SIZE
	.align		4
.L_359:
        /*0780*/ 	.byte	0x04, 0x12
        /*0782*/ 	.short	(.L_361 - .L_360)
	.align		4
.L_360:
        /*0784*/ 	.word	index@(_Z35group_norm_nhwc_bwd_one_pass_kernelI11Fp16IOFp32WLi128ELi12ELi384EEv26Group_norm_nhwc_bwd_params)
        /*0788*/ 	.word	0x00000000


	//----- nvinfo : EIATTR_MIN_STACK_SIZE
	.align		4
.L_361:
        /*078c*/ 	.byte	0x04, 0x12
        /*078e*/ 	.short	(.L_363 - .L_362)
	.align		4
.L_362:
        /*0790*/ 	.word	index@(_Z35group_norm_nhwc_bwd_one_pass_kernelI11Fp16IOFp32WLi256ELi12ELi384EEv26Group_norm_nhwc_bwd_params)
        /*0794*/ 	.word	0x00000000


	//----- nvinfo : EIATTR_MIN_STACK_SIZE
	.align		4
.L_363:
        /*0798*/ 	.byte	0x04, 0x12
        /*079a*/ 	.short	(.L_365 - .L_364)
	.align		4
.L_364:
        /*079c*/ 	.word	index@(_Z35group_norm_nhwc_bwd_one_pass_kernelI11Fp16IOFp32WLi512ELi12ELi384EEv26Group_norm_nhwc_bwd_params)
        /*07a0*/ 	.word	0x00000000


	//----- nvinfo : EIATTR_MIN_STACK_SIZE
	.align		4
.L_365:
        /*07a4*/ 	.byte	0x04, 0x12
        /*07a6*/ 	.short	(.L_367 - .L_366)
	.align		4
.L_366:
        /*07a8*/ 	.word	index@(_Z35group_norm_nhwc_bwd_one_pass_kernelI11Fp16IOBf16WLi64ELi12ELi384EEv26Group_norm_nhwc_bwd_params)
        /*07ac*/ 	.word	0x00000000


	//----- nvinfo : EIATTR_MIN_STACK_SIZE
	.align		4
.L_367:
        /*07b0*/ 	.byte	0x04, 0x12
        /*07b2*/ 	.short	(.L_369 - .L_368)
	.align		4
.L_368:
        /*07b4*/ 	.word	index@(_Z35group_norm_nhwc_bwd_one_pass_kernelI11Fp16IOBf16WLi128ELi12ELi384EEv26Group_norm_nhwc_bwd_params)
        /*07b8*/ 	.word	0x00000000


	//----- nvinfo : EIATTR_MIN_STACK_SIZE
	.align		4
.L_369:
        /*07bc*/ 	.byte	0x04, 0x12
        /*07be*/ 	.short	(.L_371 - .L_370)
	.align		4
.L_370:
        /*07c0*/ 	.word	index@(_Z35group_norm_nhwc_bwd_one_pass_kernelI11Fp16IOBf16WLi256ELi12ELi384EEv26Group_norm_nhwc_bwd_params)
        /*07c4*/ 	.word	0x00000000


	//----- nvinfo : EIATTR_MIN_STACK_SIZE
	.align		4
.L_371:
        /*07c8*/ 	.byte	0x04, 0x12
        /*07ca*/ 	.short	(.L_373 - .L_372)
	.align		4
.L_372:
        /*07cc*/ 	.word	index@(_Z35group_norm_nhwc_bwd_one_pass_kernelI11Fp16IOBf16WLi512ELi12ELi384EEv26Group_norm_nhwc_bwd_params)
        /*07d0*/ 	.word	0x00000000


	//----- nvinfo : EIATTR_MIN_STACK_SIZE
	.align		4
.L_373:
        /*07d4*/ 	.byte	0x04, 0x12
        /*07d6*/ 	.short	(.L_375 - .L_374)
	.align		4
.L_374:
        /*07d8*/ 	.word	index@(_Z35group_norm_nhwc_bwd_one_pass_kernelI11Fp16IOFp16WLi64ELi12ELi384EEv26Group_norm_nhwc_bwd_params)
        /*07dc*/ 	.word	0x00000000


	//----- nvinfo : EIATTR_MIN_STACK_SIZE
	.align		4
.L_375:
        /*07e0*/ 	.byte	0x04, 0x12
        /*07e2*/ 	.short	(.L_377 - .L_376)
	.align		4
.L_376:
        /*07e4*/ 	.word	index@(_Z35group_norm_nhwc_bwd_one_pass_kernelI11Fp16IOFp16WLi128ELi12ELi384EEv26Group_norm_nhwc_bwd_params)
        /*07e8*/ 	.word	0x00000000


	//----- nvinfo : EIATTR_MIN_STACK_SIZE
	.align		4
.L_377:
        /*07ec*/ 	.byte	0x04, 0x12
        /*07ee*/ 	.short	(.L_379 - .L_378)
	.align		4
.L_378:
        /*07f0*/ 	.word	index@(_Z35group_norm_nhwc_bwd_one_pass_kernelI11Fp16IOFp16WLi256ELi12ELi384EEv26Group_norm_nhwc_bwd_params)
        /*07f4*/ 	.word	0x00000000


	//----- nvinfo : EIATTR_MIN_STACK_SIZE
	.align		4
.L_379:
        /*07f8*/ 	.byte	0x04, 0x12
        /*07fa*/ 	.short	(.L_381 - .L_380)
	.align		4
.L_380:
        /*07fc*/ 	.word	index@(_Z35group_norm_nhwc_bwd_one_pass_kernelI11Fp16IOFp16WLi512ELi12ELi384EEv26Group_norm_nhwc_bwd_params)
        /*0800*/ 	.word	0x00000000


	//----- nvinfo : EIATTR_MIN_STACK_SIZE
	.align		4
.L_381:
        /*0804*/ 	.byte	0x04, 0x12
        /*0806*/ 	.short	(.L_383 - .L_382)
	.align		4
.L_382:
        /*0808*/ 	.word	index@(_Z35group_norm_nhwc_bwd_one_pass_kernelI11Fp32IOFp32WLi64ELi12ELi384EEv26Group_norm_nhwc_bwd_params)
        /*080c*/ 	.word	0x00000000


	//----- nvinfo : EIATTR_MIN_STACK_SIZE
	.align		4
.L_383:
        /*0810*/ 	.byte	0x04, 0x12
        /*0812*/ 	.short	(.L_385 - .L_384)
	.align		4
.L_384:
        /*0814*/ 	.word	index@(_Z35group_norm_nhwc_bwd_one_pass_kernelI11Fp32IOFp32WLi128ELi12ELi384EEv26Group_norm_nhwc_bwd_params)
        /*0818*/ 	.word	0x00000000


	//----- nvinfo : EIATTR_MIN_STACK_SIZE
	.align		4
.L_385:
        /*081c*/ 	.byte	0x04, 0x12
        /*081e*/ 	.short	(.L_387 - .L_386)
	.align		4
.L_386:
        /*0820*/ 	.word	index@(_Z35group_norm_nhwc_bwd_one_pass_kernelI11Fp32IOFp32WLi256ELi12ELi384EEv26Group_norm_nhwc_bwd_params)
        /*0824*/ 	.word	0x00000000


	//----- nvinfo : EIATTR_MIN_STACK_SIZE
	.align		4
.L_387:
        /*0828*/ 	.byte	0x04, 0x12
        /*082a*/ 	.short	(.L_389 - .L_388)
	.align		4
.L_388:
        /*082c*/ 	.word	index@(_Z35group_norm_nhwc_bwd_one_pass_kernelI11Fp32IOFp32WLi512ELi12ELi384EEv26Group_norm_nhwc_bwd_params)
        /*0830*/ 	.word	0x00000000


	//----- nvinfo : EIATTR_MIN_STACK_SIZE
	.align		4
.L_389:
        /*0834*/ 	.byte	0x04, 0x12
        /*0836*/ 	.short	(.L_391 - .L_390)
	.align		4
.L_390:
        /*0838*/ 	.word	index@(_Z35group_norm_nhwc_bwd_one_pass_kernelI11Fp32IOBf16WLi64ELi12ELi384EEv26Group_norm_nhwc_bwd_params)
        /*083c*/ 	.word	0x00000000


	//----- nvinfo : EIATTR_MIN_STACK_SIZE
	.align		4
.L_391:
        /*0840*/ 	.byte	0x04, 0x12
        /*0842*/ 	.short	(.L_393 - .L_392)
	.align		4
.L_392:
        /*0844*/ 	.word	index@(_Z35group_norm_nhwc_bwd_one_pass_kernelI11Fp32IOBf16WLi128ELi12ELi384EEv26Group_norm_nhwc_bwd_params)
        /*0848*/ 	.word	0x00000000


	//----- nvinfo : EIATTR_MIN_STACK_SIZE
	.align		4
.L_393:
        /*084c*/ 	.byte	0x04, 0x12
        /*084e*/ 	.short	(.L_395 - .L_394)
	.align		4
.L_394:
        /*0850*/ 	.word	index@(_Z35group_norm_nhwc_bwd_one_pass_kernelI11Fp32IOBf16WLi256ELi12ELi384EEv26Group_norm_nhwc_bwd_params)
        /*0854*/ 	.word	0x00000000


	//----- nvinfo : EIATTR_MIN_STACK_SIZE
	.align		4
.L_395:
        /*0858*/ 	.byte	0x04, 0x12
        /*085a*/ 	.short	(.L_397 - .L_396)
	.align		4
.L_396:
        /*085c*/ 	.word	index@(_Z35group_norm_nhwc_bwd_one_pass_kernelI11Fp32IOBf16WLi512ELi12ELi384EEv26Group_norm_nhwc_bwd_params)
        /*0860*/ 	.word	0x00000000


	//----- nvinfo : EIATTR_MIN_STACK_SIZE
	.align		4
.L_397:
        /*0864*/ 	.byte	0x04, 0x12
        /*0866*/ 	.short	(.L_399 - .L_398)
	.align		4
.L_398:
        /*0868*/ 	.word	index@(_Z35group_norm_nhwc_bwd_one_pass_kernelI11Fp32IOFp16WLi64ELi12ELi384EEv26Group_norm_nhwc_bwd_params)
        /*086c*/ 	.word	0x00000000


	//----- nvinfo : EIATTR_MIN_STACK_SIZE
	.align		4
.L_399:
        /*0870*/ 	.byte	0x04, 0x12
        /*0872*/ 	.short	(.L_401 - .L_400)
	.align		4
.L_400:
        /*0874*/ 	.word	index@(_Z35group_norm_nhwc_bwd_one_pass_kernelI11Fp32IOFp16WLi128ELi12ELi384EEv26Group_norm_nhwc_bwd_params)
        /*0878*/ 	.word	0x00000000


	//----- nvinfo : EIATTR_MIN_STACK_SIZE
	.align		4
.L_401:
        /*087c*/ 	.byte	0x04, 0x12
        /*087e*/ 	.short	(.L_403 - .L_402)
	.align		4
.L_402:
        /*0880*/ 	.word	index@(_Z35group_norm_nhwc_bwd_one_pass_kernelI11Fp32IOFp16WLi256ELi12ELi384EEv26Group_norm_nhwc_bwd_params)
        /*0884*/ 	.word	0x00000000


	//----- nvinfo : EIATTR_MIN_STACK_SIZE
	.align		4
.L_403:
        /*0888*/ 	.byte	0x04, 0x12
        /*088a*/ 	.short	(.L_405 - .L_404)
	.align		4
.L_404:
        /*088c*/ 	.word	index@(_Z35group_norm_nhwc_bwd_one_pass_kernelI11Fp32IOFp16WLi512ELi12ELi384EEv26Group_norm_nhwc_bwd_params)
        /*0890*/ 	.word	0x00000000


	//----- nvinfo : EIATTR_MIN_STACK_SIZE
	.align		4
.L_405:
        /*0894*/ 	.byte	0x04, 0x12
        /*0896*/ 	.short	(.L_407 - .L_406)
	.align		4
.L_406:
        /*0898*/ 	.word	index@(_Z35group_norm_nhwc_fwd_one_pass_kernelI11Bf16IOFp32WLi64ELi12ELi384EEv26Group_norm_nhwc_fwd_params)
        /*089c*/ 	.word	0x00000000


	//----- nvinfo : EIATTR_MIN_STACK_SIZE
	.align		4
.L_407:
        /*08a0*/ 	.byte	0x04, 0x12
        /*08a2*/ 	.short	(.L_409 - .L_408)
	.align		4
.L_408:
        /*08a4*/ 	.word	index@(_Z35group_norm_nhwc_fwd_one_pass_kernelI11Bf16IOFp32WLi128ELi12ELi384EEv26Group_norm_nhwc_fwd_params)
        /*08a8*/ 	.word	0x00000000


	//----- nvinfo : EIATTR_MIN_STACK_SIZE
	.align		4
.L_409:
        /*08ac*/ 	.byte	0x04, 0x12
        /*08ae*/ 	.short	(.L_411 - .L_410)
	.align		4
.L_410:
        /*08b0*/ 	.word	index@(_Z35group_norm_nhwc_fwd_one_pass_kernelI11Bf16IOFp32WLi256ELi12ELi384EEv26Group_norm_nhwc_fwd_params)
        /*08b4*/ 	.word	0x00000000


	//----- nvinfo : EIATTR_MIN_STACK_SIZE
	.align		4
.L_411:
        /*08b8*/ 	.byte	0x04, 0x12
        /*08ba*/ 	.short	(.L_413 - .L_412)
	.align		4
.L_412:
        /*08bc*/ 	.word	index@(_Z35group_norm_nhwc_fwd_one_pass_kernelI11Bf16IOFp32WLi512ELi12ELi384EEv26Group_norm_nhwc_fwd_params)
        /*08c0*/ 	.word	0x00000000


	//----- nvinfo : EIATTR_MIN_STACK_SIZE
	.align		4
.L_413:
        /*08c4*/ 	.byte	0x04, 0x12
        /*08c6*/ 	.short	(.L_415 - .L_414)
	.align		4
.L_414:
        /*08c8*/ 	.word	index@(_Z35group_norm_nhwc_fwd_one_pass_kernelI11Bf16IOBf16WLi64ELi12ELi384EEv26Group_norm_nhwc_fwd_params)
        /*08cc*/ 	.word	0x00000000


	//----- nvinfo : EIATTR_MIN_STACK_SIZE
	.align		4
.L_415:
        /*08d0*/ 	.byte	0x04, 0x12
        /*08d2*/ 	.short	(.L_417 - .L_416)
	.align		4
.L_416:
        /*08d4*/ 	.word	index@(_Z35group_norm_nhwc_fwd_one_pass_kernelI11Bf16IOBf16WLi128ELi12ELi384EEv26Group_norm_nhwc_fwd_params)
        /*08d8*/ 	.word	0x00000000


	//----- nvinfo : EIATTR_MIN_STACK_SIZE
	.align		4
.L_417:
        /*08dc*/ 	.byte	0x04, 0x12
        /*08de*/ 	.short	(.L_419 - .L_418)
	.align		4
.L_418:
        /*08e0*/ 	.word	index@(_Z35group_norm_nhwc_fwd_one_pass_kernelI11Bf16IOBf16WLi256ELi12ELi384EEv26Group_norm_nhwc_fwd_params)
        /*08e4*/ 	.word	0x00000000


	//----- nvinfo : EIATTR_MIN_STACK_SIZE
	.align		4
.L_419:
        /*08e8*/ 	.byte	0x04, 0x12
        /*08ea*/ 	.short	(.L_421 - .L_420)
	.align		4
.L_420:
        /*08ec*/ 	.word	index@(_Z35group_norm_nhwc_fwd_one_pass_kernelI11Bf16IOBf16WLi512ELi12ELi384EEv26Group_norm_nhwc_fwd_params)
        /*08f0*/ 	.word	0x00000000


	//----- nvinfo : EIATTR_MIN_STACK_SIZE
	.align		4
.L_421:
        /*08f4*/ 	.byte	0x04, 0x12
        /*08f6*/ 	.short	(.L_423 - .L_422)
	.align		4
.L_422:
        /*08f8*/ 	.word	index@(_Z35group_norm_nhwc_fwd_one_pass_kernelI11Bf16IOFp16WLi64ELi12ELi384EEv26Group_norm_nhwc_fwd_params)
        /*08fc*/ 	.word	0x00000000


	//----- nvinfo : EIATTR_MIN_STACK_SIZE
	.align		4
.L_423:
        /*0900*/ 	.byte	0x04, 0x12
        /*0902*/ 	.short	(.L_425 - .L_424)
	.align		4
.L_424:
        /*0904*/ 	.word	index@(_Z35group_norm_nhwc_fwd_one_pass_kernelI11Bf16IOFp16WLi128ELi12ELi384EEv26Group_norm_nhwc_fwd_params)
        /*0908*/ 	.word	0x00000000


	//----- nvinfo : EIATTR_MIN_STACK_SIZE
	.align		4
.L_425:
        /*090c*/ 	.byte	0x04, 0x12
        /*090e*/ 	.short	(.L_427 - .L_426)
	.align		4
.L_426:
        /*0910*/ 	.word	index@(_Z35group_norm_nhwc_fwd_one_pass_kernelI11Bf16IOFp16WLi256ELi12ELi384EEv26Group_norm_nhwc_fwd_params)
        /*0914*/ 	.word	0x00000000


	//----- nvinfo : EIATTR_MIN_STACK_SIZE
	.align		4
.L_427:
        /*0918*/ 	.byte	0x04, 0x12
        /*091a*/ 	.short	(.L_429 - .L_428)
	.align		4
.L_428:
        /*091c*/ 	.word	index@(_Z35group_norm_nhwc_fwd_one_pass_kernelI11Bf16IOFp16WLi512ELi12ELi384EEv26Group_norm_nhwc_fwd_params)
        /*0920*/ 	.word	0x00000000


	//----- nvinfo : EIATTR_MIN_STACK_SIZE
	.align		4
.L_429:
        /*0924*/ 	.byte	0x04, 0x12
        /*0926*/ 	.short	(.L_431 - .L_430)
	.align		4
.L_430:
        /*0928*/ 	.word	index@(_Z35group_norm_nhwc_fwd_one_pass_kernelI11Fp16IOFp32WLi64ELi12ELi384EEv26Group_norm_nhwc_fwd_params)
        /*092c*/ 	.word	0x00000000


	//----- nvinfo : EIATTR_MIN_STACK_SIZE
	.align		4
.L_431:
        /*0930*/ 	.byte	0x04, 0x12
        /*0932*/ 	.short	(.L_433 - .L_432)
	.align		4
.L_432:
        /*0934*/ 	.word	index@(_Z35group_norm_nhwc_fwd_one_pass_kernelI11Fp16IOFp32WLi128ELi12ELi384EEv26Group_norm_nhwc_fwd_params)
        /*0938*/ 	.word	0x00000000


	//----- nvinfo : EIATTR_MIN_STACK_SIZE
	.align		4
.L_433:
        /*093c*/ 	.byte	0x04, 0x12
        /*093e*/ 	.short	(.L_435 - .L_434)
	.align		4
.L_434:
        /*0940*/ 	.word	index@(_Z35group_norm_nhwc_fwd_one_pass_kernelI11Fp16IOFp32WLi256ELi12ELi384EEv26Group_norm_nhwc_fwd_params)
        /*0944*/ 	.word	0x00000000


	//----- nvinfo : EIATTR_MIN_STACK_SIZE
	.align		4
.L_435:
        /*0948*/ 	.byte	0x04, 0x12
        /*094a*/ 	.short	(.L_437 - .L_436)
	.align		4
.L_436:
        /*094c*/ 	.word	index@(_Z35group_norm_nhwc_fwd_one_pass_kernelI11Fp16IOFp32WLi512ELi12ELi384EEv26Group_norm_nhwc_fwd_params)
        /*0950*/ 	.word	0x00000000


	//----- nvinfo : EIATTR_MIN_STACK_SIZE
	.align		4
.L_437:
        /*0954*/ 	.byte	0x04, 0x12
        /*0956*/ 	.short	(.L_439 - .L_438)
	.align		4
.L_438:
        /*0958*/ 	.word	index@(_Z35group_norm_nhwc_fwd_one_pass_kernelI11Fp16IOBf16WLi64ELi12ELi384EEv26Group_norm_nhwc_fwd_params)
        /*095c*/ 	.word	0x00000000


	//----- nvinfo : EIATTR_MIN_STACK_SIZE
	.align		4
.L_439:
        /*0960*/ 	.byte	0x04, 0x12
        /*0962*/ 	.short	(.L_441 - .L_440)
	.align		4
.L_440:
        /*0964*/ 	.word	index@(_Z35group_norm_nhwc_fwd_one_pass_kernelI11Fp16IOBf16WLi128ELi12ELi384EEv26Group_norm_nhwc_fwd_params)
        /*0968*/ 	.word	0x00000000


	//----- nvinfo : EIATTR_MIN_STACK_SIZE
	.align		4
.L_441:
        /*096c*/ 	.byte	0x04, 0x12
        /*096e*/ 	.short	(.L_443 - .L_442)
	.align		4
.L_442:
        /*0970*/ 	.word	index@(_Z35group_norm_nhwc_fwd_one_pass_kernelI11Fp16IOBf16WLi256ELi12ELi384EEv26Group_norm_nhwc_fwd_params)
        /*0974*/ 	.word	0x00000000


	//----- nvinfo : EIATTR_MIN_STACK_SIZE
	.align		4
.L_443:
        /*0978*/ 	.byte	0x04, 0x12
        /*097a*/ 	.short	(.L_445 - .L_444)
	.align		4
.L_444:
        /*097c*/ 	.word	index@(_Z35group_norm_nhwc_fwd_one_pass_kernelI11Fp16IOBf16WLi512ELi12ELi384EEv26Group_norm_nhwc_fwd_params)
        /*0980*/ 	.word	0x00000000


	//----- nvinfo : EIATTR_MIN_STACK_SIZE
	.align		4
.L_445:
        /*0984*/ 	.byte	0x04, 0x12
        /*0986*/ 	.short	(.L_447 - .L_446)
	.align		4
.L_446:
        /*0988*/ 	.word	index@(_Z35group_norm_nhwc_fwd_one_pass_kernelI11Fp16IOFp16WLi64ELi12ELi384EEv26Group_norm_nhwc_fwd_params)
        /*098c*/ 	.word	0x00000000


	//----- nvinfo : EIATTR_MIN_STACK_SIZE
	.align		4
.L_447:
        /*0990*/ 	.byte	0x04, 0x12
        /*0992*/ 	.short	(.L_449 - .L_448)
	.align		4
.L_448:
        /*0994*/ 	.word	index@(_Z35group_norm_nhwc_fwd_one_pass_kernelI11Fp16IOFp16WLi128ELi12ELi384EEv26Group_norm_nhwc_fwd_params)
        /*0998*/ 	.word	0x00000000


	//----- nvinfo : EIATTR_MIN_STACK_SIZE
	.align		4
.L_449:
        /*099c*/ 	.byte	0x04, 0x12
        /*099e*/ 	.short	(.L_451 - .L_450)
	.align		4
.L_450:
        /*09a0*/ 	.word	index@(_Z35group_norm_nhwc_fwd_one_pass_kernelI11Fp16IOFp16WLi256ELi12ELi384EEv26Group_norm_nhwc_fwd_params)
        /*09a4*/ 	.word	0x00000000


	//----- nvinfo : EIATTR_MIN_STACK_SIZE
	.align		4
.L_451:
        /*09a8*/ 	.byte	0x04, 0x12
        /*09aa*/ 	.short	(.L_453 - .L_452)
	.align		4
.L_452:
        /*09ac*/ 	.word	index@(_Z35group_norm_nhwc_fwd_one_pass_kernelI11Fp16IOFp16WLi512ELi12ELi384EEv26Group_norm_nhwc_fwd_params)
        /*09b0*/ 	.word	0x00000000


	//----- nvinfo : EIATTR_MIN_STACK_SIZE
	.align		4
.L_453:
        /*09b4*/ 	.byte	0x04, 0x12
        /*09b6*/ 	.short	(.L_455 - .L_454)
	.align		4
.L_454:
        /*09b8*/ 	.word	index@(_Z35group_norm_nhwc_fwd_one_pass_kernelI11Fp32IOFp32WLi64ELi12ELi384EEv26Group_norm_nhwc_fwd_params)
        /*09bc*/ 	.word	0x00000000


	//----- nvinfo : EIATTR_MIN_STACK_SIZE
	.align		4
.L_455:
        /*09c0*/ 	.byte	0x04, 0x12
        /*09c2*/ 	.short	(.L_457 - .L_456)
	.align		4
.L_456:
        /*09c4*/ 	.word	index@(_Z35group_norm_nhwc_fwd_one_pass_kernelI11Fp32IOFp32WLi128ELi12ELi384EEv26Group_norm_nhwc_fwd_params)
        /*09c8*/ 	.word	0x00000000


	//----- nvinfo : EIATTR_MIN_STACK_SIZE
	.align		4
.L_457:
        /*09cc*/ 	.byte	0x04, 0x12
        /*09ce*/ 	.short	(.L_459 - .L_458)
	.align		4
.L_458:
        /*09d0*/ 	.word	index@(_Z35group_norm_nhwc_fwd_one_pass_kernelI11Fp32IOFp32WLi256ELi12ELi384EEv26Group_norm_nhwc_fwd_params)
        /*09d4*/ 	.word	0x00000000


	//----- nvinfo : EIATTR_MIN_STACK_SIZE
	.align		4
.L_459:
        /*09d8*/ 	.byte	0x04, 0x12
        /*09da*/ 	.short	(.L_461 - .L_460)
	.align		4
.L_460:
        /*09dc*/ 	.word	index@(_Z35group_norm_nhwc_fwd_one_pass_kernelI11Fp32IOFp32WLi512ELi12ELi384EEv26Group_norm_nhwc_fwd_params)
        /*09e0*/ 	.word	0x00000000


	//----- nvinfo : EIATTR_MIN_STACK_SIZE
	.align		4
.L_461:
        /*09e4*/ 	.byte	0x04, 0x12
        /*09e6*/ 	.short	(.L_463 - .L_462)
	.align		4
.L_462:
        /*09e8*/ 	.word	index@(_Z35group_norm_nhwc_fwd_one_pass_kernelI11Fp32IOBf16WLi64ELi12ELi384EEv26Group_norm_nhwc_fwd_params)
        /*09ec*/ 	.word	0x00000000


	//----- nvinfo : EIATTR_MIN_STACK_SIZE
	.align		4
.L_463:
        /*09f0*/ 	.byte	0x04, 0x12
        /*09f2*/ 	.short	(.L_465 - .L_464)
	.align		4
.L_464:
        /*09f4*/ 	.word	index@(_Z35group_norm_nhwc_fwd_one_pass_kernelI11Fp32IOBf16WLi128ELi12ELi384EEv26Group_norm_nhwc_fwd_params)
        /*09f8*/ 	.word	0x00000000


	//----- nvinfo : EIATTR_MIN_STACK_SIZE
	.align		4
.L_465:
        /*09fc*/ 	.byte	0x04, 0x12
        /*09fe*/ 	.short	(.L_467 - .L_466)
	.align		4
.L_466:
        /*0a00*/ 	.word	index@(_Z35group_norm_nhwc_fwd_one_pass_kernelI11Fp32IOBf16WLi256ELi12ELi384EEv26Group_norm_nhwc_fwd_params)
        /*0a04*/ 	.word	0x00000000


	//----- nvinfo : EIATTR_MIN_STACK_SIZE
	.align		4
.L_467:
        /*0a08*/ 	.byte	0x04, 0x12
        /*0a0a*/ 	.short	(.L_469 - .L_468)
	.align		4
.L_468:
        /*0a0c*/ 	.word	index@(_Z35group_norm_nhwc_fwd_one_pass_kernelI11Fp32IOBf16WLi512ELi12ELi384EEv26Group_norm_nhwc_fwd_params)
        /*0a10*/ 	.word	0x00000000


	//----- nvinfo : EIATTR_MIN_STACK_SIZE
	.align		4
.L_469:
        /*0a14*/ 	.byte	0x04, 0x12
        /*0a16*/ 	.short	(.L_471 - .L_470)
	.align		4
.L_470:
        /*0a18*/ 	.word	index@(_Z35group_norm_nhwc_fwd_one_pass_kernelI11Fp32IOFp16WLi64ELi12ELi384EEv26Group_norm_nhwc_fwd_params)
        /*0a1c*/ 	.word	0x00000000


	//----- nvinfo : EIATTR_MIN_STACK_SIZE
	.align		4
.L_471:
        /*0a20*/ 	.byte	0x04, 0x12
        /*0a22*/ 	.short	(.L_473 - .L_472)
	.align		4
.L_472:
        /*0a24*/ 	.word	index@(_Z35group_norm_nhwc_fwd_one_pass_kernelI11Fp32IOFp16WLi128ELi12ELi384EEv26Group_norm_nhwc_fwd_params)
        /*0a28*/ 	.word	0x00000000


	//----- nvinfo : EIATTR_MIN_STACK_SIZE
	.align		4
.L_473:
        /*0a2c*/ 	.byte	0x04, 0x12
        /*0a2e*/ 	.short	(.L_475 - .L_474)
	.align		4
.L_474:
        /*0a30*/ 	.word	index@(_Z35group_norm_nhwc_fwd_one_pass_kernelI11Fp32IOFp16WLi256ELi12ELi384EEv26Group_norm_nhwc_fwd_params)
        /*0a34*/ 	.word	0x00000000


	//----- nvinfo : EIATTR_MIN_STACK_SIZE
	.align		4
.L_475:
        /*0a38*/ 	.byte	0x04, 0x12
        /*0a3a*/ 	.short	(.L_477 - .L_476)
	.align		4
.L_476:
        /*0a3c*/ 	.word	index@(_Z35group_norm_nhwc_fwd_one_pass_kernelI11Fp32IOFp16WLi512ELi12ELi384EEv26Group_norm_nhwc_fwd_params)
        /*0a40*/ 	.word	0x00000000
.L_477:


//--------------------- .nv.compat                --------------------------
	.section	.nv.compat,"",@"SHT_CUDA_COMPAT_INFO"
	.align	4
        /*0000*/ 	.byte	0x02, 0x09, 0x01, 0x00, 0x02, 0x02, 0x01, 0x00, 0x02, 0x05, 0x05, 0x00, 0x03, 0x07, 0x01, 0x01
        /*0010*/ 	.byte	0x02, 0x03, 0x00, 0x00, 0x02, 0x06, 0x01, 0x00, 0x04, 0x0b, 0x08, 0x00, 0x09, 0x00, 0x00, 0x00
        /*0020*/ 	.byte	0x00, 0x00, 0x00, 0x00


//--------------------- .nv.info._ZN3cub18CUB_300001_SM_10006detail11EmptyKernelIvEEvv --------------------------
	.section	.nv.info._ZN3cub18CUB_300001_SM_10006detail11EmptyKernelIvEEvv,"",@"SHT_CUDA_INFO"
	.sectionflags	@""
	.align	4


	//----- nvinfo : EIATTR_CUDA_API_VERSION
	.align		4
        /*0000*/ 	.byte	0x04, 0x37
        /*0002*/ 	.short	(.L_479 - .L_478)
.L_478:
        /*0004*/ 	.word	0x00000082


	//----- nvinfo : EIATTR_SPARSE_MMA_MASK
	.align		4
.L_479:
        /*0008*/ 	.byte	0x03, 0x50
        /*000a*/ 	.short	0x0000


	//----- nvinfo : EIATTR_MAXREG_COUNT
	.align		4
        /*000c*/ 	.byte	0x03, 0x1b
        /*000e*/ 	.short	0x00ff


	//----- nvinfo : EIATTR_MERCURY_ISA_VERSION
	.align		4
        /*0010*/ 	.byte	0x03, 0x5f
        /*0012*/ 	.short	0x0101


	//----- nvinfo : EIATTR_VRC_CTA_INIT_COUNT
	.align		4
        /*0014*/ 	.byte	0x02, 0x4a
	.zero		1
	.zero		1


	//----- nvinfo : EIATTR_EXIT_INSTR_OFFSETS
	.align		4
        /*0018*/ 	.byte	0x04, 0x1c
        /*001a*/ 	.short	(.L_481 - .L_480)


	//   ....[0]....
.L_480:
        /*001c*/ 	.word	0x00000010


	//----- nvinfo : EIATTR_SW_WAR
	.align		4
.L_481:
        /*0020*/ 	.byte	0x04, 0x36
        /*0022*/ 	.short	(.L_483 - .L_482)
.L_482:
        /*0024*/ 	.word	0x00000008
.L_483:


//--------------------- .nv.info._Z35group_norm_nhwc_bwd_one_pass_kernelI11Bf16IOFp32WLi64ELi12ELi384EEv26Group_norm_nhwc_bwd_params --------------------------
	.section	.nv.info._Z35group_norm_nhwc_bwd_one_pass_kernelI11Bf16IOFp32WLi64ELi12ELi384EEv26Group_norm_nhwc_bwd_params,"",@"SHT_CUDA_INFO"
	.sectionflags	@""
	.align	4


	//----- nvinfo : EIATTR_CUDA_API_VERSION
	.align		4
        /*0000*/ 	.byte	0x04, 0x37
        /*0002*/ 	.short	(.L_485 - .L_484)
.L_484:
        /*0004*/ 	.word	0x00000082


	//----- nvinfo : EIATTR_KPARAM_INFO
	.align		4
.L_485:
        /*0008*/ 	.byte	0x04, 0x17
        /*000a*/ 	.short	(.L_487 - .L_486)
.L_486:
        /*000c*/ 	.word	0x00000000
        /*0010*/ 	.short	0x0000
        /*0012*/ 	.short	0x0000
        /*0014*/ 	.byte	0x00, 0xf0, 0xe1, 0x02


	//----- nvinfo : EIATTR_SPARSE_MMA_MASK
	.align		4
.L_487:
        /*0018*/ 	.byte	0x03, 0x50
        /*001a*/ 	.short	0x0000


	//----- nvinfo : EIATTR_MAXREG_COUNT
	.align		4
        /*001c*/ 	.byte	0x03, 0x1b
        /*001e*/ 	.short	0x00a8


	//----- nvinfo : EIATTR_NUM_BARRIERS
	.align		4
        /*0020*/ 	.byte	0x02, 0x4c
        /*0022*/ 	.byte	0x01
	.zero		1


	//----- nvinfo : EIATTR_MERCURY_ISA_VERSION
	.align		4
        /*0024*/ 	.byte	0x03, 0x5f
        /*0026*/ 	.short	0x0101


	//----- nvinfo : EIATTR_INT_WARP_WIDE_INSTR_OFFSETS
	.align		4
        /*0028*/ 	.byte	0x04, 0x31
        /*002a*/ 	.short	(.L_489 - .L_488)


	//   ....[0]....
.L_488:
        /*002c*/ 	.word	0x00000c70


	//----- nvinfo : EIATTR_COOP_GROUP_MASK_REGIDS
	.align		4
.L_489:
        /*0030*/ 	.byte	0x04, 0x29
        /*0032*/ 	.short	(.L_491 - .L_490)


	//   ....[0]....
.L_490:
        /*0034*/ 	.word	0xffffffff


	//   ....[1]....
        /*0038*/ 	.word	0xffffffff


	//   ....[2]....
        /*003c*/ 	.word	0xffffffff


	//   ....[3]....
        /*0040*/ 	.word	0xffffffff


	//   ....[4]....
        /*0044*/ 	.word	0xffffffff


	//   ....[5]....
        /*0048*/ 	.word	0xffffffff


	//   ....[6]....
        /*004c*/ 	.word	0xffffffff


	//   ....[7]....
        /*0050*/ 	.word	0xffffffff


	//   ....[8]....
        /*0054*/ 	.word	0xffffffff


	//   ....[9]....
        /*0058*/ 	.word	0xffffffff


	//----- nvinfo : EIATTR_COOP_GROUP_INSTR_OFFSETS
	.align		4
.L_491:
        /*005c*/ 	.byte	0x04, 0x28
        /*005e*/ 	.short	(.L_493 - .L_492)


	//   ....[0]....
.L_492:
        /*0060*/ 	.word	0x00000a30


	//   ....[1]....
        /*0064*/ 	.word	0x00000a60


	//   ....[2]....
        /*0068*/ 	.word	0x00000ab0


	//   ....[3]....
        /*006c*/ 	.word	0x00000ad0


	//   ....[4]....
        /*0070*/ 	.word	0x00000b00


	//   ....[5]....
        /*0074*/ 	.word	0x00000b20


	//   ....[6]....
        /*0078*/ 	.word	0x00000b50


	//   ....[7]....
        /*007c*/ 	.word	0x00000b90


	//   ....[8]....
        /*0080*/ 	.word	0x00000c10


	//   ....[9]....
        /*0084*/ 	.word	0x00000c20


	//----- nvinfo : EIATTR_VRC_CTA_INIT_COUNT
	.align		4
.L_493:
        /*0088*/ 	.byte	0x02, 0x4a
	.zero		1
	.zero		1


	//----- nvinfo : EIATTR_EXIT_INSTR_OFFSETS
	.align		4
        /*008c*/ 	.byte	0x04, 0x1c
        /*008e*/ 	.short	(.L_495 - .L_494)


	//   ....[0]....
.L_494:
        /*0090*/ 	.word	0x000033d0


	//   ....[1]....
        /*0094*/ 	.word	0x00003510


	//   ....[2]....
        /*0098*/ 	.word	0x00003b80


	//   ....[3]....
        /*009c*/ 	.word	0x00004160


	//----- nvinfo : EIATTR_MAX_THREADS
	.align		4
.L_495:
        /*00a0*/ 	.byte	0x04, 0x05
        /*00a2*/ 	.short	(.L_497 - .L_496)
.L_496:
        /*00a4*/ 	.word	0x00000180
        /*00a8*/ 	.word	0x00000001
        /*00ac*/ 	.word	0x00000001


	//----- nvinfo : EIATTR_CRS_STACK_SIZE
	.align		4
.L_497:
        /*00b0*/ 	.byte	0x04, 0x1e
        /*00b2*/ 	.short	(.L_499 - .L_498)
.L_498:
        /*00b4*/ 	.word	0x00000000


	//----- nvinfo : EIATTR_CBANK_PARAM_SIZE
	.align		4
.L_499:
        /*00b8*/ 	.byte	0x03, 0x19
        /*00ba*/ 	.short	0x00b8


	//----- nvinfo : EIATTR_PARAM_CBANK
	.align		4
        /*00bc*/ 	.byte	0x04, 0x0a
        /*00be*/ 	.short	(.L_501 - .L_500)
	.align		4
.L_500:
        /*00c0*/ 	.word	index@(.nv.constant0._Z35group_norm_nhwc_bwd_one_pass_kernelI11Bf16IOFp32WLi64ELi12ELi384EEv26Group_norm_nhwc_bwd_params)
        /*00c4*/ 	.short	0x0380
        /*00c6*/ 	.short	0x00b8


	//----- nvinfo : EIATTR_SW_WAR
	.align		4
.L_501:
        /*00c8*/ 	.byte	0x04, 0x36
        /*00ca*/ 	.short	(.L_503 - .L_502)
.L_502:
        /*00cc*/ 	.word	0x00000008
.L_503:


//--------------------- .nv.info._Z35group_norm_nhwc_bwd_one_pass_kernelI11Bf16IOFp32WLi128ELi12ELi384EEv26Group_norm_nhwc_bwd_params --------------------------
	.section	.nv.info._Z35group_norm_nhwc_bwd_one_pass_kernelI11Bf16IOFp32WLi128ELi12ELi384EEv26Group_norm_nhwc_bwd_params,"",@"SHT_CUDA_INFO"
	.sectionflags	@""
	.align	4


	//----- nvinfo : EIATTR_CUDA_API_VERSION
	.align		4
        /*0000*/ 	.byte	0x04, 0x37
        /*0002*/ 	.short	(.L_505 - .L_504)
.L_504:
        /*0004*/ 	.word	0x00000082


	//----- nvinfo : EIATTR_KPARAM_INFO
	.align		4
.L_505:
        /*0008*/ 	.byte	0x04, 0x17
        /*000a*/ 	.short	(.L_507 - .L_506)
.L_506:
        /*000c*/ 	.word	0x00000000
        /*0010*/ 	.short	0x0000
        /*0012*/ 	.short	0x0000
        /*0014*/ 	.byte	0x00, 0xf0, 0xe1, 0x02


	//----- nvinfo : EIATTR_SPARSE_MMA_MASK
	.align		4
.L_507:
        /*0018*/ 	.byte	0x03, 0x50
        /*001a*/ 	.short	0x0000


	//----- nvinfo : EIATTR_MAXREG_COUNT
	.align		4
        /*001c*/ 	.byte	0x03, 0x1b
        /*001e*/ 	.short	0x00a8


	//----- nvinfo : EIATTR_NUM_BARRIERS
	.align		4
        /*0020*/ 	.byte	0x02, 0x4c
        /*0022*/ 	.byte	0x01
	.zero		1


	//----- nvinfo : EIATTR_MERCURY_ISA_VERSION
	.align		4
        /*0024*/ 	.byte	0x03, 0x5f
        /*0026*/ 	.short	0x0101


	//----- nvinfo : EIATTR_COOP_GROUP_MASK_REGIDS
	.align		4
        /*0028*/ 	.byte	0x04, 0x29
        /*002a*/ 	.short	(.L_509 - .L_508)


	//   ....[0]....
.L_508:
        /*002c*/ 	.word	0xffffffff


	//   ....[1]....
        /*0030*/ 	.word	0xffffffff


	//   ....[2]....
        /*0034*/ 	.word	0xffffffff


	//   ....[3]....
        /*0038*/ 	.word	0xffffffff


	//   ....[4]....
        /*003c*/ 	.word	0xffffffff


	//   ....[5]....
        /*0040*/ 	.word	0xffffffff


	//   ....[6]....
        /*0044*/ 	.word	0xffffffff


	//   ....[7]....
        /*0048*/ 	.word	0xffffffff


	//   ....[8]....
        /*004c*/ 	.word	0xffffffff


	//   ....[9]....
        /*0050*/ 	.word	0xffffffff


	//----- nvinfo : EIATTR_COOP_GROUP_INSTR_OFFSETS
	.align		4
.L_509:
        /*0054*/ 	.byte	0x04, 0x28
        /*0056*/ 	.short	(.L_511 - .L_510)


	//   ....[0]....
.L_510:
        /*0058*/ 	.word	0x00001060


	//   ....[1]....
        /*005c*/ 	.word	0x000010a0


	//   ....[2]....
        /*0060*/ 	.word	0x00001130


	//   ....[3]....
        /*0064*/ 	.word	0x00001160


	//   ....[4]....
        /*0068*/ 	.word	0x000011a0


	//   ....[5]....
        /*006c*/ 	.word	0x000011c0


	//   ....[6]....
        /*0070*/ 	.word	0x000011f0


	//   ....[7]....
        /*0074*/ 	.word	0x00001210


	//   ....[8]....
        /*0078*/ 	.word	0x00001260


	//   ....[9]....
        /*007c*/ 	.word	0x00001270


	//----- nvinfo : EIATTR_VRC_CTA_INIT_COUNT
	.align		4
.L_511:
        /*0080*/ 	.byte	0x02, 0x4a
	.zero		1
	.zero		1


	//----- nvinfo : EIATTR_EXIT_INSTR_OFFSETS
	.align		4
        /*0084*/ 	.byte	0x04, 0x1c
        /*0086*/ 	.short	(.L_513 - .L_512)


	//   ....[0]....
.L_512:
        /*0088*/ 	.word	0x00003ec0


	//   ....[1]....
        /*008c*/ 	.word	0x00003ff0


	//   ....[2]....
        /*0090*/ 	.word	0x000045e0


	//   ....[3]....
        /*0094*/ 	.word	0x00004b90


	//----- nvinfo : EIATTR_MAX_THREADS
	.align		4
.L_513:
        /*0098*/ 	.byte	0x04, 0x05
        /*009a*/ 	.short	(.L_515 - .L_514)
.L_514:
        /*009c*/ 	.word	0x00000180
        /*00a0*/ 	.word	0x00000001
        /*00a4*/ 	.word	0x00000001


	//----- nvinfo : EIATTR_CRS_STACK_SIZE
	.align		4
.L_515:
        /*00a8*/ 	.byte	0x04, 0x1e
        /*00aa*/ 	.short	(.L_517 - .L_516)
.L_516:
        /*00ac*/ 	.word	0x00000000


	//----- nvinfo : EIATTR_CBANK_PARAM_SIZE
	.align		4
.L_517:
        /*00b0*/ 	.byte	0x03, 0x19
        /*00b2*/ 	.short	0x00b8


	//----- nvinfo : EIATTR_PARAM_CBANK
	.align		4
        /*00b4*/ 	.byte	0x04, 0x0a
        /*00b6*/ 	.short	(.L_519 - .L_518)
	.align		4
.L_518:
        /*00b8*/ 	.word	index@(.nv.constant0._Z35group_norm_nhwc_bwd_one_pass_kernelI11Bf16IOFp32WLi128ELi12ELi384EEv26Group_norm_nhwc_bwd_params)
        /*00bc*/ 	.short	0x0380
        /*00be*/ 	.short	0x00b8


	//----- nvinfo : EIATTR_SW_WAR
	.align		4
.L_519:
        /*00c0*/ 	.byte	0x04, 0x36
        /*00c2*/ 	.short	(.L_521 - .L_520)
.L_520:
        /*00c4*/ 	.word	0x00000008
.L_521:


//--------------------- .nv.info._Z35group_norm_nhwc_bwd_one_pass_kernelI11Bf16IOFp32WLi256ELi12ELi384EEv26Group_norm_nhwc_bwd_params --------------------------
	.section	.nv.info._Z35group_norm_nhwc_bwd_one_pass_kernelI11Bf16IOFp32WLi256ELi12ELi384EEv26Group_norm_nhwc_bwd_params,"",@"SHT_CUDA_INFO"
	.sectionflags	@""
	.align	4


	//----- nvinfo : EIATTR_CUDA_API_VERSION
	.align		4
        /*0000*/ 	.byte	0x04, 0x37
        /*0002*/ 	.short	(.L_523 - .L_522)
.L_522:
        /*0004*/ 	.word	0x00000082


	//----- nvinfo : EIATTR_KPARAM_INFO
	.align		4
.L_523:
        /*0008*/ 	.byte	0x04, 0x17
        /*000a*/ 	.short	(.L_525 - .L_524)
.L_524:
        /*000c*/ 	.word	0x00000000
        /*0010*/ 	.short	0x0000
        /*0012*/ 	.short	0x0000
        /*0014*/ 	.byte	0x00, 0xf0, 0xe1, 0x02


	//----- nvinfo : EIATTR_SPARSE_MMA_MASK
	.align		4
.L_525:
        /*0018*/ 	.byte	0x03, 0x50
        /*001a*/ 	.short	0x0000


	//----- nvinfo : EIATTR_MAXREG_COUNT
	.align		4
        /*001c*/ 	.byte	0x03, 0x1b
        /*001e*/ 	.short	0x00a8


	//----- nvinfo : EIATTR_NUM_BARRIERS
	.align		4
        /*0020*/ 	.byte	0x02, 0x4c
        /*0022*/ 	.byte	0x01
	.zero		1


	//----- nvinfo : EIATTR_MERCURY_ISA_VERSION
	.align		4
        /*0024*/ 	.byte	0x03, 0x5f
        /*0026*/ 	.short	0x0101


	//----- nvinfo : EIATTR_INT_WARP_WIDE_INSTR_OFFSETS
	.align		4
        /*0028*/ 	.byte	0x04, 0x31
        /*002a*/ 	.short	(.L_527 - .L_526)


	//   ....[0]....
.L_526:
        /*002c*/ 	.word	0x00001c40


	//----- nvinfo : EIATTR_COOP_GROUP_MASK_REGIDS
	.align		4
.L_527:
        /*0030*/ 	.byte	0x04, 0x29
        /*0032*/ 	.short	(.L_529 - .L_528)


	//   ....[0]....
.L_528:
        /*0034*/ 	.word	0xffffffff


	//   ....[1]....
        /*0038*/ 	.word	0xffffffff


	//   ....[2]....
        /*003c*/ 	.word	0xffffffff


	//   ....[3]....
        /*0040*/ 	.word	0xffffffff


	//   ....[4]....
        /*0044*/ 	.word	0xffffffff


	//   ....[5]....
        /*0048*/ 	.word	0xffffffff


	//   ....[6]....
        /*004c*/ 	.word	0xffffffff


	//   ....[7]....
        /*0050*/ 	.word	0xffffffff


	//   ....[8]....
        /*0054*/ 	.word	0xffffffff


	//   ....[9]....
        /*0058*/ 	.word	0xffffffff


	//----- nvinfo : EIATTR_COOP_GROUP_INSTR_OFFSETS
	.align		4
.L_529:
        /*005c*/ 	.byte	0x04, 0x28
        /*005e*/ 	.short	(.L_531 - .L_530)


	//   ....[0]....
.L_530:
        /*0060*/ 	.word	0x00001a00


	//   ....[1]....
        /*0064*/ 	.word	0x00001a40


	//   ....[2]....
        /*0068*/ 	.word	0x00001ac0


	//   ....[3]....
        /*006c*/ 	.word	0x00001ae0


	//   ....[4]....
        /*0070*/ 	.word	0x00001b20


	//   ....[5]....
        /*0074*/ 	.word	0x00001b40


	//   ....[6]....
        /*0078*/ 	.word	0x00001b70


	//   ....[7]....
        /*007c*/ 	.word	0x00001b90


	//   ....[8]....
        /*0080*/ 	.word	0x00001be0


	//   ....[9]....
        /*0084*/ 	.word	0x00001bf0


	//----- nvinfo : EIATTR_VRC_CTA_INIT_COUNT
	.align		4
.L_531:
        /*0088*/ 	.byte	0x02, 0x4a
	.zero		1
	.zero		1


	//----- nvinfo : EIATTR_EXIT_INSTR_OFFSETS
	.align		4
        /*008c*/ 	.byte	0x04, 0x1c
        /*008e*/ 	.short	(.L_533 - .L_532)


	//   ....[0]....
.L_532:
        /*0090*/ 	.word	0x00004d60


	//   ....[1]....
        /*0094*/ 	.word	0x00004e90


	//   ....[2]....
        /*0098*/ 	.word	0x00005460


	//   ....[3]....
        /*009c*/ 	.word	0x00005a10


	//----- nvinfo : EIATTR_MAX_THREADS
	.align		4
.L_533:
        /*00a0*/ 	.byte	0x04, 0x05
        /*00a2*/ 	.short	(.L_535 - .L_534)
.L_534:
        /*00a4*/ 	.word	0x00000180
        /*00a8*/ 	.word	0x00000001
        /*00ac*/ 	.word	0x00000001


	//----- nvinfo : EIATTR_CRS_STACK_SIZE
	.align		4
.L_535:
        /*00b0*/ 	.byte	0x04, 0x1e
        /*00b2*/ 	.short	(.L_537 - .L_536)
.L_536:
        /*00b4*/ 	.word	0x00000000


	//----- nvinfo : EIATTR_CBANK_PARAM_SIZE
	.align		4
.L_537:
        /*00b8*/ 	.byte	0x03, 0x19
        /*00ba*/ 	.short	0x00b8


	//----- nvinfo : EIATTR_PARAM_CBANK
	.align		4
        /*00bc*/ 	.byte	0x04, 0x0a
        /*00be*/ 	.short	(.L_539 - .L_538)
	.align		4
.L_538:
        /*00c0*/ 	.word	index@(.nv.constant0._Z35group_norm_nhwc_bwd_one_pass_kernelI11Bf16IOFp32WLi256ELi12ELi384EEv26Group_norm_nhwc_bwd_params)
        /*00c4*/ 	.short	0x0380
        /*00c6*/ 	.short	0x00b8


	//----- nvinfo : EIATTR_SW_WAR
	.align		4
.L_539:
        /*00c8*/ 	.byte	0x04, 0x36
        /*00ca*/ 	.short	(.L_541 - .L_540)
.L_540:
        /*00cc*/ 	.word	0x00000008
.L_541:


//--------------------- .nv.info._Z35group_norm_nhwc_bwd_one_pass_kernelI11Bf16IOFp32WLi512ELi12ELi384EEv26Group_norm_nhwc_bwd_params --------------------------
	.section	.nv.info._Z35group_norm_nhwc_bwd_one_pass_kernelI11Bf16IOFp32WLi512ELi12ELi384EEv26Group_norm_nhwc_bwd_params,"",@"SHT_CUDA_INFO"
	.sectionflags	@""
	.align	4


	//----- nvinfo : EIATTR_CUDA_API_VERSION
	.align		4
        /*0000*/ 	.byte	0x04, 0x37
        /*0002*/ 	.short	(.L_543 - .L_542)
.L_542:
        /*0004*/ 	.word	0x00000082


	//----- nvinfo : EIATTR_KPARAM_INFO
	.align		4
.L_543:
        /*0008*/ 	.byte	0x04, 0x17
        /*000a*/ 	.short	(.L_545 - .L_544)
.L_544:
        /*000c*/ 	.word	0x00000000
        /*0010*/ 	.short	0x0000
        /*0012*/ 	.short	0x0000
        /*0014*/ 	.byte	0x00, 0xf0, 0xe1, 0x02


	//----- nvinfo : EIATTR_SPARSE_MMA_MASK
	.align		4
.L_545:
        /*0018*/ 	.byte	0x03, 0x50
        /*001a*/ 	.short	0x0000


	//----- nvinfo : EIATTR_MAXREG_COUNT
	.align		4
        /*001c*/ 	.byte	0x03, 0x1b
        /*001e*/ 	.short	0x00a8


	//----- nvinfo : EIATTR_NUM_BARRIERS
	.align		4
        /*0020*/ 	.byte	0x02, 0x4c
        /*0022*/ 	.byte	0x01
	.zero		1


	//----- nvinfo : EIATTR_MERCURY_ISA_VERSION
	.align		4
        /*0024*/ 	.byte	0x03, 0x5f
        /*0026*/ 	.short	0x0101


	//----- nvinfo : EIATTR_INT_WARP_WIDE_INSTR_OFFSETS
	.align		4
        /*0028*/ 	.byte	0x04, 0x31
        /*002a*/ 	.short	(.L_547 - .L_546)


	//   ....[0]....
.L_546:
        /*002c*/ 	.word	0x000030e0


	//----- nvinfo : EIATTR_COOP_GROUP_MASK_REGIDS
	.align		4
.L_547:
        /*0030*/ 	.byte	0x04, 0x29
        /*0032*/ 	.short	(.L_549 - .L_548)


	//   ....[0]....
.L_548:
        /*0034*/ 	.word	0xffffffff


	//   ....[1]....
        /*0038*/ 	.word	0xffffffff


	//   ....[2]....
        /*003c*/ 	.word	0xffffffff


	//   ....[3]....
        /*0040*/ 	.word	0xffffffff


	//   ....[4]....
        /*0044*/ 	.word	0xffffffff


	//   ....[5]....
        /*0048*/ 	.word	0xffffffff


	//   ....[6]....
        /*004c*/ 	.word	0xffffffff


	//   ....[7]....
        /*0050*/ 	.word	0xffffffff


	//   ....[8]....
        /*0054*/ 	.word	0xffffffff


	//   ....[9]....
        /*0058*/ 	.word	0xffffffff


	//----- nvinfo : EIATTR_COOP_GROUP_INSTR_OFFSETS
	.align		4
.L_549:
        /*005c*/ 	.byte	0x04, 0x28
        /*005e*/ 	.short	(.L_551 - .L_550)


	//   ....[0]....
.L_550:
        /*0060*/ 	.word	0x00002e50


	//   ....[1]....
        /*0064*/ 	.word	0x00002e90


	//   ....[2]....
        /*0068*/ 	.word	0x00002f20


	//   ....[3]....
        /*006c*/ 	.word	0x00002f40


	//   ....[4]....
        /*0070*/ 	.word	0x00002fc0


	//   ....[5]....
        /*0074*/ 	.word	0x00002fe0


	//   ....[6]....
        /*0078*/ 	.word	0x00003010


	//   ....[7]....
        /*007c*/ 	.word	0x00003030


	//   ....[8]....
        /*0080*/ 	.word	0x00003080


	//   ....[9]....
        /*0084*/ 	.word	0x00003090


	//----- nvinfo : EIATTR_VRC_CTA_INIT_COUNT
	.align		4
.L_551:
        /*0088*/ 	.byte	0x02, 0x4a
	.zero		1
	.zero		1


	//----- nvinfo : EIATTR_EXIT_INSTR_OFFSETS
	.align		4
        /*008c*/ 	.byte	0x04, 0x1c
        /*008e*/ 	.short	(.L_553 - .L_552)


	//   ....[0]....
.L_552:
        /*0090*/ 	.word	0x00007320


	//   ....[1]....
        /*0094*/ 	.word	0x00007450


	//   ....[2]....
        /*0098*/ 	.word	0x00007a40


	//   ....[3]....
        /*009c*/ 	.word	0x00007ff0


	//----- nvinfo : EIATTR_MAX_THREADS
	.align		4
.L_553:
        /*00a0*/ 	.byte	0x04, 0x05
        /*00a2*/ 	.short	(.L_555 - .L_554)
.L_554:
        /*00a4*/ 	.word	0x00000180
        /*00a8*/ 	.word	0x00000001
        /*00ac*/ 	.word	0x00000001


	//----- nvinfo : EIATTR_CRS_STACK_SIZE
	.align		4
.L_555:
        /*00b0*/ 	.byte	0x04, 0x1e
        /*00b2*/ 	.short	(.L_557 - .L_556)
.L_556:
        /*00b4*/ 	.word	0x00000000


	//----- nvinfo : EIATTR_CBANK_PARAM_SIZE
	.align		4
.L_557:
        /*00b8*/ 	.byte	0x03, 0x19
        /*00ba*/ 	.short	0x00b8


	//----- nvinfo : EIATTR_PARAM_CBANK
	.align		4
        /*00bc*/ 	.byte	0x04, 0x0a
        /*00be*/ 	.short	(.L_559 - .L_558)
	.align		4
.L_558:
        /*00c0*/ 	.word	index@(.nv.constant0._Z35group_norm_nhwc_bwd_one_pass_kernelI11Bf16IOFp32WLi512ELi12ELi384EEv26Group_norm_nhwc_bwd_params)
        /*00c4*/ 	.short	0x0380
        /*00c6*/ 	.short	0x00b8


	//----- nvinfo : EIATTR_SW_WAR
	.align		4
.L_559:
        /*00c8*/ 	.byte	0x04, 0x36
        /*00ca*/ 	.short	(.L_561 - .L_560)
.L_560:
        /*00cc*/ 	.word	0x00000008
.L_561:


//--------------------- .nv.info._Z35group_norm_nhwc_bwd_one_pass_kernelI11Bf16IOBf16WLi64ELi12ELi384EEv26Group_norm_nhwc_bwd_params --------------------------
	.section	.nv.info._Z35group_norm_nhwc_bwd_one_pass_kernelI11Bf16IOBf16WLi64ELi12ELi384EEv26Group_norm_nhwc_bwd_params,"",@"SHT_CUDA_INFO"
	.sectionflags	@""
	.align	4


	//----- nvinfo : EIATTR_CUDA_API_VERSION
	.align		4
        /*0000*/ 	.byte	0x04, 0x37
        /*0002*/ 	.short	(.L_563 - .L_562)
.L_562:
        /*0004*/ 	.word	0x00000082


	//----- nvinfo : EIATTR_KPARAM_INFO
	.align		4
.L_563:
        /*0008*/ 	.byte	0x04, 0x17
        /*000a*/ 	.short	(.L_565 - .L_564)
.L_564:
        /*000c*/ 	.word	0x00000000
        /*0010*/ 	.short	0x0000
        /*0012*/ 	.short	0x0000
        /*0014*/ 	.byte	0x00, 0xf0, 0xe1, 0x02


	//----- nvinfo : EIATTR_SPARSE_MMA_MASK
	.align		4
.L_565:
        /*0018*/ 	.byte	0x03, 0x50
        /*001a*/ 	.short	0x0000


	//----- nvinfo : EIATTR_MAXREG_COUNT
	.align		4
        /*001c*/ 	.byte	0x03, 0x1b
        /*001e*/ 	.short	0x00a8


	//----- nvinfo : EIATTR_NUM_BARRIERS
	.align		4
        /*0020*/ 	.byte	0x02, 0x4c
        /*0022*/ 	.byte	0x01
	.zero		1


	//----- nvinfo : EIATTR_MERCURY_ISA_VERSION
	.align		4
        /*0024*/ 	.byte	0x03, 0x5f
        /*0026*/ 	.short	0x0101


	//----- nvinfo : EIATTR_INT_WARP_WIDE_INSTR_OFFSETS
	.align		4
        /*0028*/ 	.byte	0x04, 0x31
        /*002a*/ 	.short	(.L_567 - .L_566)


	//   ....[0]....
.L_566:
        /*002c*/ 	.word	0x00000cd0


	//----- nvinfo : EIATTR_COOP_GROUP_MASK_REGIDS
	.align		4
.L_567:
        /*0030*/ 	.byte	0x04, 0x29
        /*0032*/ 	.short	(.L_569 - .L_568)


	//   ....[0]....
.L_568:
        /*0034*/ 	.word	0xffffffff


	//   ....[1]....
        /*0038*/ 	.word	0xffffffff


	//   ....[2]....
        /*003c*/ 	.word	0xffffffff


	//   ....[3]....
        /*0040*/ 	.word	0xffffffff


	//   ....[4]....
        /*0044*/ 	.word	0xffffffff


	//   ....[5]....
        /*0048*/ 	.word	0xffffffff


	//   ....[6]....
        /*004c*/ 	.word	0xffffffff


	//   ....[7]....
        /*0050*/ 	.word	0xffffffff


	//   ....[8]....
        /*0054*/ 	.word	0xffffffff


	//   ....[9]....
        /*0058*/ 	.word	0xffffffff


	//----- nvinfo : EIATTR_COOP_GROUP_INSTR_OFFSETS
	.align		4
.L_569:
        /*005c*/ 	.byte	0x04, 0x28
        /*005e*/ 	.short	(.L_571 - .L_570)


	//   ....[0]....
.L_570:
        /*0060*/ 	.word	0x00000a90


	//   ....[1]....
        /*0064*/ 	.word	0x00000ac0


	//   ....[2]....
        /*0068*/ 	.word	0x00000b10


	//   ....[3]....
        /*006c*/ 	.word	0x00000b30


	//   ....[4]....
        /*0070*/ 	.word	0x00000b60


	//   ....[5]....
        /*0074*/ 	.word	0x00000b80


	//   ....[6]....
        /*0078*/ 	.word	0x00000bb0


	//   ....[7]....
        /*007c*/ 	.word	0x00000bf0


	//   ....[8]....
        /*0080*/ 	.word	0x00000c70


	//   ....[9]....
        /*0084*/ 	.word	0x00000c80


	//----- nvinfo : EIATTR_VRC_CTA_INIT_COUNT
	.align		4
.L_571:
        /*0088*/ 	.byte	0x02, 0x4a
	.zero		1
	.zero		1


	//----- nvinfo : EIATTR_EXIT_INSTR_OFFSETS
	.align		4
        /*008c*/ 	.byte	0x04, 0x1c
        /*008e*/ 	.short	(.L_573 - .L_572)


	//   ....[0]....
.L_572:
        /*0090*/ 	.word	0x00003430


	//   ....[1]....
        /*0094*/ 	.word	0x00003570


	//   ....[2]....
        /*0098*/ 	.word	0x00003bc0


	//   ....[3]....
        /*009c*/ 	.word	0x000041f0


	//----- nvinfo : EIATTR_MAX_THREADS
	.align		4
.L_573:
        /*00a0*/ 	.byte	0x04, 0x05
        /*00a2*/ 	.short	(.L_575 - .L_574)
.L_574:
        /*00a4*/ 	.word	0x00000180
        /*00a8*/ 	.word	0x00000001
        /*00ac*/ 	.word	0x00000001


	//----- nvinfo : EIATTR_CRS_STACK_SIZE
	.align		4
.L_575:
        /*00b0*/ 	.byte	0x04, 0x1e
        /*00b2*/ 	.short	(.L_577 - .L_576)
.L_576:
        /*00b4*/ 	.word	0x00000000


	//----- nvinfo : EIATTR_CBANK_PARAM_SIZE
	.align		4
.L_577:
        /*00b8*/ 	.byte	0x03, 0x19
        /*00ba*/ 	.short	0x00b8


	//----- nvinfo : EIATTR_PARAM_CBANK
	.align		4
        /*00bc*/ 	.byte	0x04, 0x0a
        /*00be*/ 	.short	(.L_579 - .L_578)
	.align		4
.L_578:
        /*00c0*/ 	.word	index@(.nv.constant0._Z35group_norm_nhwc_bwd_one_pass_kernelI11Bf16IOBf16WLi64ELi12ELi384EEv26Group_norm_nhwc_bwd_params)
        /*00c4*/ 	.short	0x0380
        /*00c6*/ 	.short	0x00b8


	//----- nvinfo : EIATTR_SW_WAR
	.align		4
.L_579:
        /*00c8*/ 	.byte	0x04, 0x36
        /*00ca*/ 	.short	(.L_581 - .L_580)
.L_580:
        /*00cc*/ 	.word	0x00000008
.L_581:


//--------------------- .nv.info._Z35group_norm_nhwc_bwd_one_pass_kernelI11Bf16IOBf16WLi128ELi12ELi384EEv26Group_norm_nhwc_bwd_params --------------------------
	.section	.nv.info._Z35group_norm_nhwc_bwd_one_pass_kernelI11Bf16IOBf16WLi128ELi12ELi384EEv26Group_norm_nhwc_bwd_params,"",@"SHT_CUDA_INFO"
	.sectionflags	@""
	.align	4


	//----- nvinfo : EIATTR_CUDA_API_VERSION
	.align		4
        /*0000*/ 	.byte	0x04, 0x37
        /*0002*/ 	.short	(.L_583 - .L_582)
.L_582:
        /*0004*/ 	.word	0x00000082


	//----- nvinfo : EIATTR_KPARAM_INFO
	.align		4
.L_583:
        /*0008*/ 	.byte	0x04, 0x17
        /*000a*/ 	.short	(.L_585 - .L_584)
.L_584:
        /*000c*/ 	.word	0x00000000
        /*0010*/ 	.short	0x0000
        /*0012*/ 	.short	0x0000
        /*0014*/ 	.byte	0x00, 0xf0, 0xe1, 0x02


	//----- nvinfo : EIATTR_SPARSE_MMA_MASK
	.align		4
.L_585:
        /*0018*/ 	.byte	0x03, 0x50
        /*001a*/ 	.short	0x0000


	//----- nvinfo : EIATTR_MAXREG_COUNT
	.align		4
        /*001c*/ 	.byte	0x03, 0x1b
        /*001e*/ 	.short	0x00a8


	//----- nvinfo : EIATTR_NUM_BARRIERS
	.align		4
        /*0020*/ 	.byte	0x02, 0x4c
        /*0022*/ 	.byte	0x01
	.zero		1


	//----- nvinfo : EIATTR_MERCURY_ISA_VERSION
	.align		4
        /*0024*/ 	.byte	0x03, 0x5f
        /*0026*/ 	.short	0x0101


	//----- nvinfo : EIATTR_COOP_GROUP_MASK_REGIDS
	.align		4
        /*0028*/ 	.byte	0x04, 0x29
        /*002a*/ 	.short	(.L_587 - .L_586)


	//   ....[0]....
.L_586:
        /*002c*/ 	.word	0xffffffff


	//   ....[1]....
        /*0030*/ 	.word	0xffffffff


	//   ....[2]....
        /*0034*/ 	.word	0xffffffff


	//   ....[3]....
        /*0038*/ 	.word	0xffffffff


	//   ....[4]....
        /*003c*/ 	.word	0xffffffff


	//   ....[5]....
        /*0040*/ 	.word	0xffffffff


	//   ....[6]....
        /*0044*/ 	.word	0xffffffff


	//   ....[7]....
        /*0048*/ 	.word	0xffffffff


	//   ....[8]....
        /*004c*/ 	.word	0xffffffff


	//   ....[9]....
        /*0050*/ 	.word	0xffffffff


	//----- nvinfo : EIATTR_COOP_GROUP_INSTR_OFFSETS
	.align		4
.L_587:
        /*0054*/ 	.byte	0x04, 0x28
        /*0056*/ 	.short	(.L_589 - .L_588)


	//   ....[0]....
.L_588:
        /*0058*/ 	.word	0x000010c0


	//   ....[1]....
        /*005c*/ 	.word	0x00001100


	//   ....[2]....
        /*0060*/ 	.word	0x00001180


	//   ....[3]....
        /*0064*/ 	.word	0x000011b0


	//   ....[4]....
        /*0068*/ 	.word	0x000011f0


	//   ....[5]....
        /*006c*/ 	.word	0x00001210


	//   ....[6]....
        /*0070*/ 	.word	0x00001240


	//   ....[7]....
        /*0074*/ 	.word	0x00001260


	//   ....[8]....
        /*0078*/ 	.word	0x000012b0


	//   ....[9]....
        /*007c*/ 	.word	0x000012c0


	//----- nvinfo : EIATTR_VRC_CTA_INIT_COUNT
	.align		4
.L_589:
        /*0080*/ 	.byte	0x02, 0x4a
	.zero		1
	.zero		1


	//----- nvinfo : EIATTR_EXIT_INSTR_OFFSETS
	.align		4
        /*0084*/ 	.byte	0x04, 0x1c
        /*0086*/ 	.short	(.L_591 - .L_590)


	//   ....[0]....
.L_590:
        /*0088*/ 	.word	0x00003f50


	//   ....[1]....
        /*008c*/ 	.word	0x00004080


	//   ....[2]....
        /*0090*/ 	.word	0x00004690


	//   ....[3]....
        /*0094*/ 	.word	0x00004c90


	//----- nvinfo : EIATTR_MAX_THREADS
	.align		4
.L_591:
        /*0098*/ 	.byte	0x04, 0x05
        /*009a*/ 	.short	(.L_593 - .L_592)
.L_592:
        /*009c*/ 	.word	0x00000180
        /*00a0*/ 	.word	0x00000001
        /*00a4*/ 	.word	0x00000001


	//----- nvinfo : EIATTR_CRS_STACK_SIZE
	.align		4
.L_593:
        /*00a8*/ 	.byte	0x04, 0x1e
        /*00aa*/ 	.short	(.L_595 - .L_594)
.L_594:
        /*00ac*/ 	.word	0x00000000


	//----- nvinfo : EIATTR_CBANK_PARAM_SIZE
	.align		4
.L_595:
        /*00b0*/ 	.byte	0x03, 0x19
        /*00b2*/ 	.short	0x00b8


	//----- nvinfo : EIATTR_PARAM_CBANK
	.align		4
        /*00b4*/ 	.byte	0x04, 0x0a
        /*00b6*/ 	.short	(.L_597 - .L_596)
	.align		4
.L_596:
        /*00b8*/ 	.word	index@(.nv.constant0._Z35group_norm_nhwc_bwd_one_pass_kernelI11Bf16IOBf16WLi128ELi12ELi384EEv26Group_norm_nhwc_bwd_params)
        /*00bc*/ 	.short	0x0380
        /*00be*/ 	.short	0x00b8


	//----- nvinfo : EIATTR_SW_WAR
	.align		4
.L_597:
        /*00c0*/ 	.byte	0x04, 0x36
        /*00c2*/ 	.short	(.L_599 - .L_598)
.L_598:
        /*00c4*/ 	.word	0x00000008
.L_599:


//--------------------- .nv.info._Z35group_norm_nhwc_bwd_one_pass_kernelI11Bf16IOBf16WLi256ELi12ELi384EEv26Group_norm_nhwc_bwd_params --------------------------
	.section	.nv.info._Z35group_norm_nhwc_bwd_one_pass_kernelI11Bf16IOBf16WLi256ELi12ELi384EEv26Group_norm_nhwc_bwd_params,"",@"SHT_CUDA_INFO"
	.sectionflags	@""
	.align	4


	//----- nvinfo : EIATTR_CUDA_API_VERSION
	.align		4
        /*0000*/ 	.byte	0x04, 0x37
        /*0002*/ 	.short	(.L_601 - .L_600)
.L_600:
        /*0004*/ 	.word	0x00000082


	//----- nvinfo : EIATTR_KPARAM_INFO
	.align		4
.L_601:
        /*0008*/ 	.byte	0x04, 0x17
        /*000a*/ 	.short	(.L_603 - .L_602)
.L_602:
        /*000c*/ 	.word	0x00000000
        /*0010*/ 	.short	0x0000
        /*0012*/ 	.short	0x0000
        /*0014*/ 	.byte	0x00, 0xf0, 0xe1, 0x02


	//----- nvinfo : EIATTR_SPARSE_MMA_MASK
	.align		4
.L_603:
        /*0018*/ 	.byte	0x03, 0x50
        /*001a*/ 	.short	0x0000


	//----- nvinfo : EIATTR_MAXREG_COUNT
	.align		4
        /*001c*/ 	.byte	0x03, 0x1b
        /*001e*/ 	.short	0x00a8


	//----- nvinfo : EIATTR_NUM_BARRIERS
	.align		4
        /*0020*/ 	.byte	0x02, 0x4c
        /*0022*/ 	.byte	0x01
	.zero		1


	//----- nvinfo : EIATTR_MERCURY_ISA_VERSION
	.align		4
        /*0024*/ 	.byte	0x03, 0x5f
        /*0026*/ 	.short	0x0101


	//----- nvinfo : EIATTR_INT_WARP_WIDE_INSTR_OFFSETS
	.align		4
        /*0028*/ 	.byte	0x04, 0x31
        /*002a*/ 	.short	(.L_605 - .L_604)


	//   ....[0]....
.L_604:
        /*002c*/ 	.word	0x00001ce0


	//----- nvinfo : EIATTR_COOP_GROUP_MASK_REGIDS
	.align		4
.L_605:
        /*0030*/ 	.byte	0x04, 0x29
        /*0032*/ 	.short	(.L_607 - .L_606)


	//   ....[0]....
.L_606:
        /*0034*/ 	.word	0xffffffff


	//   ....[1]....
        /*0038*/ 	.word	0xffffffff


	//   ....[2]....
        /*003c*/ 	.word	0xffffffff


	//   ....[3]....
        /*0040*/ 	.word	0xffffffff


	//   ....[4]....
        /*0044*/ 	.word	0xffffffff


	//   ....[5]....
        /*0048*/ 	.word	0xffffffff


	//   ....[6]....
        /*004c*/ 	.word	0xffffffff


	//   ....[7]....
        /*0050*/ 	.word	0xffffffff


	//   ....[8]....
        /*0054*/ 	.word	0xffffffff


	//   ....[9]....
        /*0058*/ 	.word	0xffffffff


	//----- nvinfo : EIATTR_COOP_GROUP_INSTR_OFFSETS
	.align		4
.L_607:
        /*005c*/ 	.byte	0x04, 0x28
        /*005e*/ 	.short	(.L_609 - .L_608)


	//   ....[0]....
.L_608:
        /*0060*/ 	.word	0x00001aa0


	//   ....[1]....
        /*0064*/ 	.word	0x00001ae0


	//   ....[2]....
        /*0068*/ 	.word	0x00001b60


	//   ....[3]....
        /*006c*/ 	.word	0x00001b80


	//   ....[4]....
        /*0070*/ 	.word	0x00001bc0


	//   ....[5]....
        /*0074*/ 	.word	0x00001be0


	//   ....[6]....
        /*0078*/ 	.word	0x00001c10


	//   ....[7]....
        /*007c*/ 	.word	0x00001c30


	//   ....[8]....
        /*0080*/ 	.word	0x00001c80


	//   ....[9]....
        /*0084*/ 	.word	0x00001c90


	//----- nvinfo : EIATTR_VRC_CTA_INIT_COUNT
	.align		4
.L_609:
        /*0088*/ 	.byte	0x02, 0x4a
	.zero		1
	.zero		1


	//----- nvinfo : EIATTR_EXIT_INSTR_OFFSETS
	.align		4
        /*008c*/ 	.byte	0x04, 0x1c
        /*008e*/ 	.short	(.L_611 - .L_610)


	//   ....[0]....
.L_610:
        /*0090*/ 	.word	0x00004e00


	//   ....[1]....
        /*0094*/ 	.word	0x00004f30


	//   ....[2]....
        /*0098*/ 	.word	0x00005530


	//   ....[3]....
        /*009c*/ 	.word	0x00005b30


	//----- nvinfo : EIATTR_MAX_THREADS
	.align		4
.L_611:
        /*00a0*/ 	.byte	0x04, 0x05
        /*00a2*/ 	.short	(.L_613 - .L_612)
.L_612:
        /*00a4*/ 	.word	0x00000180
        /*00a8*/ 	.word	0x00000001
        /*00ac*/ 	.word	0x00000001


	//----- nvinfo : EIATTR_CRS_STACK_SIZE
	.align		4
.L_613:
        /*00b0*/ 	.byte	0x04, 0x1e
        /*00b2*/ 	.short	(.L_615 - .L_614)
.L_614:
        /*00b4*/ 	.word	0x00000000


	//----- nvinfo : EIATTR_CBANK_PARAM_SIZE
	.align		4
.L_615:
        /*00b8*/ 	.byte	0x03, 0x19
        /*00ba*/ 	.short	0x00b8


	//----- nvinfo : EIATTR_PARAM_CBANK
	.align		4
        /*00bc*/ 	.byte	0x04, 0x0a
        /*00be*/ 	.short	(.L_617 - .L_616)
	.align		4
.L_616:
        /*00c0*/ 	.word	index@(.nv.constant0._Z35group_norm_nhwc_bwd_one_pass_kernelI11Bf16IOBf16WLi256ELi12ELi384EEv26Group_norm_nhwc_bwd_params)
        /*00c4*/ 	.short	0x0380
        /*00c6*/ 	.short	0x00b8


	//----- nvinfo : EIATTR_SW_WAR
	.align		4
.L_617:
        /*00c8*/ 	.byte	0x04, 0x36
        /*00ca*/ 	.short	(.L_619 - .L_618)
.L_618:
        /*00cc*/ 	.word	0x00000008
.L_619:


//--------------------- .nv.info._Z35group_norm_nhwc_bwd_one_pass_kernelI11Bf16IOBf16WLi512ELi12ELi384EEv26Group_norm_nhwc_bwd_params --------------------------
	.section	.nv.info._Z35group_norm_nhwc_bwd_one_pass_kernelI11Bf16IOBf16WLi512ELi12ELi384EEv26Group_norm_nhwc_bwd_params,"",@"SHT_CUDA_INFO"
	.sectionflags	@""
	.align	4


	//----- nvinfo : EIATTR_CUDA_API_VERSION
	.align		4
        /*0000*/ 	.byte	0x04, 0x37
        /*0002*/ 	.short	(.L_621 - .L_620)
.L_620:
        /*0004*/ 	.word	0x00000082


	//----- nvinfo : EIATTR_KPARAM_INFO
	.align		4
.L_621:
        /*0008*/ 	.byte	0x04, 0x17
        /*000a*/ 	.short	(.L_623 - .L_622)
.L_622:
        /*000c*/ 	.word	0x00000000
        /*0010*/ 	.short	0x0000
        /*0012*/ 	.short	0x0000
        /*0014*/ 	.byte	0x00, 0xf0, 0xe1, 0x02


	//----- nvinfo : EIATTR_SPARSE_MMA_MASK
	.align		4
.L_623:
        /*0018*/ 	.byte	0x03, 0x50
        /*001a*/ 	.short	0x0000


	//----- nvinfo : EIATTR_MAXREG_COUNT
	.align		4
        /*001c*/ 	.byte	0x03, 0x1b
        /*001e*/ 	.short	0x00a8


	//----- nvinfo : EIATTR_NUM_BARRIERS
	.align		4
        /*0020*/ 	.byte	0x02, 0x4c
        /*0022*/ 	.byte	0x01
	.zero		1


	//----- nvinfo : EIATTR_MERCURY_ISA_VERSION
	.align		4
        /*0024*/ 	.byte	0x03, 0x5f
        /*0026*/ 	.short	0x0101


	//----- nvinfo : EIATTR_INT_WARP_WIDE_INSTR_OFFSETS
	.align		4
        /*0028*/ 	.byte	0x04, 0x31
        /*002a*/ 	.short	(.L_625 - .L_624)


	//   ....[0]....
.L_624:
        /*002c*/ 	.word	0x00003180


	//----- nvinfo : EIATTR_COOP_GROUP_MASK_REGIDS
	.align		4
.L_625:
        /*0030*/ 	.byte	0x04, 0x29
        /*0032*/ 	.short	(.L_627 - .L_626)


	//   ....[0]....
.L_626:
        /*0034*/ 	.word	0xffffffff


	//   ....[1]....
        /*0038*/ 	.word	0xffffffff


	//   ....[2]....
        /*003c*/ 	.word	0xffffffff


	//   ....[3]....
        /*0040*/ 	.word	0xffffffff


	//   ....[4]....
        /*0044*/ 	.word	0xffffffff


	//   ....[5]....
        /*0048*/ 	.word	0xffffffff


	//   ....[6]....
        /*004c*/ 	.word	0xffffffff


	//   ....[7]....
        /*0050*/ 	.word	0xffffffff


	//   ....[8]....
        /*0054*/ 	.word	0xffffffff


	//   ....[9]....
        /*0058*/ 	.word	0xffffffff


	//----- nvinfo : EIATTR_COOP_GROUP_INSTR_OFFSETS
	.align		4
.L_627:
        /*005c*/ 	.byte	0x04, 0x28
        /*005e*/ 	.short	(.L_629 - .L_628)


	//   ....[0]....
.L_628:
        /*0060*/ 	.word	0x00002f30


	//   ....[1]....
        /*0064*/ 	.word	0x00002f70


	//   ....[2]....
        /*0068*/ 	.word	0x00002fc0


	//   ....[3]....
        /*006c*/ 	.word	0x00003000


	//   ....[4]....
        /*0070*/ 	.word	0x00003060


	//   ....[5]....
        /*0074*/ 	.word	0x00003080


	//   ....[6]....
        /*0078*/ 	.word	0x000030b0


	//   ....[7]....
        /*007c*/ 	.word	0x000030d0


	//   ....[8]....
        /*0080*/ 	.word	0x00003120


	//   ....[9]....
        /*0084*/ 	.word	0x00003130


	//----- nvinfo : EIATTR_VRC_CTA_INIT_COUNT
	.align		4
.L_629:
        /*0088*/ 	.byte	0x02, 0x4a
	.zero		1
	.zero		1


	//----- nvinfo : EIATTR_EXIT_INSTR_OFFSETS
	.align		4
        /*008c*/ 	.byte	0x04, 0x1c
        /*008e*/ 	.short	(.L_631 - .L_630)


	//   ....[0]....
.L_630:
        /*0090*/ 	.word	0x000073c0


	//   ....[1]....
        /*0094*/ 	.word	0x000074f0


	//   ....[2]....
        /*0098*/ 	.word	0x00007b00


	//   ....[3]....
        /*009c*/ 	.word	0x00008100


	//----- nvinfo : EIATTR_MAX_THREADS
	.align		4
.L_631:
        /*00a0*/ 	.byte	0x04, 0x05
        /*00a2*/ 	.short	(.L_633 - .L_632)
.L_632:
        /*00a4*/ 	.word	0x00000180
        /*00a8*/ 	.word	0x00000001
        /*00ac*/ 	.word	0x00000001


	//----- nvinfo : EIATTR_CRS_STACK_SIZE
	.align		4
.L_633:
        /*00b0*/ 	.byte	0x04, 0x1e
        /*00b2*/ 	.short	(.L_635 - .L_634)
.L_634:
        /*00b4*/ 	.word	0x00000000


	//----- nvinfo : EIATTR_CBANK_PARAM_SIZE
	.align		4
.L_635:
        /*00b8*/ 	.byte	0x03, 0x19
        /*00ba*/ 	.short	0x00b8


	//----- nvinfo : EIATTR_PARAM_CBANK
	.align		4
        /*00bc*/ 	.byte	0x04, 0x0a
        /*00be*/ 	.short	(.L_637 - .L_636)
	.align		4
.L_636:
        /*00c0*/ 	.word	index@(.nv.constant0._Z35group_norm_nhwc_bwd_one_pass_kernelI11Bf16IOBf16WLi512ELi12ELi384EEv26Group_norm_nhwc_bwd_params)
        /*00c4*/ 	.short	0x0380
        /*00c6*/ 	.short	0x00b8


	//----- nvinfo : EIATTR_SW_WAR
	.align		4
.L_637:
        /*00c8*/ 	.byte	0x04, 0x36
        /*00ca*/ 	.short	(.L_639 - .L_638)
.L_638:
        /*00cc*/ 	.word	0x00000008
.L_639:


//--------------------- .nv.info._Z35group_norm_nhwc_bwd_one_pass_kernelI11Bf16IOFp16WLi64ELi12ELi384EEv26Group_norm_nhwc_bwd_params --------------------------
	.section	.nv.info._Z35group_norm_nhwc_bwd_one_pass_kernelI11Bf16IOFp16WLi64ELi12ELi384EEv26Group_norm_nhwc_bwd_params,"",@"SHT_CUDA_INFO"
	.sectionflags	@""
	.align	4


	//----- nvinfo : EIATTR_CUDA_API_VERSION
	.align		4
        /*0000*/ 	.byte	0x04, 0x37
        /*0002*/ 	.short	(.L_641 - .L_640)
.L_640:
        /*0004*/ 	.word	0x00000082


	//----- nvinfo : EIATTR_KPARAM_INFO
	.align		4
.L_641:
        /*0008*/ 	.byte	0x04, 0x17
        /*000a*/ 	.short	(.L_643 - .L_642)
.L_642:
        /*000c*/ 	.word	0x00000000
        /*0010*/ 	.short	0x0000
        /*0012*/ 	.short	0x0000
        /*0014*/ 	.byte	0x00, 0xf0, 0xe1, 0x02


	//----- nvinfo : EIATTR_SPARSE_MMA_MASK
	.align		4
.L_643:
        /*0018*/ 	.byte	0x03, 0x50
        /*001a*/ 	.short	0x0000


	//----- nvinfo : EIATTR_MAXREG_COUNT
	.align		4
        /*001c*/ 	.byte	0x03, 0x1b
        /*001e*/ 	.short	0x00a8


	//----- nvinfo : EIATTR_NUM_BARRIERS
	.align		4
        /*0020*/ 	.byte	0x02, 0x4c
        /*0022*/ 	.byte	0x01
	.zero		1


	//----- nvinfo : EIATTR_MERCURY_ISA_VERSION
	.align		4
        /*0024*/ 	.byte	0x03, 0x5f
        /*0026*/ 	.short	0x0101


	//----- nvinfo : EIATTR_INT_WARP_WIDE_INSTR_OFFSETS
	.align		4
        /*0028*/ 	.byte	0x04, 0x31
        /*002a*/ 	.short	(.L_645 - .L_644)


	//   ....[0]....
.L_644:
        /*002c*/ 	.word	0x00000cd0


	//----- nvinfo : EIATTR_COOP_GROUP_MASK_REGIDS
	.align		4
.L_645:
        /*0030*/ 	.byte	0x04, 0x29
        /*0032*/ 	.short	(.L_647 - .L_646)


	//   ....[0]....
.L_646:
        /*0034*/ 	.word	0xffffffff


	//   ....[1]....
        /*0038*/ 	.word	0xffffffff


	//   ....[2]....
        /*003c*/ 	.word	0xffffffff


	//   ....[3]....
        /*0040*/ 	.word	0xffffffff


	//   ....[4]....
        /*0044*/ 	.word	0xffffffff


	//   ....[5]....
        /*0048*/ 	.word	0xffffffff


	//   ....[6]....
        /*004c*/ 	.word	0xffffffff


	//   ....[7]....
        /*0050*/ 	.word	0xffffffff


	//   ....[8]....
        /*0054*/ 	.word	0xffffffff


	//   ....[9]....
        /*0058*/ 	.word	0xffffffff


	//----- nvinfo : EIATTR_COOP_GROUP_INSTR_OFFSETS
	.align		4
.L_647:
        /*005c*/ 	.byte	0x04, 0x28
        /*005e*/ 	.short	(.L_649 - .L_648)


	//   ....[0]....
.L_648:
        /*0060*/ 	.word	0x00000a90


	//   ....[1]....
        /*0064*/ 	.word	0x00000ac0


	//   ....[2]....
        /*0068*/ 	.word	0x00000b10


	//   ....[3]....
        /*006c*/ 	.word	0x00000b30


	//   ....[4]....
        /*0070*/ 	.word	0x00000b60


	//   ....[5]....
        /*0074*/ 	.word	0x00000b80


	//   ....[6]....
        /*0078*/ 	.word	0x00000bb0


	//   ....[7]....
        /*007c*/ 	.word	0x00000bf0


	//   ....[8]....
        /*0080*/ 	.word	0x00000c70


	//   ....[9]....
        /*0084*/ 	.word	0x00000c80


	//----- nvinfo : EIATTR_VRC_CTA_INIT_COUNT
	.align		4
.L_649:
        /*0088*/ 	.byte	0x02, 0x4a
	.zero		1
	.zero		1


	//----- nvinfo : EIATTR_EXIT_INSTR_OFFSETS
	.align		4
        /*008c*/ 	.byte	0x04, 0x1c
        /*008e*/ 	.short	(.L_651 - .L_650)


	//   ....[0]....
.L_650:
        /*0090*/ 	.word	0x00003430


	//   ....[1]....
        /*0094*/ 	.word	0x00003570


	//   ....[2]....
        /*0098*/ 	.word	0x00003bc0


	//   ....[3]....
        /*009c*/ 	.word	0x000041f0


	//----- nvinfo : EIATTR_MAX_THREADS
	.align		4
.L_651:
        /*00a0*/ 	.byte	0x04, 0x05
        /*00a2*/ 	.short	(.L_653 - .L_652)
.L_652:
        /*00a4*/ 	.word	0x00000180
        /*00a8*/ 	.word	0x00000001
        /*00ac*/ 	.word	0x00000001


	//----- nvinfo : EIATTR_CRS_STACK_SIZE
	.align		4
.L_653:
        /*00b0*/ 	.byte	0x04, 0x1e
        /*00b2*/ 	.short	(.L_655 - .L_654)
.L_654:
        /*00b4*/ 	.word	0x00000000


	//----- nvinfo : EIATTR_CBANK_PARAM_SIZE
	.align		4
.L_655:
        /*00b8*/ 	.byte	0x03, 0x19
        /*00ba*/ 	.short	0x00b8


	//----- nvinfo : EIATTR_PARAM_CBANK
	.align		4
        /*00bc*/ 	.byte	0x04, 0x0a
        /*00be*/ 	.short	(.L_657 - .L_656)
	.align		4
.L_656:
        /*00c0*/ 	.word	index@(.nv.constant0._Z35group_norm_nhwc_bwd_one_pass_kernelI11Bf16IOFp16WLi64ELi12ELi384EEv26Group_norm_nhwc_bwd_params)
        /*00c4*/ 	.short	0x0380
        /*00c6*/ 	.short	0x00b8


	//----- nvinfo : EIATTR_SW_WAR
	.align		4
.L_657:
        /*00c8*/ 	.byte	0x04, 0x36
        /*00ca*/ 	.short	(.L_659 - .L_658)
.L_658:
        /*00cc*/ 	.word	0x00000008
.L_659:


//--------------------- .nv.info._Z35group_norm_nhwc_bwd_one_pass_kernelI11Bf16IOFp16WLi128ELi12ELi384EEv26Group_norm_nhwc_bwd_params --------------------------
	.section	.nv.info._Z35group_norm_nhwc_bwd_one_pass_kernelI11Bf16IOFp16WLi128ELi12ELi384EEv26Group_norm_nhwc_bwd_params,"",@"SHT_CUDA_INFO"
	.sectionflags	@""
	.align	4


	//----- nvinfo : EIATTR_CUDA_API_VERSION
	.align		4
        /*0000*/ 	.byte	0x04, 0x37
        /*0002*/ 	.short	(.L_661 - .L_660)
.L_660:
        /*0004*/ 	.word	0x00000082


	//----- nvinfo : EIATTR_KPARAM_INFO
	.align		4
.L_661:
        /*0008*/ 	.byte	0x04, 0x17
        /*000a*/ 	.short	(.L_663 - .L_662)
.L_662:
        /*000c*/ 	.word	0x00000000
        /*0010*/ 	.short	0x0000
        /*0012*/ 	.short	0x0000
        /*0014*/ 	.byte	0x00, 0xf0, 0xe1, 0x02


	//----- nvinfo : EIATTR_SPARSE_MMA_MASK
	.align		4
.L_663:
        /*0018*/ 	.byte	0x03, 0x50
        /*001a*/ 	.short	0x0000


	//----- nvinfo : EIATTR_MAXREG_COUNT
	.align		4
        /*001c*/ 	.byte	0x03, 0x1b
        /*001e*/ 	.short	0x00a8


	//----- nvinfo : EIATTR_NUM_BARRIERS
	.align		4
        /*0020*/ 	.byte	0x02, 0x4c
        /*0022*/ 	.byte	0x01
	.zero		1


	//----- nvinfo : EIATTR_MERCURY_ISA_VERSION
	.align		4
        /*0024*/ 	.byte	0x03, 0x5f
        /*0026*/ 	.short	0x0101


	//----- nvinfo : EIATTR_COOP_GROUP_MASK_REGIDS
	.align		4
        /*0028*/ 	.byte	0x04, 0x29
        /*002a*/ 	.short	(.L_665 - .L_664)


	//   ....[0]....
.L_664:
        /*002c*/ 	.word	0xffffffff


	//   ....[1]....
        /*0030*/ 	.word	0xffffffff


	//   ....[2]....
        /*0034*/ 	.word	0xffffffff


	//   ....[3]....
        /*0038*/ 	.word	0xffffffff


	//   ....[4]....
        /*003c*/ 	.word	0xffffffff


	//   ....[5]....
        /*0040*/ 	.word	0xffffffff


	//   ....[6]....
        /*0044*/ 	.word	0xffffffff


	//   ....[7]....
        /*0048*/ 	.word	0xffffffff


	//   ....[8]....
        /*004c*/ 	.word	0xffffffff


	//   ....[9]....
        /*0050*/ 	.word	0xffffffff


	//----- nvinfo : EIATTR_COOP_GROUP_INSTR_OFFSETS
	.align		4
.L_665:
        /*0054*/ 	.byte	0x04, 0x28
        /*0056*/ 	.short	(.L_667 - .L_666)


	//   ....[0]....
.L_666:
        /*0058*/ 	.word	0x000010c0


	//   ....[1]....
        /*005c*/ 	.word	0x00001100


	//   ....[2]....
        /*0060*/ 	.word	0x00001180


	//   ....[3]....
        /*0064*/ 	.word	0x000011b0


	//   ....[4]....
        /*0068*/ 	.word	0x000011f0


	//   ....[5]....
        /*006c*/ 	.word	0x00001210


	//   ....[6]....
        /*0070*/ 	.word	0x00001240


	//   ....[7]....
        /*0074*/ 	.word	0x00001260


	//   ....[8]....
        /*0078*/ 	.word	0x000012b0


	//   ....[9]....
        /*007c*/ 	.word	0x000012c0


	//----- nvinfo : EIATTR_VRC_CTA_INIT_COUNT
	.align		4
.L_667:
        /*0080*/ 	.byte	0x02, 0x4a
	.zero		1
	.zero		1


	//----- nvinfo : EIATTR_EXIT_INSTR_OFFSETS
	.align		4
        /*0084*/ 	.byte	0x04, 0x1c
        /*0086*/ 	.short	(.L_669 - .L_668)


	//   ....[0]....
.L_668:
        /*0088*/ 	.word	0x00003f50


	//   ....[1]....
        /*008c*/ 	.word	0x00004080


	//   ....[2]....
        /*0090*/ 	.word	0x00004690


	//   ....[3]....
        /*0094*/ 	.word	0x00004c90


	//----- nvinfo : EIATTR_MAX_THREADS
	.align		4
.L_669:
        /*0098*/ 	.byte	0x04, 0x05
        /*009a*/ 	.short	(.L_671 - .L_670)
.L_670:
        /*009c*/ 	.word	0x00000180
        /*00a0*/ 	.word	0x00000001
        /*00a4*/ 	.word	0x00000001


	//----- nvinfo : EIATTR_CRS_STACK_SIZE
	.align		4
.L_671:
        /*00a8*/ 	.byte	0x04, 0x1e
        /*00aa*/ 	.short	(.L_673 - .L_672)
.L_672:
        /*00ac*/ 	.word	0x00000000


	//----- nvinfo : EIATTR_CBANK_PARAM_SIZE
	.align		4
.L_673:
        /*00b0*/ 	.byte	0x03, 0x19
        /*00b2*/ 	.short	0x00b8


	//----- nvinfo : EIATTR_PARAM_CBANK
	.align		4
        /*00b4*/ 	.byte	0x04, 0x0a
        /*00b6*/ 	.short	(.L_675 - .L_674)
	.align		4
.L_674:
        /*00b8*/ 	.word	index@(.nv.constant0._Z35group_norm_nhwc_bwd_one_pass_kernelI11Bf16IOFp16WLi128ELi12ELi384EEv26Group_norm_nhwc_bwd_params)
        /*00bc*/ 	.short	0x0380
        /*00be*/ 	.short	0x00b8


	//----- nvinfo : EIATTR_SW_WAR
	.align		4
.L_675:
        /*00c0*/ 	.byte	0x04, 0x36
        /*00c2*/ 	.short	(.L_677 - .L_676)
.L_676:
        /*00c4*/ 	.word	0x00000008
.L_677:


//--------------------- .nv.info._Z35group_norm_nhwc_bwd_one_pass_kernelI11Bf16IOFp16WLi256ELi12ELi384EEv26Group_norm_nhwc_bwd_params --------------------------
	.section	.nv.info._Z35group_norm_nhwc_bwd_one_pass_kernelI11Bf16IOFp16WLi256ELi12ELi384EEv26Group_norm_nhwc_bwd_params,"",@"SHT_CUDA_INFO"
	.sectionflags	@""
	.align	4


	//----- nvinfo : EIATTR_CUDA_API_VERSION
	.align		4
        /*0000*/ 	.byte	0x04, 0x37
        /*0002*/ 	.short	(.L_679 - .L_678)
.L_678:
        /*0004*/ 	.word	0x00000082


	//----- nvinfo : EIATTR_KPARAM_INFO
	.align		4
.L_679:
        /*0008*/ 	.byte	0x04, 0x17
        /*000a*/ 	.short	(.L_681 - .L_680)
.L_680:
        /*000c*/ 	.word	0x00000000
        /*0010*/ 	.short	0x0000
        /*0012*/ 	.short	0x0000
        /*0014*/ 	.byte	0x00, 0xf0, 0xe1, 0x02


	//----- nvinfo : EIATTR_SPARSE_MMA_MASK
	.align		4
.L_681:
        /*0018*/ 	.byte	0x03, 0x50
        /*001a*/ 	.short	0x0000


	//----- nvinfo : EIATTR_MAXREG_COUNT
	.align		4
        /*001c*/ 	.byte	0x03, 0x1b
        /*001e*/ 	.short	0x00a8


	//----- nvinfo : EIATTR_NUM_BARRIERS
	.align		4
        /*0020*/ 	.byte	0x02, 0x4c
        /*0022*/ 	.byte	0x01
	.zero		1


	//----- nvinfo : EIATTR_MERCURY_ISA_VERSION
	.align		4
        /*0024*/ 	.byte	0x03, 0x5f
        /*0026*/ 	.short	0x0101


	//----- nvinfo : EIATTR_INT_WARP_WIDE_INSTR_OFFSETS
	.align		4
        /*0028*/ 	.byte	0x04, 0x31
        /*002a*/ 	.short	(.L_683 - .L_682)


	//   ....[0]....
.L_682:
        /*002c*/ 	.word	0x00001ce0


	//----- nvinfo : EIATTR_COOP_GROUP_MASK_REGIDS
	.align		4
.L_683:
        /*0030*/ 	.byte	0x04, 0x29
        /*0032*/ 	.short	(.L_685 - .L_684)


	//   ....[0]....
.L_684:
        /*0034*/ 	.word	0xffffffff


	//   ....[1]....
        /*0038*/ 	.word	0xffffffff


	//   ....[2]....
        /*003c*/ 	.word	0xffffffff


	//   ....[3]....
        /*0040*/ 	.word	0xffffffff


	//   ....[4]....
        /*0044*/ 	.word	0xffffffff


	//   ....[5]....
        /*0048*/ 	.word	0xffffffff


	//   ....[6]....
        /*004c*/ 	.word	0xffffffff


	//   ....[7]....
        /*0050*/ 	.word	0xffffffff


	//   ....[8]....
        /*0054*/ 	.word	0xffffffff


	//   ....[9]....
        /*0058*/ 	.word	0xffffffff


	//----- nvinfo : EIATTR_COOP_GROUP_INSTR_OFFSETS
	.align		4
.L_685:
        /*005c*/ 	.byte	0x04, 0x28
        /*005e*/ 	.short	(.L_687 - .L_686)


	//   ....[0]....
.L_686:
        /*0060*/ 	.word	0x00001aa0


	//   ....[1]....
        /*0064*/ 	.word	0x00001ae0


	//   ....[2]....
        /*0068*/ 	.word	0x00001b60


	//   ....[3]....
        /*006c*/ 	.word	0x00001b80


	//   ....[4]....
        /*0070*/ 	.word	0x00001bc0


	//   ....[5]....
        /*0074*/ 	.word	0x00001be0


	//   ....[6]....
        /*0078*/ 	.word	0x00001c10


	//   ....[7]....
        /*007c*/ 	.word	0x00001c30


	//   ....[8]....
        /*0080*/ 	.word	0x00001c80


	//   ....[9]....
        /*0084*/ 	.word	0x00001c90


	//----- nvinfo : EIATTR_VRC_CTA_INIT_COUNT
	.align		4
.L_687:
        /*0088*/ 	.byte	0x02, 0x4a
	.zero		1
	.zero		1


	//----- nvinfo : EIATTR_EXIT_INSTR_OFFSETS
	.align		4
        /*008c*/ 	.byte	0x04, 0x1c
        /*008e*/ 	.short	(.L_689 - .L_688)


	//   ....[0]....
.L_688:
        /*0090*/ 	.word	0x00004e00


	//   ....[1]....
        /*0094*/ 	.word	0x00004f30


	//   ....[2]....
        /*0098*/ 	.word	0x00005530


	//   ....[3]....
        /*009c*/ 	.word	0x00005b30


	//----- nvinfo : EIATTR_MAX_THREADS
	.align		4
.L_689:
        /*00a0*/ 	.byte	0x04, 0x05
        /*00a2*/ 	.short	(.L_691 - .L_690)
.L_690:
        /*00a4*/ 	.word	0x00000180
        /*00a8*/ 	.word	0x00000001
        /*00ac*/ 	.word	0x00000001


	//----- nvinfo : EIATTR_CRS_STACK_SIZE
	.align		4
.L_691:
        /*00b0*/ 	.byte	0x04, 0x1e
        /*00b2*/ 	.short	(.L_693 - .L_692)
.L_692:
        /*00b4*/ 	.word	0x00000000


	//----- nvinfo : EIATTR_CBANK_PARAM_SIZE
	.align		4
.L_693:
        /*00b8*/ 	.byte	0x03, 0x19
        /*00ba*/ 	.short	0x00b8


	//----- nvinfo : EIATTR_PARAM_CBANK
	.align		4
        /*00bc*/ 	.byte	0x04, 0x0a
        /*00be*/ 	.short	(.L_695 - .L_694)
	.align		4
.L_694:
        /*00c0*/ 	.word	index@(.nv.constant0._Z35group_norm_nhwc_bwd_one_pass_kernelI11Bf16IOFp16WLi256ELi12ELi384EEv26Group_norm_nhwc_bwd_params)
        /*00c4*/ 	.short	0x0380
        /*00c6*/ 	.short	0x00b8


	//----- nvinfo : EIATTR_SW_WAR
	.align		4
.L_695:
        /*00c8*/ 	.byte	0x04, 0x36
        /*00ca*/ 	.short	(.L_697 - .L_696)
.L_696:
        /*00cc*/ 	.word	0x00000008
.L_697:


//--------------------- .nv.info._Z35group_norm_nhwc_bwd_one_pass_kernelI11Bf16IOFp16WLi512ELi12ELi384EEv26Group_norm_nhwc_bwd_params --------------------------
	.section	.nv.info._Z35group_norm_nhwc_bwd_one_pass_kernelI11Bf16IOFp16WLi512ELi12ELi384EEv26Group_norm_nhwc_bwd_params,"",@"SHT_CUDA_INFO"
	.sectionflags	@""
	.align	4


	//----- nvinfo : EIATTR_CUDA_API_VERSION
	.align		4
        /*0000*/ 	.byte	0x04, 0x37
        /*0002*/ 	.short	(.L_699 - .L_698)
.L_698:
        /*0004*/ 	.word	0x00000082


	//----- nvinfo : EIATTR_KPARAM_INFO
	.align		4
.L_699:
        /*0008*/ 	.byte	0x04, 0x17
        /*000a*/ 	.short	(.L_701 - .L_700)
.L_700:
        /*000c*/ 	.word	0x00000000
        /*0010*/ 	.short	0x0000
        /*0012*/ 	.short	0x0000
        /*0014*/ 	.byte	0x00, 0xf0, 0xe1, 0x02


	//----- nvinfo : EIATTR_SPARSE_MMA_MASK
	.align		4
.L_701:
        /*0018*/ 	.byte	0x03, 0x50
        /*001a*/ 	.short	0x0000


	//----- nvinfo : EIATTR_MAXREG_COUNT
	.align		4
        /*001c*/ 	.byte	0x03, 0x1b
        /*001e*/ 	.short	0x00a8


	//----- nvinfo : EIATTR_NUM_BARRIERS
	.align		4
        /*0020*/ 	.byte	0x02, 0x4c
        /*0022*/ 	.byte	0x01
	.zero		1


	//----- nvinfo : EIATTR_MERCURY_ISA_VERSION
	.align		4
        /*0024*/ 	.byte	0x03, 0x5f
        /*0026*/ 	.short	0x0101


	//----- nvinfo : EIATTR_INT_WARP_WIDE_INSTR_OFFSETS
	.align		4
        /*0028*/ 	.byte	0x04, 0x31
        /*002a*/ 	.short	(.L_703 - .L_702)


	//   ....[0]....
.L_702:
        /*002c*/ 	.word	0x00003180


	//----- nvinfo : EIATTR_COOP_GROUP_MASK_REGIDS
	.align		4
.L_703:
        /*0030*/ 	.byte	0x04, 0x29
        /*0032*/ 	.short	(.L_705 - .L_704)


	//   ....[0]....
.L_704:
        /*0034*/ 	.word	0xffffffff


	//   ....[1]....
        /*0038*/ 	.word	0xffffffff


	//   ....[2]....
        /*003c*/ 	.word	0xffffffff


	//   ....[3]....
        /*0040*/ 	.word	0xffffffff


	//   ....[4]....
        /*0044*/ 	.word	0xffffffff


	//   ....[5]....
        /*0048*/ 	.word	0xffffffff


	//   ....[6]....
        /*004c*/ 	.word	0xffffffff


	//   ....[7]....
        /*0050*/ 	.word	0xffffffff


	//   ....[8]....
        /*0054*/ 	.word	0xffffffff


	//   ....[9]....
        /*0058*/ 	.word	0xffffffff


	//----- nvinfo : EIATTR_COOP_GROUP_INSTR_OFFSETS
	.align		4
.L_705:
        /*005c*/ 	.byte	0x04, 0x28
        /*005e*/ 	.short	(.L_707 - .L_706)


	//   ....[0]....
.L_706:
        /*0060*/ 	.word	0x00002f30


	//   ....[1]....
        /*0064*/ 	.word	0x00002f70


	//   ....[2]....
        /*0068*/ 	.word	0x00002fc0


	//   ....[3]....
        /*006c*/ 	.word	0x00003000


	//   ....[4]....
        /*0070*/ 	.word	0x00003060


	//   ....[5]....
        /*0074*/ 	.word	0x00003080


	//   ....[6]....
        /*0078*/ 	.word	0x000030b0


	//   ....[7]....
        /*007c*/ 	.word	0x000030d0


	//   ....[8]....
        /*0080*/ 	.word	0x00003120


	//   ....[9]....
        /*0084*/ 	.word	0x00003130


	//----- nvinfo : EIATTR_VRC_CTA_INIT_COUNT
	.align		4
.L_707:
        /*0088*/ 	.byte	0x02, 0x4a
	.zero		1
	.zero		1


	//----- nvinfo : EIATTR_EXIT_INSTR_OFFSETS
	.align		4
        /*008c*/ 	.byte	0x04, 0x1c
        /*008e*/ 	.short	(.L_709 - .L_708)


	//   ....[0]....
.L_708:
        /*0090*/ 	.word	0x000073c0


	//   ....[1]....
        /*0094*/ 	.word	0x000074f0


	//   ....[2]....
        /*0098*/ 	.word	0x00007b00


	//   ....[3]....
        /*009c*/ 	.word	0x00008100


	//----- nvinfo : EIATTR_MAX_THREADS
	.align		4
.L_709:
        /*00a0*/ 	.byte	0x04, 0x05
        /*00a2*/ 	.short	(.L_711 - .L_710)
.L_710:
        /*00a4*/ 	.word	0x00000180
        /*00a8*/ 	.word	0x00000001
        /*00ac*/ 	.word	0x00000001


	//----- nvinfo : EIATTR_CRS_STACK_SIZE
	.align		4
.L_711:
        /*00b0*/ 	.byte	0x04, 0x1e
        /*00b2*/ 	.short	(.L_713 - .L_712)
.L_712:
        /*00b4*/ 	.word	0x00000000


	//----- nvinfo : EIATTR_CBANK_PARAM_SIZE
	.align		4
.L_713:
        /*00b8*/ 	.byte	0x03, 0x19
        /*00ba*/ 	.short	0x00b8


	//----- nvinfo : EIATTR_PARAM_CBANK
	.align		4
        /*00bc*/ 	.byte	0x04, 0x0a
        /*00be*/ 	.short	(.L_715 - .L_714)
	.align		4
.L_714:
        /*00c0*/ 	.word	index@(.nv.constant0._Z35group_norm_nhwc_bwd_one_pass_kernelI11Bf16IOFp16WLi512ELi12ELi384EEv26Group_norm_nhwc_bwd_params)
        /*00c4*/ 	.short	0x0380
        /*00c6*/ 	.short	0x00b8


	//----- nvinfo : EIATTR_SW_WAR
	.align		4
.L_715:
        /*00c8*/ 	.byte	0x04, 0x36
        /*00ca*/ 	.short	(.L_717 - .L_716)
.L_716:
        /*00cc*/ 	.word	0x00000008
.L_717:


//--------------------- .nv.info._Z35group_norm_nhwc_bwd_one_pass_kernelI11Fp16IOFp32WLi64ELi12ELi384EEv26Group_norm_nhwc_bwd_params --------------------------
	.section	.nv.info._Z35group_norm_nhwc_bwd_one_pass_kernelI11Fp16IOFp32WLi64ELi12ELi384EEv26Group_norm_nhwc_bwd_params,"",@"SHT_CUDA_INFO"
	.sectionflags	@""
	.align	4


	//----- nvinfo : EIATTR_CUDA_API_VERSION
	.align		4
        /*0000*/ 	.byte	0x04, 0x37
        /*0002*/ 	.short	(.L_719 - .L_718)
.L_718:
        /*0004*/ 	.word	0x00000082


	//----- nvinfo : EIATTR_KPARAM_INFO
	.align		4
.L_719:
        /*0008*/ 	.byte	0x04, 0x17
        /*000a*/ 	.short	(.L_721 - .L_720)
.L_720:
        /*000c*/ 	.word	0x00000000
        /*0010*/ 	.short	0x0000
        /*0012*/ 	.short	0x0000
        /*0014*/ 	.byte	0x00, 0xf0, 0xe1, 0x02


	//----- nvinfo : EIATTR_SPARSE_MMA_MASK
	.align		4
.L_721:
        /*0018*/ 	.byte	0x03, 0x50
        /*001a*/ 	.short	0x0000


	//----- nvinfo : EIATTR_MAXREG_COUNT
	.align		4
        /*001c*/ 	.byte	0x03, 0x1b
        /*001e*/ 	.short	0x00a8


	//----- nvinfo : EIATTR_NUM_BARRIERS
	.align		4
        /*0020*/ 	.byte	0x02, 0x4c
        /*0022*/ 	.byte	0x01
	.zero		1


	//----- nvinfo : EIATTR_MERCURY_ISA_VERSION
	.align		4
        /*0024*/ 	.byte	0x03, 0x5f
        /*0026*/ 	.short	0x0101


	//----- nvinfo : EIATTR_INT_WARP_WIDE_INSTR_OFFSETS
	.align		4
        /*0028*/ 	.byte	0x04, 0x31
        /*002a*/ 	.short	(.L_723 - .L_722)


	//   ....[0]....
.L_722:
        /*002c*/ 	.word	0x00000c50


	//----- nvinfo : EIATTR_COOP_GROUP_MASK_REGIDS
	.align		4
.L_723:
        /*0030*/ 	.byte	0x04, 0x29
        /*0032*/ 	.short	(.L_725 - .L_724)


	//   ....[0]....
.L_724:
        /*0034*/ 	.word	0xffffffff


	//   ....[1]....
        /*0038*/ 	.word	0xffffffff


	//   ....[2]....
        /*003c*/ 	.word	0xffffffff


	//   ....[3]....
        /*0040*/ 	.word	0xffffffff


	//   ....[4]....
        /*0044*/ 	.word	0xffffffff


	//   ....[5]....
        /*0048*/ 	.word	0xffffffff


	//   ....[6]....
        /*004c*/ 	.word	0xffffffff


	//   ....[7]....
        /*0050*/ 	.word	0xffffffff


	//   ....[8]....
        /*0054*/ 	.word	0xffffffff


	//   ....[9]....
        /*0058*/ 	.word	0xffffffff


	//----- nvinfo : EIATTR_COOP_GROUP_INSTR_OFFSETS
	.align		4
.L_725:
        /*005c*/ 	.byte	0x04, 0x28
        /*005e*/ 	.short	(.L_727 - .L_726)


	//   ....[0]....
.L_726:
        /*0060*/ 	.word	0x00000a10


	//   ....[1]....
        /*0064*/ 	.word	0x00000a40


	//   ....[2]....
        /*0068*/ 	.word	0x00000a90


	//   ....[3]....
        /*006c*/ 	.word	0x00000ab0


	//   ....[4]....
        /*0070*/ 	.word	0x00000ae0


	//   ....[5]....
        /*0074*/ 	.word	0x00000b00


	//   ....[6]....
        /*0078*/ 	.word	0x00000b30


	//   ....[7]....
        /*007c*/ 	.word	0x00000b70


	//   ....[8]....
        /*0080*/ 	.word	0x00000bf0


	//   ....[9]....
        /*0084*/ 	.word	0x00000c00


	//----- nvinfo : EIATTR_VRC_CTA_INIT_COUNT
	.align		4
.L_727:
        /*0088*/ 	.byte	0x02, 0x4a
	.zero		1
	.zero		1


	//----- nvinfo : EIATTR_EXIT_INSTR_OFFSETS
	.align		4
        /*008c*/ 	.byte	0x04, 0x1c
        /*008e*/ 	.short	(.L_729 - .L_728)


	//   ....[0]....
.L_728:
        /*0090*/ 	.word	0x000033b0


	//   ....[1]....
        /*0094*/ 	.word	0x000034f0


	//   ....[2]....
        /*0098*/ 	.word	0x00003b60


	//   ....[3]....
        /*009c*/ 	.word	0x00004140


	//----- nvinfo : EIATTR_MAX_THREADS
	.align		4
.L_729:
        /*00a0*/ 	.byte	0x04, 0x05
        /*00a2*/ 	.short	(.L_731 - .L_730)
.L_730:
        /*00a4*/ 	.word	0x00000180
        /*00a8*/ 	.word	0x00000001
        /*00ac*/ 	.word	0x00000001


	//----- nvinfo : EIATTR_CRS_STACK_SIZE
	.align		4
.L_731:
        /*00b0*/ 	.byte	0x04, 0x1e
        /*00b2*/ 	.short	(.L_733 - .L_732)
.L_732:
        /*00b4*/ 	.word	0x00000000


	//----- nvinfo : EIATTR_CBANK_PARAM_SIZE
	.align		4
.L_733:
        /*00b8*/ 	.byte	0x03, 0x19
        /*00ba*/ 	.short	0x00b8


	//----- nvinfo : EIATTR_PARAM_CBANK
	.align		4
        /*00bc*/ 	.byte	0x04, 0x0a
        /*00be*/ 	.short	(.L_735 - .L_734)
	.align		4
.L_734:
        /*00c0*/ 	.word	index@(.nv.constant0._Z35group_norm_nhwc_bwd_one_pass_kernelI11Fp16IOFp32WLi64ELi12ELi384EEv26Group_norm_nhwc_bwd_params)
        /*00c4*/ 	.short	0x0380
        /*00c6*/ 	.short	0x00b8


	//----- nvinfo : EIATTR_SW_WAR
	.align		4
.L_735:
        /*00c8*/ 	.byte	0x04, 0x36
        /*00ca*/ 	.short	(.L_737 - .L_736)
.L_736:
        /*00cc*/ 	.word	0x00000008
.L_737:


//--------------------- .nv.info._Z35group_norm_nhwc_bwd_one_pass_kernelI11Fp16IOFp32WLi128ELi12ELi384EEv26Group_norm_nhwc_bwd_params --------------------------
	.section	.nv.info._Z35group_norm_nhwc_bwd_one_pass_kernelI11Fp16IOFp32WLi128ELi12ELi384EEv26Group_norm_nhwc_bwd_params,"",@"SHT_CUDA_INFO"
	.sectionflags	@""
	.align	4


	//----- nvinfo : EIATTR_CUDA_API_VERSION
	.align		4
        /*0000*/ 	.byte	0x04, 0x37
        /*0002*/ 	.short	(.L_739 - .L_738)
.L_738:
        /*0004*/ 	.word	0x00000082


	//----- nvinfo : EIATTR_KPARAM_INFO
	.align		4
.L_739:
        /*0008*/ 	.byte	0x04, 0x17
        /*000a*/ 	.short	(.L_741 - .L_740)
.L_740:
        /*000c*/ 	.word	0x00000000
        /*0010*/ 	.short	0x0000
        /*0012*/ 	.short	0x0000
        /*0014*/ 	.byte	0x00, 0xf0, 0xe1, 0x02


	//----- nvinfo : EIATTR_SPARSE_MMA_MASK
	.align		4
.L_741:
        /*0018*/ 	.byte	0x03, 0x50
        /*001a*/ 	.short	0x0000


	//----- nvinfo : EIATTR_MAXREG_COUNT
	.align		4
        /*001c*/ 	.byte	0x03, 0x1b
        /*001e*/ 	.short	0x00a8


	//----- nvinfo : EIATTR_NUM_BARRIERS
	.align		4
        /*0020*/ 	.byte	0x02, 0x4c
        /*0022*/ 	.byte	0x01
	.zero		1


	//----- nvinfo : EIATTR_MERCURY_ISA_VERSION
	.align		4
        /*0024*/ 	.byte	0x03, 0x5f
        /*0026*/ 	.short	0x0101


	//----- nvinfo : EIATTR_COOP_GROUP_MASK_REGIDS
	.align		4
        /*0028*/ 	.byte	0x04, 0x29
        /*002a*/ 	.short	(.L_743 - .L_742)


	//   ....[0]....
.L_742:
        /*002c*/ 	.word	0xffffffff


	//   ....[1]....
        /*0030*/ 	.word	0xffffffff


	//   ....[2]....
        /*0034*/ 	.word	0xffffffff


	//   ....[3]....
        /*0038*/ 	.word	0xffffffff


	//   ....[4]....
        /*003c*/ 	.word	0xffffffff


	//   ....[5]....
        /*0040*/ 	.word	0xffffffff


	//   ....[6]....
        /*0044*/ 	.word	0xffffffff


	//   ....[7]....
        /*0048*/ 	.word	0xffffffff


	//   ....[8]....
        /*004c*/ 	.word	0xffffffff


	//   ....[9]....
        /*0050*/ 	.word	0xffffffff


	//----- nvinfo : EIATTR_COOP_GROUP_INSTR_OFFSETS
	.align		4
.L_743:
        /*0054*/ 	.byte	0x04, 0x28
        /*0056*/ 	.short	(.L_745 - .L_744)


	//   ....[0]....
.L_744:
        /*0058*/ 	.word	0x00001000


	//   ....[1]....
        /*005c*/ 	.word	0x00001040


	//   ....[2]....
        /*0060*/ 	.word	0x000010d0


	//   ....[3]....
        /*0064*/ 	.word	0x00001100


	//   ....[4]....
        /*0068*/ 	.word	0x00001140


	//   ....[5]....
        /*006c*/ 	.word	0x00001160


	//   ....[6]....
        /*0070*/ 	.word	0x00001190


	//   ....[7]....
        /*0074*/ 	.word	0x000011b0


	//   ....[8]....
        /*0078*/ 	.word	0x00001200


	//   ....[9]....
        /*007c*/ 	.word	0x00001210


	//----- nvinfo : EIATTR_VRC_CTA_INIT_COUNT
	.align		4
.L_745:
        /*0080*/ 	.byte	0x02, 0x4a
	.zero		1
	.zero		1


	//----- nvinfo : EIATTR_EXIT_INSTR_OFFSETS
	.align		4
        /*0084*/ 	.byte	0x04, 0x1c
        /*0086*/ 	.short	(.L_747 - .L_746)


	//   ....[0]....
.L_746:
        /*0088*/ 	.word	0x00003ea0


	//   ....[1]....
        /*008c*/ 	.word	0x00003fd0


	//   ....[2]....
        /*0090*/ 	.word	0x000045c0


	//   ....[3]....
        /*0094*/ 	.word	0x00004b70


	//----- nvinfo : EIATTR_MAX_THREADS
	.align		4
.L_747:
        /*0098*/ 	.byte	0x04, 0x05
        /*009a*/ 	.short	(.L_749 - .L_748)
.L_748:
        /*009c*/ 	.word	0x00000180
        /*00a0*/ 	.word	0x00000001
        /*00a4*/ 	.word	0x00000001


	//----- nvinfo : EIATTR_CRS_STACK_SIZE
	.align		4
.L_749:
        /*00a8*/ 	.byte	0x04, 0x1e
        /*00aa*/ 	.short	(.L_751 - .L_750)
.L_750:
        /*00ac*/ 	.word	0x00000000


	//----- nvinfo : EIATTR_CBANK_PARAM_SIZE
	.align		4
.L_751:
        /*00b0*/ 	.byte	0x03, 0x19
        /*00b2*/ 	.short	0x00b8


	//----- nvinfo : EIATTR_PARAM_CBANK
	.align		4
        /*00b4*/ 	.byte	0x04, 0x0a
        /*00b6*/ 	.short	(.L_753 - .L_752)
	.align		4
.L_752:
        /*00b8*/ 	.word	index@(.nv.constant0._Z35group_norm_nhwc_bwd_one_pass_kernelI11Fp16IOFp32WLi128ELi12ELi384EEv26Group_norm_nhwc_bwd_params)
        /*00bc*/ 	.short	0x0380
        /*00be*/ 	.short	0x00b8


	//----- nvinfo : EIATTR_SW_WAR
	.align		4
.L_753:
        /*00c0*/ 	.byte	0x04, 0x36
        /*00c2*/ 	.short	(.L_755 - .L_754)
.L_754:
        /*00c4*/ 	.word	0x00000008
.L_755:


//--------------------- .nv.info._Z35group_norm_nhwc_bwd_one_pass_kernelI11Fp16IOFp32WLi256ELi12ELi384EEv26Group_norm_nhwc_bwd_params --------------------------
	.section	.nv.info._Z35group_norm_nhwc_bwd_one_pass_kernelI11Fp16IOFp32WLi256ELi12ELi384EEv26Group_norm_nhwc_bwd_params,"",@"SHT_CUDA_INFO"
	.sectionflags	@""
	.align	4


	//----- nvinfo : EIATTR_CUDA_API_VERSION
	.align		4
        /*0000*/ 	.byte	0x04, 0x37
        /*0002*/ 	.short	(.L_757 - .L_756)
.L_756:
        /*0004*/ 	.word	0x00000082


	//----- nvinfo : EIATTR_KPARAM_INFO
	.align		4
.L_757:
        /*0008*/ 	.byte	0x04, 0x17
        /*000a*/ 	.short	(.L_759 - .L_758)
.L_758:
        /*000c*/ 	.word	0x00000000
        /*0010*/ 	.short	0x0000
        /*0012*/ 	.short	0x0000
        /*0014*/ 	.byte	0x00, 0xf0, 0xe1, 0x02


	//----- nvinfo : EIATTR_SPARSE_MMA_MASK
	.align		4
.L_759:
        /*0018*/ 	.byte	0x03, 0x50
        /*001a*/ 	.short	0x0000


	//----- nvinfo : EIATTR_MAXREG_COUNT
	.align		4
        /*001c*/ 	.byte	0x03, 0x1b
        /*001e*/ 	.short	0x00a8


	//----- nvinfo : EIATTR_NUM_BARRIERS
	.align		4
        /*0020*/ 	.byte	0x02, 0x4c
        /*0022*/ 	.byte	0x01
	.zero		1


	//----- nvinfo : EIATTR_MERCURY_ISA_VERSION
	.align		4
        /*0024*/ 	.byte	0x03, 0x5f
        /*0026*/ 	.short	0x0101


	//----- nvinfo : EIATTR_INT_WARP_WIDE_INSTR_OFFSETS
	.align		4
        /*0028*/ 	.byte	0x04, 0x31
        /*002a*/ 	.short	(.L_761 - .L_760)


	//   ....[0]....
.L_760:
        /*002c*/ 	.word	0x00001bb0


	//----- nvinfo : EIATTR_COOP_GROUP_MASK_REGIDS
	.align		4
.L_761:
        /*0030*/ 	.byte	0x04, 0x29
        /*0032*/ 	.short	(.L_763 - .L_762)


	//   ....[0]....
.L_762:
        /*0034*/ 	.word	0xffffffff


	//   ....[1]....
        /*0038*/ 	.word	0xffffffff


	//   ....[2]....
        /*003c*/ 	.word	0xffffffff


	//   ....[3]....
        /*0040*/ 	.word	0xffffffff


	//   ....[4]....
        /*0044*/ 	.word	0xffffffff


	//   ....[5]....
        /*0048*/ 	.word	0xffffffff


	//   ....[6]....
        /*004c*/ 	.word	0xffffffff


	//   ....[7]....
        /*0050*/ 	.word	0xffffffff


	//   ....[8]....
        /*0054*/ 	.word	0xffffffff


	//   ....[9]....
        /*0058*/ 	.word	0xffffffff


	//----- nvinfo : EIATTR_COOP_GROUP_INSTR_OFFSETS
	.align		4
.L_763:
        /*005c*/ 	.byte	0x04, 0x28
        /*005e*/ 	.short	(.L_765 - .L_764)


	//   ....[0]....
.L_764:
        /*0060*/ 	.word	0x00001940


	//   ....[1]....
        /*0064*/ 	.word	0x00001980


	//   ....[2]....
        /*0068*/ 	.word	0x00001a20


	//   ....[3]....
        /*006c*/ 	.word	0x00001a50


	//   ....[4]....
        /*0070*/ 	.word	0x00001a90


	//   ....[5]....
        /*0074*/ 	.word	0x00001ab0


	//   ....[6]....
        /*0078*/ 	.word	0x00001ae0


	//   ....[7]....
        /*007c*/ 	.word	0x00001b00


	//   ....[8]....
        /*0080*/ 	.word	0x00001b50


	//   ....[9]....
        /*0084*/ 	.word	0x00001b60


	//----- nvinfo : EIATTR_VRC_CTA_INIT_COUNT
	.align		4
.L_765:
        /*0088*/ 	.byte	0x02, 0x4a
	.zero		1
	.zero		1


	//----- nvinfo : EIATTR_EXIT_INSTR_OFFSETS
	.align		4
        /*008c*/ 	.byte	0x04, 0x1c
        /*008e*/ 	.short	(.L_767 - .L_766)


	//   ....[0]....
.L_766:
        /*0090*/ 	.word	0x00004d70


	//   ....[1]....
        /*0094*/ 	.word	0x00004ea0


	//   ....[2]....
        /*0098*/ 	.word	0x00005470


	//   ....[3]....
        /*009c*/ 	.word	0x00005a20


	//----- nvinfo : EIATTR_MAX_THREADS
	.align		4
.L_767:
        /*00a0*/ 	.byte	0x04, 0x05
        /*00a2*/ 	.short	(.L_769 - .L_768)
.L_768:
        /*00a4*/ 	.word	0x00000180
        /*00a8*/ 	.word	0x00000001
        /*00ac*/ 	.word	0x00000001


	//----- nvinfo : EIATTR_CRS_STACK_SIZE
	.align		4
.L_769:
        /*00b0*/ 	.byte	0x04, 0x1e
        /*00b2*/ 	.short	(.L_771 - .L_770)
.L_770:
        /*00b4*/ 	.word	0x00000000


	//----- nvinfo : EIATTR_CBANK_PARAM_SIZE
	.align		4
.L_771:
        /*00b8*/ 	.byte	0x03, 0x19
        /*00ba*/ 	.short	0x00b8


	//----- nvinfo : EIATTR_PARAM_CBANK
	.align		4
        /*00bc*/ 	.byte	0x04, 0x0a
        /*00be*/ 	.short	(.L_773 - .L_772)
	.align		4
.L_772:
        /*00c0*/ 	.word	index@(.nv.constant0._Z35group_norm_nhwc_bwd_one_pass_kernelI11Fp16IOFp32WLi256ELi12ELi384EEv26Group_norm_nhwc_bwd_params)
        /*00c4*/ 	.short	0x0380
        /*00c6*/ 	.short	0x00b8


	//----- nvinfo : EIATTR_SW_WAR
	.align		4
.L_773:
        /*00c8*/ 	.byte	0x04, 0x36
        /*00ca*/ 	.short	(.L_775 - .L_774)
.L_774:
        /*00cc*/ 	.word	0x00000008
.L_775:


//--------------------- .nv.info._Z35group_norm_nhwc_bwd_one_pass_kernelI11Fp16IOFp32WLi512ELi12ELi384EEv26Group_norm_nhwc_bwd_params --------------------------
	.section	.nv.info._Z35group_norm_nhwc_bwd_one_pass_kernelI11Fp16IOFp32WLi512ELi12ELi384EEv26Group_norm_nhwc_bwd_params,"",@"SHT_CUDA_INFO"
	.sectionflags	@""
	.align	4


	//----- nvinfo : EIATTR_CUDA_API_VERSION
	.align		4
        /*0000*/ 	.byte	0x04, 0x37
        /*0002*/ 	.short	(.L_777 - .L_776)
.L_776:
        /*0004*/ 	.word	0x00000082


	//----- nvinfo : EIATTR_KPARAM_INFO
	.align		4
.L_777:
        /*0008*/ 	.byte	0x04, 0x17
        /*000a*/ 	.short	(.L_779 - .L_778)
.L_778:
        /*000c*/ 	.word	0x00000000
        /*0010*/ 	.short	0x0000
        /*0012*/ 	.short	0x0000
        /*0014*/ 	.byte	0x00, 0xf0, 0xe1, 0x02


	//----- nvinfo : EIATTR_SPARSE_MMA_MASK
	.align		4
.L_779:
        /*0018*/ 	.byte	0x03, 0x50
        /*001a*/ 	.short	0x0000


	//----- nvinfo : EIATTR_MAXREG_COUNT
	.align		4
        /*001c*/ 	.byte	0x03, 0x1b
        /*001e*/ 	.short	0x00a8


	//----- nvinfo : EIATTR_NUM_BARRIERS
	.align		4
        /*0020*/ 	.byte	0x02, 0x4c
        /*0022*/ 	.byte	0x01
	.zero		1


	//----- nvinfo : EIATTR_MERCURY_ISA_VERSION
	.align		4
        /*0024*/ 	.byte	0x03, 0x5f
        /*0026*/ 	.short	0x0101


	//----- nvinfo : EIATTR_INT_WARP_WIDE_INSTR_OFFSETS
	.align		4
        /*0028*/ 	.byte	0x04, 0x31
        /*002a*/ 	.short	(.L_781 - .L_780)


	//   ....[0]....
.L_780:
        /*002c*/ 	.word	0x00002e80


	//----- nvinfo : EIATTR_COOP_GROUP_MASK_REGIDS
	.align		4
.L_781:
        /*0030*/ 	.byte	0x04, 0x29
        /*0032*/ 	.short	(.L_783 - .L_782)


	//   ....[0]....
.L_782:
        /*0034*/ 	.word	0xffffffff


	//   ....[1]....
        /*0038*/ 	.word	0xffffffff


	//   ....[2]....
        /*003c*/ 	.word	0xffffffff


	//   ....[3]....
        /*0040*/ 	.word	0xffffffff


	//   ....[4]....
        /*0044*/ 	.word	0xffffffff


	//   ....[5]....
        /*0048*/ 	.word	0xffffffff


	//   ....[6]....
        /*004c*/ 	.word	0xffffffff


	//   ....[7]....
        /*0050*/ 	.word	0xffffffff


	//   ....[8]....
        /*0054*/ 	.word	0xffffffff


	//   ....[9]....
        /*0058*/ 	.word	0xffffffff


	//----- nvinfo : EIATTR_COOP_GROUP_INSTR_OFFSETS
	.align		4
.L_783:
        /*005c*/ 	.byte	0x04, 0x28
        /*005e*/ 	.short	(.L_785 - .L_784)


	//   ....[0]....
.L_784:
        /*0060*/ 	.word	0x00002bf0


	//   ....[1]....
        /*0064*/ 	.word	0x00002c30


	//   ....[2]....
        /*0068*/ 	.word	0x00002cc0


	//   ....[3]....
        /*006c*/ 	.word	0x00002ce0


	//   ....[4]....
        /*0070*/ 	.word	0x00002d60


	//   ....[5]....
        /*0074*/ 	.word	0x00002d80


	//   ....[6]....
        /*0078*/ 	.word	0x00002db0


	//   ....[7]....
        /*007c*/ 	.word	0x00002dd0


	//   ....[8]....
        /*0080*/ 	.word	0x00002e20


	//   ....[9]....
        /*0084*/ 	.word	0x00002e30


	//----- nvinfo : EIATTR_VRC_CTA_INIT_COUNT
	.align		4
.L_785:
        /*0088*/ 	.byte	0x02, 0x4a
	.zero		1
	.zero		1


	//----- nvinfo : EIATTR_EXIT_INSTR_OFFSETS
	.align		4
        /*008c*/ 	.byte	0x04, 0x1c
        /*008e*/ 	.short	(.L_787 - .L_786)


	//   ....[0]....
.L_786:
        /*0090*/ 	.word	0x00007010


	//   ....[1]....
        /*0094*/ 	.word	0x00007140


	//   ....[2]....
        /*0098*/ 	.word	0x00007730


	//   ....[3]....
        /*009c*/ 	.word	0x00007ce0


	//----- nvinfo : EIATTR_MAX_THREADS
	.align		4
.L_787:
        /*00a0*/ 	.byte	0x04, 0x05
        /*00a2*/ 	.short	(.L_789 - .L_788)
.L_788:
        /*00a4*/ 	.word	0x00000180
        /*00a8*/ 	.word	0x00000001
        /*00ac*/ 	.word	0x00000001


	//----- nvinfo : EIATTR_CRS_STACK_SIZE
	.align		4
.L_789:
        /*00b0*/ 	.byte	0x04, 0x1e
        /*00b2*/ 	.short	(.L_791 - .L_790)
.L_790:
        /*00b4*/ 	.word	0x00000000


	//----- nvinfo : EIATTR_CBANK_PARAM_SIZE
	.align		4
.L_791:
        /*00b8*/ 	.byte	0x03, 0x19
        /*00ba*/ 	.short	0x00b8


	//----- nvinfo : EIATTR_PARAM_CBANK
	.align		4
        /*00bc*/ 	.byte	0x04, 0x0a
        /*00be*/ 	.short	(.L_793 - .L_792)
	.align		4
.L_792:
        /*00c0*/ 	.word	index@(.nv.constant0._Z35group_norm_nhwc_bwd_one_pass_kernelI11Fp16IOFp32WLi512ELi12ELi384EEv26Group_norm_nhwc_bwd_params)
        /*00c4*/ 	.short	0x0380
        /*00c6*/ 	.short	0x00b8


	//----- nvinfo : EIATTR_SW_WAR
	.align		4
.L_793:
        /*00c8*/ 	.byte	0x04, 0x36
        /*00ca*/ 	.short	(.L_795 - .L_794)
.L_794:
        /*00cc*/ 	.word	0x00000008
.L_795:


//--------------------- .nv.info._Z35group_norm_nhwc_bwd_one_pass_kernelI11Fp16IOBf16WLi64ELi12ELi384EEv26Group_norm_nhwc_bwd_params --------------------------
	.section	.nv.info._Z35group_norm_nhwc_bwd_one_pass_kernelI11Fp16IOBf16WLi64ELi12ELi384EEv26Group_norm_nhwc_bwd_params,"",@"SHT_CUDA_INFO"
	.sectionflags	@""
	.align	4


	//----- nvinfo : EIATTR_CUDA_API_VERSION
	.align		4
        /*0000*/ 	.byte	0x04, 0x37
        /*0002*/ 	.short	(.L_797 - .L_796)
.L_796:
        /*0004*/ 	.word	0x00000082


	//----- nvinfo : EIATTR_KPARAM_INFO
	.align		4
.L_797:
        /*0008*/ 	.byte	0x04, 0x17
        /*000a*/ 	.short	(.L_799 - .L_798)
.L_798:
        /*000c*/ 	.word	0x00000000
        /*0010*/ 	.short	0x0000
        /*0012*/ 	.short	0x0000
        /*0014*/ 	.byte	0x00, 0xf0, 0xe1, 0x02


	//----- nvinfo : EIATTR_SPARSE_MMA_MASK
	.align		4
.L_799:
        /*0018*/ 	.byte	0x03, 0x50
        /*001a*/ 	.short	0x0000


	//----- nvinfo : EIATTR_MAXREG_COUNT
	.align		4
        /*001c*/ 	.byte	0x03, 0x1b
        /*001e*/ 	.short	0x00a8


	//----- nvinfo : EIATTR_NUM_BARRIERS
	.align		4
        /*0020*/ 	.byte	0x02, 0x4c
        /*0022*/ 	.byte	0x01
	.zero		1


	//----- nvinfo : EIATTR_MERCURY_ISA_VERSION
	.align		4
        /*0024*/ 	.byte	0x03, 0x5f
        /*0026*/ 	.short	0x0101


	//----- nvinfo : EIATTR_INT_WARP_WIDE_INSTR_OFFSETS
	.align		4
        /*0028*/ 	.byte	0x04, 0x31
        /*002a*/ 	.short	(.L_801 - .L_800)


	//   ....[0]....
.L_800:
        /*002c*/ 	.word	0x00000cc0


	//----- nvinfo : EIATTR_COOP_GROUP_MASK_REGIDS
	.align		4
.L_801:
        /*0030*/ 	.byte	0x04, 0x29
        /*0032*/ 	.short	(.L_803 - .L_802)


	//   ....[0]....
.L_802:
        /*0034*/ 	.word	0xffffffff


	//   ....[1]....
        /*0038*/ 	.word	0xffffffff


	//   ....[2]....
        /*003c*/ 	.word	0xffffffff


	//   ....[3]....
        /*0040*/ 	.word	0xffffffff


	//   ....[4]....
        /*0044*/ 	.word	0xffffffff


	//   ....[5]....
        /*0048*/ 	.word	0xffffffff


	//   ....[6]....
        /*004c*/ 	.word	0xffffffff


	//   ....[7]....
        /*0050*/ 	.word	0xffffffff


	//   ....[8]....
        /*0054*/ 	.word	0xffffffff


	//   ....[9]....
        /*0058*/ 	.word	0xffffffff


	//----- nvinfo : EIATTR_COOP_GROUP_INSTR_OFFSETS
	.align		4
.L_803:
        /*005c*/ 	.byte	0x04, 0x28
        /*005e*/ 	.short	(.L_805 - .L_804)


	//   ....[0]....
.L_804:
        /*0060*/ 	.word	0x00000a80


	//   ....[1]....
        /*0064*/ 	.word	0x00000ab0


	//   ....[2]....
        /*0068*/ 	.word	0x00000b00


	//   ....[3]....
        /*006c*/ 	.word	0x00000b20


	//   ....[4]....
        /*0070*/ 	.word	0x00000b50


	//   ....[5]....
        /*0074*/ 	.word	0x00000b70


	//   ....[6]....
        /*0078*/ 	.word	0x00000ba0


	//   ....[7]....
        /*007c*/ 	.word	0x00000be0


	//   ....[8]....
        /*0080*/ 	.word	0x00000c60


	//   ....[9]....
        /*0084*/ 	.word	0x00000c70


	//----- nvinfo : EIATTR_VRC_CTA_INIT_COUNT
	.align		4
.L_805:
        /*0088*/ 	.byte	0x02, 0x4a
	.zero		1
	.zero		1


	//----- nvinfo : EIATTR_EXIT_INSTR_OFFSETS
	.align		4
        /*008c*/ 	.byte	0x04, 0x1c
        /*008e*/ 	.short	(.L_807 - .L_806)


	//   ....[0]....
.L_806:
        /*0090*/ 	.word	0x00003420


	//   ....[1]....
        /*0094*/ 	.word	0x00003560


	//   ....[2]....
        /*0098*/ 	.word	0x00003bb0


	//   ....[3]....
        /*009c*/ 	.word	0x000041e0


	//----- nvinfo : EIATTR_MAX_THREADS
	.align		4
.L_807:
        /*00a0*/ 	.byte	0x04, 0x05
        /*00a2*/ 	.short	(.L_809 - .L_808)
.L_808:
        /*00a4*/ 	.word	0x00000180
        /*00a8*/ 	.word	0x00000001
        /*00ac*/ 	.word	0x00000001


	//----- nvinfo : EIATTR_CRS_STACK_SIZE
	.align		4
.L_809:
        /*00b0*/ 	.byte	0x04, 0x1e
        /*00b2*/ 	.short	(.L_811 - .L_810)
.L_810:
        /*00b4*/ 	.word	0x00000000


	//----- nvinfo : EIATTR_CBANK_PARAM_SIZE
	.align		4
.L_811:
        /*00b8*/ 	.byte	0x03, 0x19
        /*00ba*/ 	.short	0x00b8


	//----- nvinfo : EIATTR_PARAM_CBANK
	.align		4
        /*00bc*/ 	.byte	0x04, 0x0a
        /*00be*/ 	.short	(.L_813 - .L_812)
	.align		4
.L_812:
        /*00c0*/ 	.word	index@(.nv.constant0._Z35group_norm_nhwc_bwd_one_pass_kernelI11Fp16IOBf16WLi64ELi12ELi384EEv26Group_norm_nhwc_bwd_params)
        /*00c4*/ 	.short	0x0380
        /*00c6*/ 	.short	0x00b8


	//----- nvinfo : EIATTR_SW_WAR
	.align		4
.L_813:
        /*00c8*/ 	.byte	0x04, 0x36
        /*00ca*/ 	.short	(.L_815 - .L_814)
.L_814:
        /*00cc*/ 	.word	0x00000008
.L_815:


//--------------------- .nv.info._Z35group_norm_nhwc_bwd_one_pass_kernelI11Fp16IOBf16WLi128ELi12ELi384EEv26Group_norm_nhwc_bwd_params --------------------------
	.section	.nv.info._Z35group_norm_nhwc_bwd_one_pass_kernelI11Fp16IOBf16WLi128ELi12ELi384EEv26Group_norm_nhwc_bwd_params,"",@"SHT_CUDA_INFO"
	.sectionflags	@""
	.align	4


	//----- nvinfo : EIATTR_CUDA_API_VERSION
	.align		4
        /*0000*/ 	.byte	0x04, 0x37
        /*0002*/ 	.short	(.L_817 - .L_816)
.L_816:
        /*0004*/ 	.word	0x00000082


	//----- nvinfo : EIATTR_KPARAM_INFO
	.align		4
.L_817:
        /*0008*/ 	.byte	0x04, 0x17
        /*000a*/ 	.short	(.L_819 - .L_818)
.L_818:
        /*000c*/ 	.word	0x00000000
        /*0010*/ 	.short	0x0000
        /*0012*/ 	.short	0x0000
        /*0014*/ 	.byte	0x00, 0xf0, 0xe1, 0x02


	//----- nvinfo : EIATTR_SPARSE_MMA_MASK
	.align		4
.L_819:
        /*0018*/ 	.byte	0x03, 0x50
        /*001a*/ 	.short	0x0000


	//----- nvinfo : EIATTR_MAXREG_COUNT
	.align		4
        /*001c*/ 	.byte	0x03, 0x1b
        /*001e*/ 	.short	0x00a8


	//----- nvinfo : EIATTR_NUM_BARRIERS
	.align		4
        /*0020*/ 	.byte	0x02, 0x4c
        /*0022*/ 	.byte	0x01
	.zero		1


	//----- nvinfo : EIATTR_MERCURY_ISA_VERSION
	.align		4
        /*0024*/ 	.byte	0x03, 0x5f
        /*0026*/ 	.short	0x0101


	//----- nvinfo : EIATTR_COOP_GROUP_MASK_REGIDS
	.align		4
        /*0028*/ 	.byte	0x04, 0x29
        /*002a*/ 	.short	(.L_821 - .L_820)


	//   ....[0]....
.L_820:
        /*002c*/ 	.word	0xffffffff


	//   ....[1]....
        /*0030*/ 	.word	0xffffffff


	//   ....[2]....
        /*0034*/ 	.word	0xffffffff


	//   ....[3]....
        /*0038*/ 	.word	0xffffffff


	//   ....[4]....
        /*003c*/ 	.word	0xffffffff


	//   ....[5]....
        /*0040*/ 	.word	0xffffffff


	//   ....[6]....
        /*0044*/ 	.word	0xffffffff


	//   ....[7]....
        /*0048*/ 	.word	0xffffffff


	//   ....[8]....
        /*004c*/ 	.word	0xffffffff


	//   ....[9]....
        /*0050*/ 	.word	0xffffffff


	//----- nvinfo : EIATTR_COOP_GROUP_INSTR_OFFSETS
	.align		4
.L_821:
        /*0054*/ 	.byte	0x04, 0x28
        /*0056*/ 	.short	(.L_823 - .L_822)


	//   ....[0]....
.L_822:
        /*0058*/ 	.word	0x00001060


	//   ....[1]....
        /*005c*/ 	.word	0x000010a0


	//   ....[2]....
        /*0060*/ 	.word	0x00001130


	//   ....[3]....
        /*0064*/ 	.word	0x00001160


	//   ....[4]....
        /*0068*/ 	.word	0x000011a0


	//   ....[5]....
        /*006c*/ 	.word	0x000011c0


	//   ....[6]....
        /*0070*/ 	.word	0x000011f0


	//   ....[7]....
        /*0074*/ 	.word	0x00001210


	//   ....[8]....
        /*0078*/ 	.word	0x00001260


	//   ....[9]....
        /*007c*/ 	.word	0x00001270


	//----- nvinfo : EIATTR_VRC_CTA_INIT_COUNT
	.align		4
.L_823:
        /*0080*/ 	.byte	0x02, 0x4a
	.zero		1
	.zero		1


	//----- nvinfo : EIATTR_EXIT_INSTR_OFFSETS
	.align		4
        /*0084*/ 	.byte	0x04, 0x1c
        /*0086*/ 	.short	(.L_825 - .L_824)


	//   ....[0]....
.L_824:
        /*0088*/ 	.word	0x00003f00


	//   ....[1]....
        /*008c*/ 	.word	0x00004030


	//   ....[2]....
        /*0090*/ 	.word	0x00004640


	//   ....[3]....
        /*0094*/ 	.word	0x00004c40


	//----- nvinfo : EIATTR_MAX_THREADS
	.align		4
.L_825:
        /*0098*/ 	.byte	0x04, 0x05
        /*009a*/ 	.short	(.L_827 - .L_826)
.L_826:
        /*009c*/ 	.word	0x00000180
        /*00a0*/ 	.word	0x00000001
        /*00a4*/ 	.word	0x00000001


	//----- nvinfo : EIATTR_CRS_STACK_SIZE
	.align		4
.L_827:
        /*00a8*/ 	.byte	0x04, 0x1e
        /*00aa*/ 	.short	(.L_829 - .L_828)
.L_828:
        /*00ac*/ 	.word	0x00000000


	//----- nvinfo : EIATTR_CBANK_PARAM_SIZE
	.align		4
.L_829:
        /*00b0*/ 	.byte	0x03, 0x19
        /*00b2*/ 	.short	0x00b8


	//----- nvinfo : EIATTR_PARAM_CBANK
	.align		4
        /*00b4*/ 	.byte	0x04, 0x0a
        /*00b6*/ 	.short	(.L_831 - .L_830)
	.align		4
.L_830:
        /*00b8*/ 	.word	index@(.nv.constant0._Z35group_norm_nhwc_bwd_one_pass_kernelI11Fp16IOBf16WLi128ELi12ELi384EEv26Group_norm_nhwc_bwd_params)
        /*00bc*/ 	.short	0x0380
        /*00be*/ 	.short	0x00b8


	//----- nvinfo : EIATTR_SW_WAR
	.align		4
.L_831:
        /*00c0*/ 	.byte	0x04, 0x36
        /*00c2*/ 	.short	(.L_833 - .L_832)
.L_832:
        /*00c4*/ 	.word	0x00000008
.L_833:


//--------------------- .nv.info._Z35group_norm_nhwc_bwd_one_pass_kernelI11Fp16IOBf16WLi256ELi12ELi384EEv26Group_norm_nhwc_bwd_params --------------------------
	.section	.nv.info._Z35group_norm_nhwc_bwd_one_pass_kernelI11Fp16IOBf16WLi256ELi12ELi384EEv26Group_norm_nhwc_bwd_params,"",@"SHT_CUDA_INFO"
	.sectionflags	@""
	.align	4


	//----- nvinfo : EIATTR_CUDA_API_VERSION
	.align		4
        /*0000*/ 	.byte	0x04, 0x37
        /*0002*/ 	.short	(.L_835 - .L_834)
.L_834:
        /*0004*/ 	.word	0x00000082


	//----- nvinfo : EIATTR_KPARAM_INFO
	.align		4
.L_835:
        /*0008*/ 	.byte	0x04, 0x17
        /*000a*/ 	.short	(.L_837 - .L_836)
.L_836:
        /*000c*/ 	.word	0x00000000
        /*0010*/ 	.short	0x0000
        /*0012*/ 	.short	0x0000
        /*0014*/ 	.byte	0x00, 0xf0, 0xe1, 0x02


	//----- nvinfo : EIATTR_SPARSE_MMA_MASK
	.align		4
.L_837:
        /*0018*/ 	.byte	0x03, 0x50
        /*001a*/ 	.short	0x0000


	//----- nvinfo : EIATTR_MAXREG_COUNT
	.align		4
        /*001c*/ 	.byte	0x03, 0x1b
        /*001e*/ 	.short	0x00a8


	//----- nvinfo : EIATTR_NUM_BARRIERS
	.align		4
        /*0020*/ 	.byte	0x02, 0x4c
        /*0022*/ 	.byte	0x01
	.zero		1


	//----- nvinfo : EIATTR_MERCURY_ISA_VERSION
	.align		4
        /*0024*/ 	.byte	0x03, 0x5f
        /*0026*/ 	.short	0x0101


	//----- nvinfo : EIATTR_INT_WARP_WIDE_INSTR_OFFSETS
	.align		4
        /*0028*/ 	.byte	0x04, 0x31
        /*002a*/ 	.short	(.L_839 - .L_838)


	//   ....[0]....
.L_838:
        /*002c*/ 	.word	0x00001c10


	//----- nvinfo : EIATTR_COOP_GROUP_MASK_REGIDS
	.align		4
.L_839:
        /*0030*/ 	.byte	0x04, 0x29
        /*0032*/ 	.short	(.L_841 - .L_840)


	//   ....[0]....
.L_840:
        /*0034*/ 	.word	0xffffffff


	//   ....[1]....
        /*0038*/ 	.word	0xffffffff


	//   ....[2]....
        /*003c*/ 	.word	0xffffffff


	//   ....[3]....
        /*0040*/ 	.word	0xffffffff


	//   ....[4]....
        /*0044*/ 	.word	0xffffffff


	//   ....[5]....
        /*0048*/ 	.word	0xffffffff


	//   ....[6]....
        /*004c*/ 	.word	0xffffffff


	//   ....[7]....
        /*0050*/ 	.word	0xffffffff


	//   ....[8]....
        /*0054*/ 	.word	0xffffffff


	//   ....[9]....
        /*0058*/ 	.word	0xffffffff


	//----- nvinfo : EIATTR_COOP_GROUP_INSTR_OFFSETS
	.align		4
.L_841:
        /*005c*/ 	.byte	0x04, 0x28
        /*005e*/ 	.short	(.L_843 - .L_842)


	//   ....[0]....
.L_842:
        /*0060*/ 	.word	0x000019a0


	//   ....[1]....
        /*0064*/ 	.word	0x000019e0


	//   ....[2]....
        /*0068*/ 	.word	0x00001a80


	//   ....[3]....
        /*006c*/ 	.word	0x00001ab0


	//   ....[4]....
        /*0070*/ 	.word	0x00001af0


	//   ....[5]....
        /*0074*/ 	.word	0x00001b10


	//   ....[6]....
        /*0078*/ 	.word	0x00001b40


	//   ....[7]....
        /*007c*/ 	.word	0x00001b60


	//   ....[8]....
        /*0080*/ 	.word	0x00001bb0


	//   ....[9]....
        /*0084*/ 	.word	0x00001bc0


	//----- nvinfo : EIATTR_VRC_CTA_INIT_COUNT
	.align		4
.L_843:
        /*0088*/ 	.byte	0x02, 0x4a
	.zero		1
	.zero		1


	//----- nvinfo : EIATTR_EXIT_INSTR_OFFSETS
	.align		4
        /*008c*/ 	.byte	0x04, 0x1c
        /*008e*/ 	.short	(.L_845 - .L_844)


	//   ....[0]....
.L_844:
        /*0090*/ 	.word	0x00004dd0


	//   ....[1]....
        /*0094*/ 	.word	0x00004f00


	//   ....[2]....
        /*0098*/ 	.word	0x000054f0


	//   ....[3]....
        /*009c*/ 	.word	0x00005af0


	//----- nvinfo : EIATTR_MAX_THREADS
	.align		4
.L_845:
        /*00a0*/ 	.byte	0x04, 0x05
        /*00a2*/ 	.short	(.L_847 - .L_846)
.L_846:
        /*00a4*/ 	.word	0x00000180
        /*00a8*/ 	.word	0x00000001
        /*00ac*/ 	.word	0x00000001


	//----- nvinfo : EIATTR_CRS_STACK_SIZE
	.align		4
.L_847:
        /*00b0*/ 	.byte	0x04, 0x1e
        /*00b2*/ 	.short	(.L_849 - .L_848)
.L_848:
        /*00b4*/ 	.word	0x00000000


	//----- nvinfo : EIATTR_CBANK_PARAM_SIZE
	.align		4
.L_849:
        /*00b8*/ 	.byte	0x03, 0x19
        /*00ba*/ 	.short	0x00b8


	//----- nvinfo : EIATTR_PARAM_CBANK
	.align		4
        /*00bc*/ 	.byte	0x04, 0x0a
        /*00be*/ 	.short	(.L_851 - .L_850)
	.align		4
.L_850:
        /*00c0*/ 	.word	index@(.nv.constant0._Z35group_norm_nhwc_bwd_one_pass_kernelI11Fp16IOBf16WLi256ELi12ELi384EEv26Group_norm_nhwc_bwd_params)
        /*00c4*/ 	.short	0x0380
        /*00c6*/ 	.short	0x00b8


	//----- nvinfo : EIATTR_SW_WAR
	.align		4
.L_851:
        /*00c8*/ 	.byte	0x04, 0x36
        /*00ca*/ 	.short	(.L_853 - .L_852)
.L_852:
        /*00cc*/ 	.word	0x00000008
.L_853:


//--------------------- .nv.info._Z35group_norm_nhwc_bwd_one_pass_kernelI11Fp16IOBf16WLi512ELi12ELi384EEv26Group_norm_nhwc_bwd_params --------------------------
	.section	.nv.info._Z35group_norm_nhwc_bwd_one_pass_kernelI11Fp16IOBf16WLi512ELi12ELi384EEv26Group_norm_nhwc_bwd_params,"",@"SHT_CUDA_INFO"
	.sectionflags	@""
	.align	4


	//----- nvinfo : EIATTR_CUDA_API_VERSION
	.align		4
        /*0000*/ 	.byte	0x04, 0x37
        /*0002*/ 	.short	(.L_855 - .L_854)
.L_854:
        /*0004*/ 	.word	0x00000082


	//----- nvinfo : EIATTR_KPARAM_INFO
	.align		4
.L_855:
        /*0008*/ 	.byte	0x04, 0x17
        /*000a*/ 	.short	(.L_857 - .L_856)
.L_856:
        /*000c*/ 	.word	0x00000000
        /*0010*/ 	.short	0x0000
        /*0012*/ 	.short	0x0000
        /*0014*/ 	.byte	0x00, 0xf0, 0xe1, 0x02


	//----- nvinfo : EIATTR_SPARSE_MMA_MASK
	.align		4
.L_857:
        /*0018*/ 	.byte	0x03, 0x50
        /*001a*/ 	.short	0x0000


	//----- nvinfo : EIATTR_MAXREG_COUNT
	.align		4
        /*001c*/ 	.byte	0x03, 0x1b
        /*001e*/ 	.short	0x00a8


	//----- nvinfo : EIATTR_NUM_BARRIERS
	.align		4
        /*0020*/ 	.byte	0x02, 0x4c
        /*0022*/ 	.byte	0x01
	.zero		1


	//----- nvinfo : EIATTR_MERCURY_ISA_VERSION
	.align		4
        /*0024*/ 	.byte	0x03, 0x5f
        /*0026*/ 	.short	0x0101


	//----- nvinfo : EIATTR_INT_WARP_WIDE_INSTR_OFFSETS
	.align		4
        /*0028*/ 	.byte	0x04, 0x31
        /*002a*/ 	.short	(.L_859 - .L_858)


	//   ....[0]....
.L_858:
        /*002c*/ 	.word	0x00002f10


	//----- nvinfo : EIATTR_COOP_GROUP_MASK_REGIDS
	.align		4
.L_859:
        /*0030*/ 	.byte	0x04, 0x29
        /*0032*/ 	.short	(.L_861 - .L_860)


	//   ....[0]....
.L_860:
        /*0034*/ 	.word	0xffffffff


	//   ....[1]....
        /*0038*/ 	.word	0xffffffff


	//   ....[2]....
        /*003c*/ 	.word	0xffffffff


	//   ....[3]....
        /*0040*/ 	.word	0xffffffff


	//   ....[4]....
        /*0044*/ 	.word	0xffffffff


	//   ....[5]....
        /*0048*/ 	.word	0xffffffff


	//   ....[6]....
        /*004c*/ 	.word	0xffffffff


	//   ....[7]....
        /*0050*/ 	.word	0xffffffff


	//   ....[8]....
        /*0054*/ 	.word	0xffffffff


	//   ....[9]....
        /*0058*/ 	.word	0xffffffff


	//----- nvinfo : EIATTR_COOP_GROUP_INSTR_OFFSETS
	.align		4
.L_861:
        /*005c*/ 	.byte	0x04, 0x28
        /*005e*/ 	.short	(.L_863 - .L_862)


	//   ....[0]....
.L_862:
        /*0060*/ 	.word	0x00002cb0


	//   ....[1]....
        /*0064*/ 	.word	0x00002cf0


	//   ....[2]....
        /*0068*/ 	.word	0x00002d50


	//   ....[3]....
        /*006c*/ 	.word	0x00002d90


	//   ....[4]....
        /*0070*/ 	.word	0x00002df0


	//   ....[5]....
        /*0074*/ 	.word	0x00002e10


	//   ....[6]....
        /*0078*/ 	.word	0x00002e40


	//   ....[7]....
        /*007c*/ 	.word	0x00002e60


	//   ....[8]....
        /*0080*/ 	.word	0x00002eb0


	//   ....[9]....
        /*0084*/ 	.word	0x00002ec0


	//----- nvinfo : EIATTR_VRC_CTA_INIT_COUNT
	.align		4
.L_863:
        /*0088*/ 	.byte	0x02, 0x4a
	.zero		1
	.zero		1


	//----- nvinfo : EIATTR_EXIT_INSTR_OFFSETS
	.align		4
        /*008c*/ 	.byte	0x04, 0x1c
        /*008e*/ 	.short	(.L_865 - .L_864)


	//   ....[0]....
.L_864:
        /*0090*/ 	.word	0x000070a0


	//   ....[1]....
        /*0094*/ 	.word	0x000071d0


	//   ....[2]....
        /*0098*/ 	.word	0x000077e0


	//   ....[3]....
        /*009c*/ 	.word	0x00007de0


	//----- nvinfo : EIATTR_MAX_THREADS
	.align		4
.L_865:
        /*00a0*/ 	.byte	0x04, 0x05
        /*00a2*/ 	.short	(.L_867 - .L_866)
.L_866:
        /*00a4*/ 	.word	0x00000180
        /*00a8*/ 	.word	0x00000001
        /*00ac*/ 	.word	0x00000001


	//----- nvinfo : EIATTR_CRS_STACK_SIZE
	.align		4
.L_867:
        /*00b0*/ 	.byte	0x04, 0x1e
        /*00b2*/ 	.short	(.L_869 - .L_868)
.L_868:
        /*00b4*/ 	.word	0x00000000


	//----- nvinfo : EIATTR_CBANK_PARAM_SIZE
	.align		4
.L_869:
        /*00b8*/ 	.byte	0x03, 0x19
        /*00ba*/ 	.short	0x00b8


	//----- nvinfo : EIATTR_PARAM_CBANK
	.align		4
        /*00bc*/ 	.byte	0x04, 0x0a
        /*00be*/ 	.short	(.L_871 - .L_870)
	.align		4
.L_870:
        /*00c0*/ 	.word	index@(.nv.constant0._Z35group_norm_nhwc_bwd_one_pass_kernelI11Fp16IOBf16WLi512ELi12ELi384EEv26Group_norm_nhwc_bwd_params)
        /*00c4*/ 	.short	0x0380
        /*00c6*/ 	.short	0x00b8


	//----- nvinfo : EIATTR_SW_WAR
	.align		4
.L_871:
        /*00c8*/ 	.byte	0x04, 0x36
        /*00ca*/ 	.short	(.L_873 - .L_872)
.L_872:
        /*00cc*/ 	.word	0x00000008
.L_873:


//--------------------- .nv.info._Z35group_norm_nhwc_bwd_one_pass_kernelI11Fp16IOFp16WLi64ELi12ELi384EEv26Group_norm_nhwc_bwd_params --------------------------
	.section	.nv.info._Z35group_norm_nhwc_bwd_one_pass_kernelI11Fp16IOFp16WLi64ELi12ELi384EEv26Group_norm_nhwc_bwd_params,"",@"SHT_CUDA_INFO"
	.sectionflags	@""
	.align	4


	//----- nvinfo : EIATTR_CUDA_API_VERSION
	.align		4
        /*0000*/ 	.byte	0x04, 0x37
        /*0002*/ 	.short	(.L_875 - .L_874)
.L_874:
        /*0004*/ 	.word	0x00000082


	//----- nvinfo : EIATTR_KPARAM_INFO
	.align		4
.L_875:
        /*0008*/ 	.byte	0x04, 0x17
        /*000a*/ 	.short	(.L_877 - .L_876)
.L_876:
        /*000c*/ 	.word	0x00000000
        /*0010*/ 	.short	0x0000
        /*0012*/ 	.short	0x0000
        /*0014*/ 	.byte	0x00, 0xf0, 0xe1, 0x02


	//----- nvinfo : EIATTR_SPARSE_MMA_MASK
	.align		4
.L_877:
        /*0018*/ 	.byte	0x03, 0x50
        /*001a*/ 	.short	0x0000


	//----- nvinfo : EIATTR_MAXREG_COUNT
	.align		4
        /*001c*/ 	.byte	0x03, 0x1b
        /*001e*/ 	.short	0x00a8


	//----- nvinfo : EIATTR_NUM_BARRIERS
	.align		4
        /*0020*/ 	.byte	0x02, 0x4c
        /*0022*/ 	.byte	0x01
	.zero		1


	//----- nvinfo : EIATTR_MERCURY_ISA_VERSION
	.align		4
        /*0024*/ 	.byte	0x03, 0x5f
        /*0026*/ 	.short	0x0101


	//----- nvinfo : EIATTR_INT_WARP_WIDE_INSTR_OFFSETS
	.align		4
        /*0028*/ 	.byte	0x04, 0x31
        /*002a*/ 	.short	(.L_879 - .L_878)


	//   ....[0]....
.L_878:
        /*002c*/ 	.word	0x00000cd0


	//----- nvinfo : EIATTR_COOP_GROUP_MASK_REGIDS
	.align		4
.L_879:
        /*0030*/ 	.byte	0x04, 0x29
        /*0032*/ 	.short	(.L_881 - .L_880)


	//   ....[0]....
.L_880:
        /*0034*/ 	.word	0xffffffff


	//   ....[1]....
        /*0038*/ 	.word	0xffffffff


	//   ....[2]....
        /*003c*/ 	.word	0xffffffff


	//   ....[3]....
        /*0040*/ 	.word	0xffffffff


	//   ....[4]....
        /*0044*/ 	.word	0xffffffff


	//   ....[5]....
        /*0048*/ 	.word	0xffffffff


	//   ....[6]....
        /*004c*/ 	.word	0xffffffff


	//   ....[7]....
        /*0050*/ 	.word	0xffffffff


	//   ....[8]....
        /*0054*/ 	.word	0xffffffff


	//   ....[9]....
        /*0058*/ 	.word	0xffffffff


	//----- nvinfo : EIATTR_COOP_GROUP_INSTR_OFFSETS
	.align		4
.L_881:
        /*005c*/ 	.byte	0x04, 0x28
        /*005e*/ 	.short	(.L_883 - .L_882)


	//   ....[0]....
.L_882:
        /*0060*/ 	.word	0x00000a90


	//   ....[1]....
        /*0064*/ 	.word	0x00000ac0


	//   ....[2]....
        /*0068*/ 	.word	0x00000b10


	//   ....[3]....
        /*006c*/ 	.word	0x00000b30


	//   ....[4]....
        /*0070*/ 	.word	0x00000b60


	//   ....[5]....
        /*0074*/ 	.word	0x00000b80


	//   ....[6]....
        /*0078*/ 	.word	0x00000bb0


	//   ....[7]....
        /*007c*/ 	.word	0x00000bf0


	//   ....[8]....
        /*0080*/ 	.word	0x00000c70


	//   ....[9]....
        /*0084*/ 	.word	0x00000c80


	//----- nvinfo : EIATTR_VRC_CTA_INIT_COUNT
	.align		4
.L_883:
        /*0088*/ 	.byte	0x02, 0x4a
	.zero		1
	.zero		1


	//----- nvinfo : EIATTR_EXIT_INSTR_OFFSETS
	.align		4
        /*008c*/ 	.byte	0x04, 0x1c
        /*008e*/ 	.short	(.L_885 - .L_884)


	//   ....[0]....
.L_884:
        /*0090*/ 	.word	0x00003430


	//   ....[1]....
        /*0094*/ 	.word	0x00003570


	//   ....[2]....
        /*0098*/ 	.word	0x00003bc0


	//   ....[3]....
        /*009c*/ 	.word	0x000041f0


	//----- nvinfo : EIATTR_MAX_THREADS
	.align		4
.L_885:
        /*00a0*/ 	.byte	0x04, 0x05
        /*00a2*/ 	.short	(.L_887 - .L_886)
.L_886:
        /*00a4*/ 	.word	0x00000180
        /*00a8*/ 	.word	0x00000001
        /*00ac*/ 	.word	0x00000001


	//----- nvinfo : EIATTR_CRS_STACK_SIZE
	.align		4
.L_887:
        /*00b0*/ 	.byte	0x04, 0x1e
        /*00b2*/ 	.short	(.L_889 - .L_888)
.L_888:
        /*00b4*/ 	.word	0x00000000


	//----- nvinfo : EIATTR_CBANK_PARAM_SIZE
	.align		4
.L_889:
        /*00b8*/ 	.byte	0x03, 0x19
        /*00ba*/ 	.short	0x00b8


	//----- nvinfo : EIATTR_PARAM_CBANK
	.align		4
        /*00bc*/ 	.byte	0x04, 0x0a
        /*00be*/ 	.short	(.L_891 - .L_890)
	.align		4
.L_890:
        /*00c0*/ 	.word	index@(.nv.constant0._Z35group_norm_nhwc_bwd_one_pass_kernelI11Fp16IOFp16WLi64ELi12ELi384EEv26Group_norm_nhwc_bwd_params)
        /*00c4*/ 	.short	0x0380
        /*00c6*/ 	.short	0x00b8


	//----- nvinfo : EIATTR_SW_WAR
	.align		4
.L_891:
        /*00c8*/ 	.byte	0x04, 0x36
        /*00ca*/ 	.short	(.L_893 - .L_892)
.L_892:
        /*00cc*/ 	.word	0x00000008
.L_893:


//--------------------- .nv.info._Z35group_norm_nhwc_bwd_one_pass_kernelI11Fp16IOFp16WLi128ELi12ELi384EEv26Group_norm_nhwc_bwd_params --------------------------
	.section	.nv.info._Z35group_norm_nhwc_bwd_one_pass_kernelI11Fp16IOFp16WLi128ELi12ELi384EEv26Group_norm_nhwc_bwd_params,"",@"SHT_CUDA_INFO"
	.sectionflags	@""
	.align	4


	//----- nvinfo : EIATTR_CUDA_API_VERSION
	.align		4
        /*0000*/ 	.byte	0x04, 0x37
        /*0002*/ 	.short	(.L_895 - .L_894)
.L_894:
        /*0004*/ 	.word	0x00000082


	//----- nvinfo : EIATTR_KPARAM_INFO
	.align		4
.L_895:
        /*0008*/ 	.byte	0x04, 0x17
        /*000a*/ 	.short	(.L_897 - .L_896)
.L_896:
        /*000c*/ 	.word	0x00000000
        /*0010*/ 	.short	0x0000
        /*0012*/ 	.short	0x0000
        /*0014*/ 	.byte	0x00, 0xf0, 0xe1, 0x02


	//----- nvinfo : EIATTR_SPARSE_MMA_MASK
	.align		4
.L_897:
        /*0018*/ 	.byte	0x03, 0x50
        /*001a*/ 	.short	0x0000


	//----- nvinfo : EIATTR_MAXREG_COUNT
	.align		4
        /*001c*/ 	.byte	0x03, 0x1b
        /*001e*/ 	.short	0x00a8


	//----- nvinfo : EIATTR_NUM_BARRIERS
	.align		4
        /*0020*/ 	.byte	0x02, 0x4c
        /*0022*/ 	.byte	0x01
	.zero		1


	//----- nvinfo : EIATTR_MERCURY_ISA_VERSION
	.align		4
        /*0024*/ 	.byte	0x03, 0x5f
        /*0026*/ 	.short	0x0101


	//----- nvinfo : EIATTR_COOP_GROUP_MASK_REGIDS
	.align		4
        /*0028*/ 	.byte	0x04, 0x29
        /*002a*/ 	.short	(.L_899 - .L_898)


	//   ....[0]....
.L_898:
        /*002c*/ 	.word	0xffffffff


	//   ....[1]....
        /*0030*/ 	.word	0xffffffff


	//   ....[2]....
        /*0034*/ 	.word	0xffffffff


	//   ....[3]....
        /*0038*/ 	.word	0xffffffff


	//   ....[4]....
        /*003c*/ 	.word	0xffffffff


	//   ....[5]....
        /*0040*/ 	.word	0xffffffff


	//   ....[6]....
        /*0044*/ 	.word	0xffffffff


	//   ....[7]....
        /*0048*/ 	.word	0xffffffff


	//   ....[8]....
        /*004c*/ 	.word	0xffffffff


	//   ....[9]....
        /*0050*/ 	.word	0xffffffff


	//----- nvinfo : EIATTR_COOP_GROUP_INSTR_OFFSETS
	.align		4
.L_899:
        /*0054*/ 	.byte	0x04, 0x28
        /*0056*/ 	.short	(.L_901 - .L_900)


	//   ....[0]....
.L_900:
        /*0058*/ 	.word	0x00001060


	//   ....[1]....
        /*005c*/ 	.word	0x000010a0


	//   ....[2]....
        /*0060*/ 	.word	0x00001130


	//   ....[3]....
        /*0064*/ 	.word	0x00001160


	//   ....[4]....
        /*0068*/ 	.word	0x000011a0


	//   ....[5]....
        /*006c*/ 	.word	0x000011c0


	//   ....[6]....
        /*0070*/ 	.word	0x000011f0


	//   ....[7]....
        /*0074*/ 	.word	0x00001210


	//   ....[8]....
        /*0078*/ 	.word	0x00001260


	//   ....[9]....
        /*007c*/ 	.word	0x00001270


	//----- nvinfo : EIATTR_VRC_CTA_INIT_COUNT
	.align		4
.L_901:
        /*0080*/ 	.byte	0x02, 0x4a
	.zero		1
	.zero		1


	//----- nvinfo : EIATTR_EXIT_INSTR_OFFSETS
	.align		4
        /*0084*/ 	.byte	0x04, 0x1c
        /*0086*/ 	.short	(.L_903 - .L_902)


	//   ....[0]....
.L_902:
        /*0088*/ 	.word	0x00003f00


	//   ....[1]....
        /*008c*/ 	.word	0x00004030


	//   ....[2]....
        /*0090*/ 	.word	0x00004640


	//   ....[3]....
        /*0094*/ 	.word	0x00004c40


	//----- nvinfo : EIATTR_MAX_THREADS
	.align		4
.L_903:
        /*0098*/ 	.byte	0x04, 0x05
        /*009a*/ 	.short	(.L_905 - .L_904)
.L_904:
        /*009c*/ 	.word	0x00000180
        /*00a0*/ 	.word	0x00000001
        /*00a4*/ 	.word	0x00000001


	//----- nvinfo : EIATTR_CRS_STACK_SIZE
	.align		4
.L_905:
        /*00a8*/ 	.byte	0x04, 0x1e
        /*00aa*/ 	.short	(.L_907 - .L_906)
.L_906:
        /*00ac*/ 	.word	0x00000000


	//----- nvinfo : EIATTR_CBANK_PARAM_SIZE
	.align		4
.L_907:
        /*00b0*/ 	.byte	0x03, 0x19
        /*00b2*/ 	.short	0x00b8


	//----- nvinfo : EIATTR_PARAM_CBANK
	.align		4
        /*00b4*/ 	.byte	0x04, 0x0a
        /*00b6*/ 	.short	(.L_909 - .L_908)
	.align		4
.L_908:
        /*00b8*/ 	.word	index@(.nv.constant0._Z35group_norm_nhwc_bwd_one_pass_kernelI11Fp16IOFp16WLi128ELi12ELi384EEv26Group_norm_nhwc_bwd_params)
        /*00bc*/ 	.short	0x0380
        /*00be*/ 	.short	0x00b8


	//----- nvinfo : EIATTR_SW_WAR
	.align		4
.L_909:
        /*00c0*/ 	.byte	0x04, 0x36
        /*00c2*/ 	.short	(.L_911 - .L_910)
.L_910:
        /*00c4*/ 	.word	0x00000008
.L_911:


//--------------------- .nv.info._Z35group_norm_nhwc_bwd_one_pass_kernelI11Fp16IOFp16WLi256ELi12ELi384EEv26Group_norm_nhwc_bwd_params --------------------------
	.section	.nv.info._Z35group_norm_nhwc_bwd_one_pass_kernelI11Fp16IOFp16WLi256ELi12ELi384EEv26Group_norm_nhwc_bwd_params,"",@"SHT_CUDA_INFO"
	.sectionflags	@""
	.align	4


	//----- nvinfo : EIATTR_CUDA_API_VERSION
	.align		4
        /*0000*/ 	.byte	0x04, 0x37
        /*0002*/ 	.short	(.L_913 - .L_912)
.L_912:
        /*0004*/ 	.word	0x00000082


	//----- nvinfo : EIATTR_KPARAM_INFO
	.align		4
.L_913:
        /*0008*/ 	.byte	0x04, 0x17
        /*000a*/ 	.short	(.L_915 - .L_914)
.L_914:
        /*000c*/ 	.word	0x00000000
        /*0010*/ 	.short	0x0000
        /*0012*/ 	.short	0x0000
        /*0014*/ 	.byte	0x00, 0xf0, 0xe1, 0x02


	//----- nvinfo : EIATTR_SPARSE_MMA_MASK
	.align		4
.L_915:
        /*0018*/ 	.byte	0x03, 0x50
        /*001a*/ 	.short	0x0000


	//----- nvinfo : EIATTR_MAXREG_COUNT
	.align		4
        /*001c*/ 	.byte	0x03, 0x1b
        /*001e*/ 	.short	0x00a8


	//----- nvinfo : EIATTR_NUM_BARRIERS
	.align		4
        /*0020*/ 	.byte	0x02, 0x4c
        /*0022*/ 	.byte	0x01
	.zero		1


	//----- nvinfo : EIATTR_MERCURY_ISA_VERSION
	.align		4
        /*0024*/ 	.byte	0x03, 0x5f
        /*0026*/ 	.short	0x0101


	//----- nvinfo : EIATTR_INT_WARP_WIDE_INSTR_OFFSETS
	.align		4
        /*0028*/ 	.byte	0x04, 0x31
        /*002a*/ 	.short	(.L_917 - .L_916)


	//   ....[0]....
.L_916:
        /*002c*/ 	.word	0x00001c10


	//----- nvinfo : EIATTR_COOP_GROUP_MASK_REGIDS
	.align		4
.L_917:
        /*0030*/ 	.byte	0x04, 0x29
        /*0032*/ 	.short	(.L_919 - .L_918)


	//   ....[0]....
.L_918:
        /*0034*/ 	.word	0xffffffff


	//   ....[1]....
        /*0038*/ 	.word	0xffffffff


	//   ....[2]....
        /*003c*/ 	.word	0xffffffff


	//   ....[3]....
        /*0040*/ 	.word	0xffffffff


	//   ....[4]....
        /*0044*/ 	.word	0xffffffff


	//   ....[5]....
        /*0048*/ 	.word	0xffffffff


	//   ....[6]....
        /*004c*/ 	.word	0xffffffff


	//   ....[7]....
        /*0050*/ 	.word	0xffffffff


	//   ....[8]....
        /*0054*/ 	.word	0xffffffff


	//   ....[9]....
        /*0058*/ 	.word	0xffffffff


	//----- nvinfo : EIATTR_COOP_GROUP_INSTR_OFFSETS
	.align		4
.L_919:
        /*005c*/ 	.byte	0x04, 0x28
        /*005e*/ 	.short	(.L_921 - .L_920)


	//   ....[0]....
.L_920:
        /*0060*/ 	.word	0x000019a0


	//   ....[1]....
        /*0064*/ 	.word	0x000019e0


	//   ....[2]....
        /*0068*/ 	.word	0x00001a80


	//   ....[3]....
        /*006c*/ 	.word	0x00001ab0


	//   ....[4]....
        /*0070*/ 	.word	0x00001af0


	//   ....[5]....
        /*0074*/ 	.word	0x00001b10


	//   ....[6]....
        /*0078*/ 	.word	0x00001b40


	//   ....[7]....
        /*007c*/ 	.word	0x00001b60


	//   ....[8]....
        /*0080*/ 	.word	0x00001bb0


	//   ....[9]....
        /*0084*/ 	.word	0x00001bc0


	//----- nvinfo : EIATTR_VRC_CTA_INIT_COUNT
	.align		4
.L_921:
        /*0088*/ 	.byte	0x02, 0x4a
	.zero		1
	.zero		1


	//----- nvinfo : EIATTR_EXIT_INSTR_OFFSETS
	.align		4
        /*008c*/ 	.byte	0x04, 0x1c
        /*008e*/ 	.short	(.L_923 - .L_922)


	//   ....[0]....
.L_922:
        /*0090*/ 	.word	0x00004dd0


	//   ....[1]....
        /*0094*/ 	.word	0x00004f00


	//   ....[2]....
        /*0098*/ 	.word	0x000054f0


	//   ....[3]....
        /*009c*/ 	.word	0x00005af0


	//----- nvinfo : EIATTR_MAX_THREADS
	.align		4
.L_923:
        /*00a0*/ 	.byte	0x04, 0x05
        /*00a2*/ 	.short	(.L_925 - .L_924)
.L_924:
        /*00a4*/ 	.word	0x00000180
        /*00a8*/ 	.word	0x00000001
        /*00ac*/ 	.word	0x00000001


	//----- nvinfo : EIATTR_CRS_STACK_SIZE
	.align		4
.L_925:
        /*00b0*/ 	.byte	0x04, 0x1e
        /*00b2*/ 	.short	(.L_927 - .L_926)
.L_926:
        /*00b4*/ 	.word	0x00000000


	//----- nvinfo : EIATTR_CBANK_PARAM_SIZE
	.align		4
.L_927:
        /*00b8*/ 	.byte	0x03, 0x19
        /*00ba*/ 	.short	0x00b8


	//----- nvinfo : EIATTR_PARAM_CBANK
	.align		4
        /*00bc*/ 	.byte	0x04, 0x0a
        /*00be*/ 	.short	(.L_929 - .L_928)
	.align		4
.L_928:
        /*00c0*/ 	.word	index@(.nv.constant0._Z35group_norm_nhwc_bwd_one_pass_kernelI11Fp16IOFp16WLi256ELi12ELi384EEv26Group_norm_nhwc_bwd_params)
        /*00c4*/ 	.short	0x0380
        /*00c6*/ 	.short	0x00b8


	//----- nvinfo : EIATTR_SW_WAR
	.align		4
.L_929:
        /*00c8*/ 	.byte	0x04, 0x36
        /*00ca*/ 	.short	(.L_931 - .L_930)
.L_930:
        /*00cc*/ 	.word	0x00000008
.L_931:


//--------------------- .nv.info._Z35group_norm_nhwc_bwd_one_pass_kernelI11Fp16IOFp16WLi512ELi12ELi384EEv26Group_norm_nhwc_bwd_params --------------------------
	.section	.nv.info._Z35group_norm_nhwc_bwd_one_pass_kernelI11Fp16IOFp16WLi512ELi12ELi384EEv26Group_norm_nhwc_bwd_params,"",@"SHT_CUDA_INFO"
	.sectionflags	@""
	.align	4


	//----- nvinfo : EIATTR_CUDA_API_VERSION
	.align		4
        /*0000*/ 	.byte	0x04, 0x37
        /*0002*/ 	.short	(.L_933 - .L_932)
.L_932:
        /*0004*/ 	.word	0x00000082


	//----- nvinfo : EIATTR_KPARAM_INFO
	.align		4
.L_933:
        /*0008*/ 	.byte	0x04, 0x17
        /*000a*/ 	.short	(.L_935 - .L_934)
.L_934:
        /*000c*/ 	.word	0x00000000
        /*0010*/ 	.short	0x0000
        /*0012*/ 	.short	0x0000
        /*0014*/ 	.byte	0x00, 0xf0, 0xe1, 0x02


	//----- nvinfo : EIATTR_SPARSE_MMA_MASK
	.align		4
.L_935:
        /*0018*/ 	.byte	0x03, 0x50
        /*001a*/ 	.short	0x0000


	//----- nvinfo : EIATTR_MAXREG_COUNT
	.align		4
        /*001c*/ 	.byte	0x03, 0x1b
        /*001e*/ 	.short	0x00a8


	//----- nvinfo : EIATTR_NUM_BARRIERS
	.align		4
        /*0020*/ 	.byte	0x02, 0x4c
        /*0022*/ 	.byte	0x01
	.zero		1


	//----- nvinfo : EIATTR_MERCURY_ISA_VERSION
	.align		4
        /*0024*/ 	.byte	0x03, 0x5f
        /*0026*/ 	.short	0x0101


	//----- nvinfo : EIATTR_INT_WARP_WIDE_INSTR_OFFSETS
	.align		4
        /*0028*/ 	.byte	0x04, 0x31
        /*002a*/ 	.short	(.L_937 - .L_936)


	//   ....[0]....
.L_936:
        /*002c*/ 	.word	0x00002f10


	//----- nvinfo : EIATTR_COOP_GROUP_MASK_REGIDS
	.align		4
.L_937:
        /*0030*/ 	.byte	0x04, 0x29
        /*0032*/ 	.short	(.L_939 - .L_938)


	//   ....[0]....
.L_938:
        /*0034*/ 	.word	0xffffffff


	//   ....[1]....
        /*0038*/ 	.word	0xffffffff


	//   ....[2]....
        /*003c*/ 	.word	0xffffffff


	//   ....[3]....
        /*0040*/ 	.word	0xffffffff


	//   ....[4]....
        /*0044*/ 	.word	0xffffffff


	//   ....[5]....
        /*0048*/ 	.word	0xffffffff


	//   ....[6]....
        /*004c*/ 	.word	0xffffffff


	//   ....[7]....
        /*0050*/ 	.word	0xffffffff


	//   ....[8]....
        /*0054*/ 	.word	0xffffffff


	//   ....[9]....
        /*0058*/ 	.word	0xffffffff


	//----- nvinfo : EIATTR_COOP_GROUP_INSTR_OFFSETS
	.align		4
.L_939:
        /*005c*/ 	.byte	0x04, 0x28
        /*005e*/ 	.short	(.L_941 - .L_940)


	//   ....[0]....
.L_940:
        /*0060*/ 	.word	0x00002cb0


	//   ....[1]....
        /*0064*/ 	.word	0x00002cf0


	//   ....[2]....
        /*0068*/ 	.word	0x00002d50


	//   ....[3]....
        /*006c*/ 	.word	0x00002d90


	//   ....[4]....
        /*0070*/ 	.word	0x00002df0


	//   ....[5]....
        /*0074*/ 	.word	0x00002e10


	//   ....[6]....
        /*0078*/ 	.word	0x00002e40


	//   ....[7]....
        /*007c*/ 	.word	0x00002e60


	//   ....[8]....
        /*0080*/ 	.word	0x00002eb0


	//   ....[9]....
        /*0084*/ 	.word	0x00002ec0


	//----- nvinfo : EIATTR_VRC_CTA_INIT_COUNT
	.align		4
.L_941:
        /*0088*/ 	.byte	0x02, 0x4a
	.zero		1
	.zero		1


	//----- nvinfo : EIATTR_EXIT_INSTR_OFFSETS
	.align		4
        /*008c*/ 	.byte	0x04, 0x1c
        /*008e*/ 	.short	(.L_943 - .L_942)


	//   ....[0]....
.L_942:
        /*0090*/ 	.word	0x000070a0


	//   ....[1]....
        /*0094*/ 	.word	0x000071d0


	//   ....[2]....
        /*0098*/ 	.word	0x000077e0


	//   ....[3]....
        /*009c*/ 	.word	0x00007de0


	//----- nvinfo : EIATTR_MAX_THREADS
	.align		4
.L_943:
        /*00a0*/ 	.byte	0x04, 0x05
        /*00a2*/ 	.short	(.L_945 - .L_944)
.L_944:
        /*00a4*/ 	.word	0x00000180
        /*00a8*/ 	.word	0x00000001
        /*00ac*/ 	.word	0x00000001


	//----- nvinfo : EIATTR_CRS_STACK_SIZE
	.align		4
.L_945:
        /*00b0*/ 	.byte	0x04, 0x1e
        /*00b2*/ 	.short	(.L_947 - .L_946)
.L_946:
        /*00b4*/ 	.word	0x00000000


	//----- nvinfo : EIATTR_CBANK_PARAM_SIZE
	.align		4
.L_947:
        /*00b8*/ 	.byte	0x03, 0x19
        /*00ba*/ 	.short	0x00b8


	//----- nvinfo : EIATTR_PARAM_CBANK
	.align		4
        /*00bc*/ 	.byte	0x04, 0x0a
        /*00be*/ 	.short	(.L_949 - .L_948)
	.align		4
.L_948:
        /*00c0*/ 	.word	index@(.nv.constant0._Z35group_norm_nhwc_bwd_one_pass_kernelI11Fp16IOFp16WLi512ELi12ELi384EEv26Group_norm_nhwc_bwd_params)
        /*00c4*/ 	.short	0x0380
        /*00c6*/ 	.short	0x00b8


	//----- nvinfo : EIATTR_SW_WAR
	.align		4
.L_949:
        /*00c8*/ 	.byte	0x04, 0x36
        /*00ca*/ 	.short	(.L_951 - .L_950)
.L_950:
        /*00cc*/ 	.word	0x00000008
.L_951:


//--------------------- .nv.info._Z35group_norm_nhwc_bwd_one_pass_kernelI11Fp32IOFp32WLi64ELi12ELi384EEv26Group_norm_nhwc_bwd_params --------------------------
	.section	.nv.info._Z35group_norm_nhwc_bwd_one_pass_kernelI11Fp32IOFp32WLi64ELi12ELi384EEv26Group_norm_nhwc_bwd_params,"",@"SHT_CUDA_INFO"
	.sectionflags	@""
	.align	4


	//----- nvinfo : EIATTR_CUDA_API_VERSION
	.align		4
        /*0000*/ 	.byte	0x04, 0x37
        /*0002*/ 	.short	(.L_953 - .L_952)
.L_952:
        /*0004*/ 	.word	0x00000082


	//----- nvinfo : EIATTR_KPARAM_INFO
	.align		4
.L_953:
        /*0008*/ 	.byte	0x04, 0x17
        /*000a*/ 	.short	(.L_955 - .L_954)
.L_954:
        /*000c*/ 	.word	0x00000000
        /*0010*/ 	.short	0x0000
        /*0012*/ 	.short	0x0000
        /*0014*/ 	.byte	0x00, 0xf0, 0xe1, 0x02


	//----- nvinfo : EIATTR_SPARSE_MMA_MASK
	.align		4
.L_955:
        /*0018*/ 	.byte	0x03, 0x50
        /*001a*/ 	.short	0x0000


	//----- nvinfo : EIATTR_MAXREG_COUNT
	.align		4
        /*001c*/ 	.byte	0x03, 0x1b
        /*001e*/ 	.short	0x00a8


	//----- nvinfo : EIATTR_NUM_BARRIERS
	.align		4
        /*0020*/ 	.byte	0x02, 0x4c
        /*0022*/ 	.byte	0x01
	.zero		1


	//----- nvinfo : EIATTR_MERCURY_ISA_VERSION
	.align		4
        /*0024*/ 	.byte	0x03, 0x5f
        /*0026*/ 	.short	0x0101


	//----- nvinfo : EIATTR_INT_WARP_WIDE_INSTR_OFFSETS
	.align		4
        /*0028*/ 	.byte	0x04, 0x31
        /*002a*/ 	.short	(.L_957 - .L_956)


	//   ....[0]....
.L_956:
        /*002c*/ 	.word	0x00000bc0


	//----- nvinfo : EIATTR_COOP_GROUP_MASK_REGIDS
	.align		4
.L_957:
        /*0030*/ 	.byte	0x04, 0x29
        /*0032*/ 	.short	(.L_959 - .L_958)


	//   ....[0]....
.L_958:
        /*0034*/ 	.word	0xffffffff


	//   ....[1]....
        /*0038*/ 	.word	0xffffffff


	//   ....[2]....
        /*003c*/ 	.word	0xffffffff


	//   ....[3]....
        /*0040*/ 	.word	0xffffffff


	//   ....[4]....
        /*0044*/ 	.word	0xffffffff


	//   ....[5]....
        /*0048*/ 	.word	0xffffffff


	//   ....[6]....
        /*004c*/ 	.word	0xffffffff


	//   ....[7]....
        /*0050*/ 	.word	0xffffffff


	//   ....[8]....
        /*0054*/ 	.word	0xffffffff


	//   ....[9]....
        /*0058*/ 	.word	0xffffffff


	//----- nvinfo : EIATTR_COOP_GROUP_INSTR_OFFSETS
	.align		4
.L_959:
        /*005c*/ 	.byte	0x04, 0x28
        /*005e*/ 	.short	(.L_961 - .L_960)


	//   ....[0]....
.L_960:
        /*0060*/ 	.word	0x00000980


	//   ....[1]....
        /*0064*/ 	.word	0x000009c0


	//   ....[2]....
        /*0068*/ 	.word	0x00000a20


	//   ....[3]....
        /*006c*/ 	.word	0x00000a40


	//   ....[4]....
        /*0070*/ 	.word	0x00000a70


	//   ....[5]....
        /*0074*/ 	.word	0x00000a90


	//   ....[6]....
        /*0078*/ 	.word	0x00000ac0


	//   ....[7]....
        /*007c*/ 	.word	0x00000af0


	//   ....[8]....
        /*0080*/ 	.word	0x00000b60


	//   ....[9]....
        /*0084*/ 	.word	0x00000b70


	//----- nvinfo : EIATTR_VRC_CTA_INIT_COUNT
	.align		4
.L_961:
        /*0088*/ 	.byte	0x02, 0x4a
	.zero		1
	.zero		1


	//----- nvinfo : EIATTR_EXIT_INSTR_OFFSETS
	.align		4
        /*008c*/ 	.byte	0x04, 0x1c
        /*008e*/ 	.short	(.L_963 - .L_962)


	//   ....[0]....
.L_962:
        /*0090*/ 	.word	0x00003310


	//   ....[1]....
        /*0094*/ 	.word	0x00003450


	//   ....[2]....
        /*0098*/ 	.word	0x00003ac0


	//   ....[3]....
        /*009c*/ 	.word	0x000040a0


	//----- nvinfo : EIATTR_MAX_THREADS
	.align		4
.L_963:
        /*00a0*/ 	.byte	0x04, 0x05
        /*00a2*/ 	.short	(.L_965 - .L_964)
.L_964:
        /*00a4*/ 	.word	0x00000180
        /*00a8*/ 	.word	0x00000001
        /*00ac*/ 	.word	0x00000001


	//----- nvinfo : EIATTR_CRS_STACK_SIZE
	.align		4
.L_965:
        /*00b0*/ 	.byte	0x04, 0x1e
        /*00b2*/ 	.short	(.L_967 - .L_966)
.L_966:
        /*00b4*/ 	.word	0x00000000


	//----- nvinfo : EIATTR_CBANK_PARAM_SIZE
	.align		4
.L_967:
        /*00b8*/ 	.byte	0x03, 0x19
        /*00ba*/ 	.short	0x00b8


	//----- nvinfo : EIATTR_PARAM_CBANK
	.align		4
        /*00bc*/ 	.byte	0x04, 0x0a
        /*00be*/ 	.short	(.L_969 - .L_968)
	.align		4
.L_968:
        /*00c0*/ 	.word	index@(.nv.constant0._Z35group_norm_nhwc_bwd_one_pass_kernelI11Fp32IOFp32WLi64ELi12ELi384EEv26Group_norm_nhwc_bwd_params)
        /*00c4*/ 	.short	0x0380
        /*00c6*/ 	.short	0x00b8


	//----- nvinfo : EIATTR_SW_WAR
	.align		4
.L_969:
        /*00c8*/ 	.byte	0x04, 0x36
        /*00ca*/ 	.short	(.L_971 - .L_970)
.L_970:
        /*00cc*/ 	.word	0x00000008
.L_971:


//--------------------- .nv.info._Z35group_norm_nhwc_bwd_one_pass_kernelI11Fp32IOFp32WLi128ELi12ELi384EEv26Group_norm_nhwc_bwd_params --------------------------
	.section	.nv.info._Z35group_norm_nhwc_bwd_one_pass_kernelI11Fp32IOFp32WLi128ELi12ELi384EEv26Group_norm_nhwc_bwd_params,"",@"SHT_CUDA_INFO"
	.sectionflags	@""
	.align	4


	//----- nvinfo : EIATTR_CUDA_API_VERSION
	.align		4
        /*0000*/ 	.byte	0x04, 0x37
        /*0002*/ 	.short	(.L_973 - .L_972)
.L_972:
        /*0004*/ 	.word	0x00000082


	//----- nvinfo : EIATTR_KPARAM_INFO
	.align		4
.L_973:
        /*0008*/ 	.byte	0x04, 0x17
        /*000a*/ 	.short	(.L_975 - .L_974)
.L_974:
        /*000c*/ 	.word	0x00000000
        /*0010*/ 	.short	0x0000
        /*0012*/ 	.short	0x0000
        /*0014*/ 	.byte	0x00, 0xf0, 0xe1, 0x02


	//----- nvinfo : EIATTR_SPARSE_MMA_MASK
	.align		4
.L_975:
        /*0018*/ 	.byte	0x03, 0x50
        /*001a*/ 	.short	0x0000


	//----- nvinfo : EIATTR_MAXREG_COUNT
	.align		4
        /*001c*/ 	.byte	0x03, 0x1b
        /*001e*/ 	.short	0x00a8


	//----- nvinfo : EIATTR_NUM_BARRIERS
	.align		4
        /*0020*/ 	.byte	0x02, 0x4c
        /*0022*/ 	.byte	0x01
	.zero		1


	//----- nvinfo : EIATTR_MERCURY_ISA_VERSION
	.align		4
        /*0024*/ 	.byte	0x03, 0x5f
        /*0026*/ 	.short	0x0101


	//----- nvinfo : EIATTR_INT_WARP_WIDE_INSTR_OFFSETS
	.align		4
        /*0028*/ 	.byte	0x04, 0x31
        /*002a*/ 	.short	(.L_977 - .L_976)


	//   ....[0]....
.L_976:
        /*002c*/ 	.word	0x00003180


	//   ....[1]....
        /*0030*/ 	.word	0x00003190


	//   ....[2]....
        /*0034*/ 	.word	0x000031a0


	//   ....[3]....
        /*0038*/ 	.word	0x000031e0


	//   ....[4]....
        /*003c*/ 	.word	0x00003430


	//   ....[5]....
        /*0040*/ 	.word	0x00003440


	//----- nvinfo : EIATTR_COOP_GROUP_MASK_REGIDS
	.align		4
.L_977:
        /*0044*/ 	.byte	0x04, 0x29
        /*0046*/ 	.short	(.L_979 - .L_978)


	//   ....[0]....
.L_978:
        /*0048*/ 	.word	0xffffffff


	//   ....[1]....
        /*004c*/ 	.word	0xffffffff


	//   ....[2]....
        /*0050*/ 	.word	0xffffffff


	//   ....[3]....
        /*0054*/ 	.word	0xffffffff


	//   ....[4]....
        /*0058*/ 	.word	0xffffffff


	//   ....[5]....
        /*005c*/ 	.word	0xffffffff


	//   ....[6]....
        /*0060*/ 	.word	0xffffffff


	//   ....[7]....
        /*0064*/ 	.word	0xffffffff


	//   ....[8]....
        /*0068*/ 	.word	0xffffffff


	//   ....[9]....
        /*006c*/ 	.word	0xffffffff


	//----- nvinfo : EIATTR_COOP_GROUP_INSTR_OFFSETS
	.align		4
.L_979:
        /*0070*/ 	.byte	0x04, 0x28
        /*0072*/ 	.short	(.L_981 - .L_980)


	//   ....[0]....
.L_980:
        /*0074*/ 	.word	0x00000f60


	//   ....[1]....
        /*0078*/ 	.word	0x00000fa0


	//   ....[2]....
        /*007c*/ 	.word	0x00001000


	//   ....[3]....
        /*0080*/ 	.word	0x00001020


	//   ....[4]....
        /*0084*/ 	.word	0x00001050


	//   ....[5]....
        /*0088*/ 	.word	0x00001070


	//   ....[6]....
        /*008c*/ 	.word	0x000010a0


	//   ....[7]....
        /*0090*/ 	.word	0x000010c0


	//   ....[8]....
        /*0094*/ 	.word	0x00001110


	//   ....[9]....
        /*0098*/ 	.word	0x00001120


	//----- nvinfo : EIATTR_VRC_CTA_INIT_COUNT
	.align		4
.L_981:
        /*009c*/ 	.byte	0x02, 0x4a
	.zero		1
	.zero		1


	//----- nvinfo : EIATTR_EXIT_INSTR_OFFSETS
	.align		4
        /*00a0*/ 	.byte	0x04, 0x1c
        /*00a2*/ 	.short	(.L_983 - .L_982)


	//   ....[0]....
.L_982:
        /*00a4*/ 	.word	0x00003da0


	//   ....[1]....
        /*00a8*/ 	.word	0x00003ed0


	//   ....[2]....
        /*00ac*/ 	.word	0x000044c0


	//   ....[3]....
        /*00b0*/ 	.word	0x00004a70


	//----- nvinfo : EIATTR_MAX_THREADS
	.align		4
.L_983:
        /*00b4*/ 	.byte	0x04, 0x05
        /*00b6*/ 	.short	(.L_985 - .L_984)
.L_984:
        /*00b8*/ 	.word	0x00000180
        /*00bc*/ 	.word	0x00000001
        /*00c0*/ 	.word	0x00000001


	//----- nvinfo : EIATTR_CRS_STACK_SIZE
	.align		4
.L_985:
        /*00c4*/ 	.byte	0x04, 0x1e
        /*00c6*/ 	.short	(.L_987 - .L_986)
.L_986:
        /*00c8*/ 	.word	0x00000000


	//----- nvinfo : EIATTR_CBANK_PARAM_SIZE
	.align		4
.L_987:
        /*00cc*/ 	.byte	0x03, 0x19
        /*00ce*/ 	.short	0x00b8


	//----- nvinfo : EIATTR_PARAM_CBANK
	.align		4
        /*00d0*/ 	.byte	0x04, 0x0a
        /*00d2*/ 	.short	(.L_989 - .L_988)
	.align		4
.L_988:
        /*00d4*/ 	.word	index@(.nv.constant0._Z35group_norm_nhwc_bwd_one_pass_kernelI11Fp32IOFp32WLi128ELi12ELi384EEv26Group_norm_nhwc_bwd_params)
        /*00d8*/ 	.short	0x0380
        /*00da*/ 	.short	0x00b8


	//----- nvinfo : EIATTR_SW_WAR
	.align		4
.L_989:
        /*00dc*/ 	.byte	0x04, 0x36
        /*00de*/ 	.short	(.L_991 - .L_990)
.L_990:
        /*00e0*/ 	.word	0x00000008
.L_991:


//--------------------- .nv.info._Z35group_norm_nhwc_bwd_one_pass_kernelI11Fp32IOFp32WLi256ELi12ELi384EEv26Group_norm_nhwc_bwd_params --------------------------
	.section	.nv.info._Z35group_norm_nhwc_bwd_one_pass_kernelI11Fp32IOFp32WLi256ELi12ELi384EEv26Group_norm_nhwc_bwd_params,"",@"SHT_CUDA_INFO"
	.sectionflags	@""
	.align	4


	//----- nvinfo : EIATTR_CUDA_API_VERSION
	.align		4
        /*0000*/ 	.byte	0x04, 0x37
        /*0002*/ 	.short	(.L_993 - .L_992)
.L_992:
        /*0004*/ 	.word	0x00000082


	//----- nvinfo : EIATTR_KPARAM_INFO
	.align		4
.L_993:
        /*0008*/ 	.byte	0x04, 0x17
        /*000a*/ 	.short	(.L_995 - .L_994)
.L_994:
        /*000c*/ 	.word	0x00000000
        /*0010*/ 	.short	0x0000
        /*0012*/ 	.short	0x0000
        /*0014*/ 	.byte	0x00, 0xf0, 0xe1, 0x02


	//----- nvinfo : EIATTR_SPARSE_MMA_MASK
	.align		4
.L_995:
        /*0018*/ 	.byte	0x03, 0x50
        /*001a*/ 	.short	0x0000


	//----- nvinfo : EIATTR_MAXREG_COUNT
	.align		4
        /*001c*/ 	.byte	0x03, 0x1b
        /*001e*/ 	.short	0x00a8


	//----- nvinfo : EIATTR_NUM_BARRIERS
	.align		4
        /*0020*/ 	.byte	0x02, 0x4c
        /*0022*/ 	.byte	0x01
	.zero		1


	//----- nvinfo : EIATTR_MERCURY_ISA_VERSION
	.align		4
        /*0024*/ 	.byte	0x03, 0x5f
        /*0026*/ 	.short	0x0101


	//----- nvinfo : EIATTR_INT_WARP_WIDE_INSTR_OFFSETS
	.align		4
        /*0028*/ 	.byte	0x04, 0x31
        /*002a*/ 	.short	(.L_997 - .L_996)


	//   ....[0]....
.L_996:
        /*002c*/ 	.word	0x000019e0


	//----- nvinfo : EIATTR_COOP_GROUP_MASK_REGIDS
	.align		4
.L_997:
        /*0030*/ 	.byte	0x04, 0x29
        /*0032*/ 	.short	(.L_999 - .L_998)


	//   ....[0]....
.L_998:
        /*0034*/ 	.word	0xffffffff


	//   ....[1]....
        /*0038*/ 	.word	0xffffffff


	//   ....[2]....
        /*003c*/ 	.word	0xffffffff


	//   ....[3]....
        /*0040*/ 	.word	0xffffffff


	//   ....[4]....
        /*0044*/ 	.word	0xffffffff


	//   ....[5]....
        /*0048*/ 	.word	0xffffffff


	//   ....[6]....
        /*004c*/ 	.word	0xffffffff


	//   ....[7]....
        /*0050*/ 	.word	0xffffffff


	//   ....[8]....
        /*0054*/ 	.word	0xffffffff


	//   ....[9]....
        /*0058*/ 	.word	0xffffffff


	//----- nvinfo : EIATTR_COOP_GROUP_INSTR_OFFSETS
	.align		4
.L_999:
        /*005c*/ 	.byte	0x04, 0x28
        /*005e*/ 	.short	(.L_1001 - .L_1000)


	//   ....[0]....
.L_1000:
        /*0060*/ 	.word	0x000017a0


	//   ....[1]....
        /*0064*/ 	.word	0x000017e0


	//   ....[2]....
        /*0068*/ 	.word	0x00001860


	//   ....[3]....
        /*006c*/ 	.word	0x00001870


	//   ....[4]....
        /*0070*/ 	.word	0x000018a0


	//   ....[5]....
        /*0074*/ 	.word	0x000018c0


	//   ....[6]....
        /*0078*/ 	.word	0x000018f0


	//   ....[7]....
        /*007c*/ 	.word	0x00001910


	//   ....[8]....
        /*0080*/ 	.word	0x00001980


	//   ....[9]....
        /*0084*/ 	.word	0x00001990


	//----- nvinfo : EIATTR_VRC_CTA_INIT_COUNT
	.align		4
.L_1001:
        /*0088*/ 	.byte	0x02, 0x4a
	.zero		1
	.zero		1


	//----- nvinfo : EIATTR_EXIT_INSTR_OFFSETS
	.align		4
        /*008c*/ 	.byte	0x04, 0x1c
        /*008e*/ 	.short	(.L_1003 - .L_1002)


	//   ....[0]....
.L_1002:
        /*0090*/ 	.word	0x00004b00


	//   ....[1]....
        /*0094*/ 	.word	0x00004c30


	//   ....[2]....
        /*0098*/ 	.word	0x00005220


	//   ....[3]....
        /*009c*/ 	.word	0x000057d0


	//----- nvinfo : EIATTR_MAX_THREADS
	.align		4
.L_1003:
        /*00a0*/ 	.byte	0x04, 0x05
        /*00a2*/ 	.short	(.L_1005 - .L_1004)
.L_1004:
        /*00a4*/ 	.word	0x00000180
        /*00a8*/ 	.word	0x00000001
        /*00ac*/ 	.word	0x00000001


	//----- nvinfo : EIATTR_CRS_STACK_SIZE
	.align		4
.L_1005:
        /*00b0*/ 	.byte	0x04, 0x1e
        /*00b2*/ 	.short	(.L_1007 - .L_1006)
.L_1006:
        /*00b4*/ 	.word	0x00000000


	//----- nvinfo : EIATTR_CBANK_PARAM_SIZE
	.align		4
.L_1007:
        /*00b8*/ 	.byte	0x03, 0x19
        /*00ba*/ 	.short	0x00b8


	//----- nvinfo : EIATTR_PARAM_CBANK
	.align		4
        /*00bc*/ 	.byte	0x04, 0x0a
        /*00be*/ 	.short	(.L_1009 - .L_1008)
	.align		4
.L_1008:
        /*00c0*/ 	.word	index@(.nv.constant0._Z35group_norm_nhwc_bwd_one_pass_kernelI11Fp32IOFp32WLi256ELi12ELi384EEv26Group_norm_nhwc_bwd_params)
        /*00c4*/ 	.short	0x0380
        /*00c6*/ 	.short	0x00b8


	//----- nvinfo : EIATTR_SW_WAR
	.align		4
.L_1009:
        /*00c8*/ 	.byte	0x04, 0x36
        /*00ca*/ 	.short	(.L_1011 - .L_1010)
.L_1010:
        /*00cc*/ 	.word	0x00000008
.L_1011:


//--------------------- .nv.info._Z35group_norm_nhwc_bwd_one_pass_kernelI11Fp32IOFp32WLi512ELi12ELi384EEv26Group_norm_nhwc_bwd_params --------------------------
	.section	.nv.info._Z35group_norm_nhwc_bwd_one_pass_kernelI11Fp32IOFp32WLi512ELi12ELi384EEv26Group_norm_nhwc_bwd_params,"",@"SHT_CUDA_INFO"
	.sectionflags	@""
	.align	4


	//----- nvinfo : EIATTR_CUDA_API_VERSION
	.align		4
        /*0000*/ 	.byte	0x04, 0x37
        /*0002*/ 	.short	(.L_1013 - .L_1012)
.L_1012:
        /*0004*/ 	.word	0x00000082


	//----- nvinfo : EIATTR_KPARAM_INFO
	.align		4
.L_1013:
        /*0008*/ 	.byte	0x04, 0x17
        /*000a*/ 	.short	(.L_1015 - .L_1014)
.L_1014:
        /*000c*/ 	.word	0x00000000
        /*0010*/ 	.short	0x0000
        /*0012*/ 	.short	0x0000
        /*0014*/ 	.byte	0x00, 0xf0, 0xe1, 0x02


	//----- nvinfo : EIATTR_SPARSE_MMA_MASK
	.align		4
.L_1015:
        /*0018*/ 	.byte	0x03, 0x50
        /*001a*/ 	.short	0x0000


	//----- nvinfo : EIATTR_MAXREG_COUNT
	.align		4
        /*001c*/ 	.byte	0x03, 0x1b
        /*001e*/ 	.short	0x00a8


	//----- nvinfo : EIATTR_NUM_BARRIERS
	.align		4
        /*0020*/ 	.byte	0x02, 0x4c
        /*0022*/ 	.byte	0x01
	.zero		1


	//----- nvinfo : EIATTR_MERCURY_ISA_VERSION
	.align		4
        /*0024*/ 	.byte	0x03, 0x5f
        /*0026*/ 	.short	0x0101


	//----- nvinfo : EIATTR_INT_WARP_WIDE_INSTR_OFFSETS
	.align		4
        /*0028*/ 	.byte	0x04, 0x31
        /*002a*/ 	.short	(.L_1017 - .L_1016)


	//   ....[0]....
.L_1016:
        /*002c*/ 	.word	0x00002a80


	//----- nvinfo : EIATTR_COOP_GROUP_MASK_REGIDS
	.align		4
.L_1017:
        /*0030*/ 	.byte	0x04, 0x29
        /*0032*/ 	.short	(.L_1019 - .L_1018)


	//   ....[0]....
.L_1018:
        /*0034*/ 	.word	0xffffffff


	//   ....[1]....
        /*0038*/ 	.word	0xffffffff


	//   ....[2]....
        /*003c*/ 	.word	0xffffffff


	//   ....[3]....
        /*0040*/ 	.word	0xffffffff


	//   ....[4]....
        /*0044*/ 	.word	0xffffffff


	//   ....[5]....
        /*0048*/ 	.word	0xffffffff


	//   ....[6]....
        /*004c*/ 	.word	0xffffffff


	//   ....[7]....
        /*0050*/ 	.word	0xffffffff


	//   ....[8]....
        /*0054*/ 	.word	0xffffffff


	//   ....[9]....
        /*0058*/ 	.word	0xffffffff


	//----- nvinfo : EIATTR_COOP_GROUP_INSTR_OFFSETS
	.align		4
.L_1019:
        /*005c*/ 	.byte	0x04, 0x28
        /*005e*/ 	.short	(.L_1021 - .L_1020)


	//   ....[0]....
.L_1020:
        /*0060*/ 	.word	0x00002820


	//   ....[1]....
        /*0064*/ 	.word	0x00002860


	//   ....[2]....
        /*0068*/ 	.word	0x000028f0


	//   ....[3]....
        /*006c*/ 	.word	0x00002920


	//   ....[4]....
        /*0070*/ 	.word	0x00002960


	//   ....[5]....
        /*0074*/ 	.word	0x00002980


	//   ....[6]....
        /*0078*/ 	.word	0x000029b0


	//   ....[7]....
        /*007c*/ 	.word	0x000029d0


	//   ....[8]....
        /*0080*/ 	.word	0x00002a20


	//   ....[9]....
        /*0084*/ 	.word	0x00002a30


	//----- nvinfo : EIATTR_VRC_CTA_INIT_COUNT
	.align		4
.L_1021:
        /*0088*/ 	.byte	0x02, 0x4a
	.zero		1
	.zero		1


	//----- nvinfo : EIATTR_EXIT_INSTR_OFFSETS
	.align		4
        /*008c*/ 	.byte	0x04, 0x1c
        /*008e*/ 	.short	(.L_1023 - .L_1022)


	//   ....[0]....
.L_1022:
        /*0090*/ 	.word	0x00006650


	//   ....[1]....
        /*0094*/ 	.word	0x00006780


	//   ....[2]....
        /*0098*/ 	.word	0x00006d50


	//   ....[3]....
        /*009c*/ 	.word	0x00007300


	//----- nvinfo : EIATTR_MAX_THREADS
	.align		4
.L_1023:
        /*00a0*/ 	.byte	0x04, 0x05
        /*00a2*/ 	.short	(.L_1025 - .L_1024)
.L_1024:
        /*00a4*/ 	.word	0x00000180
        /*00a8*/ 	.word	0x00000001
        /*00ac*/ 	.word	0x00000001


	//----- nvinfo : EIATTR_CRS_STACK_SIZE
	.align		4
.L_1025:
        /*00b0*/ 	.byte	0x04, 0x1e
        /*00b2*/ 	.short	(.L_1027 - .L_1026)
.L_1026:
        /*00b4*/ 	.word	0x00000000


	//----- nvinfo : EIATTR_CBANK_PARAM_SIZE
	.align		4
.L_1027:
        /*00b8*/ 	.byte	0x03, 0x19
        /*00ba*/ 	.short	0x00b8


	//----- nvinfo : EIATTR_PARAM_CBANK
	.align		4
        /*00bc*/ 	.byte	0x04, 0x0a
        /*00be*/ 	.short	(.L_1029 - .L_1028)
	.align		4
.L_1028:
        /*00c0*/ 	.word	index@(.nv.constant0._Z35group_norm_nhwc_bwd_one_pass_kernelI11Fp32IOFp32WLi512ELi12ELi384EEv26Group_norm_nhwc_bwd_params)
        /*00c4*/ 	.short	0x0380
        /*00c6*/ 	.short	0x00b8


	//----- nvinfo : EIATTR_SW_WAR
	.align		4
.L_1029:
        /*00c8*/ 	.byte	0x04, 0x36
        /*00ca*/ 	.short	(.L_1031 - .L_1030)
.L_1030:
        /*00cc*/ 	.word	0x00000008
.L_1031:


//--------------------- .nv.info._Z35group_norm_nhwc_bwd_one_pass_kernelI11Fp32IOBf16WLi64ELi12ELi384EEv26Group_norm_nhwc_bwd_params --------------------------
	.section	.nv.info._Z35group_norm_nhwc_bwd_one_pass_kernelI11Fp32IOBf16WLi64ELi12ELi384EEv26Group_norm_nhwc_bwd_params,"",@"SHT_CUDA_INFO"
	.sectionflags	@""
	.align	4


	//----- nvinfo : EIATTR_CUDA_API_VERSION
	.align		4
        /*0000*/ 	.byte	0x04, 0x37
        /*0002*/ 	.short	(.L_1033 - .L_1032)
.L_1032:
        /*0004*/ 	.word	0x00000082


	//----- nvinfo : EIATTR_KPARAM_INFO
	.align		4
.L_1033:
        /*0008*/ 	.byte	0x04, 0x17
        /*000a*/ 	.short	(.L_1035 - .L_1034)
.L_1034:
        /*000c*/ 	.word	0x00000000
        /*0010*/ 	.short	0x0000
        /*0012*/ 	.short	0x0000
        /*0014*/ 	.byte	0x00, 0xf0, 0xe1, 0x02


	//----- nvinfo : EIATTR_SPARSE_MMA_MASK
	.align		4
.L_1035:
        /*0018*/ 	.byte	0x03, 0x50
        /*001a*/ 	.short	0x0000


	//----- nvinfo : EIATTR_MAXREG_COUNT
	.align		4
        /*001c*/ 	.byte	0x03, 0x1b
        /*001e*/ 	.short	0x00a8


	//----- nvinfo : EIATTR_NUM_BARRIERS
	.align		4
        /*0020*/ 	.byte	0x02, 0x4c
        /*0022*/ 	.byte	0x01
	.zero		1


	//----- nvinfo : EIATTR_MERCURY_ISA_VERSION
	.align		4
        /*0024*/ 	.byte	0x03, 0x5f
        /*0026*/ 	.short	0x0101


	//----- nvinfo : EIATTR_INT_WARP_WIDE_INSTR_OFFSETS
	.align		4
        /*0028*/ 	.byte	0x04, 0x31
        /*002a*/ 	.short	(.L_1037 - .L_1036)


	//   ....[0]....
.L_1036:
        /*002c*/ 	.word	0x00000c50


	//----- nvinfo : EIATTR_COOP_GROUP_MASK_REGIDS
	.align		4
.L_1037:
        /*0030*/ 	.byte	0x04, 0x29
        /*0032*/ 	.short	(.L_1039 - .L_1038)


	//   ....[0]....
.L_1038:
        /*0034*/ 	.word	0xffffffff


	//   ....[1]....
        /*0038*/ 	.word	0xffffffff


	//   ....[2]....
        /*003c*/ 	.word	0xffffffff


	//   ....[3]....
        /*0040*/ 	.word	0xffffffff


	//   ....[4]....
        /*0044*/ 	.word	0xffffffff


	//   ....[5]....
        /*0048*/ 	.word	0xffffffff


	//   ....[6]....
        /*004c*/ 	.word	0xffffffff


	//   ....[7]....
        /*0050*/ 	.word	0xffffffff


	//   ....[8]....
        /*0054*/ 	.word	0xffffffff


	//   ....[9]....
        /*0058*/ 	.word	0xffffffff


	//----- nvinfo : EIATTR_COOP_GROUP_INSTR_OFFSETS
	.align		4
.L_1039:
        /*005c*/ 	.byte	0x04, 0x28
        /*005e*/ 	.short	(.L_1041 - .L_1040)


	//   ....[0]....
.L_1040:
        /*0060*/ 	.word	0x00000a10


	//   ....[1]....
        /*0064*/ 	.word	0x00000a40


	//   ....[2]....
        /*0068*/ 	.word	0x00000a90


	//   ....[3]....
        /*006c*/ 	.word	0x00000ab0


	//   ....[4]....
        /*0070*/ 	.word	0x00000ae0


	//   ....[5]....
        /*0074*/ 	.word	0x00000b00


	//   ....[6]....
        /*0078*/ 	.word	0x00000b30


	//   ....[7]....
        /*007c*/ 	.word	0x00000b70


	//   ....[8]....
        /*0080*/ 	.word	0x00000bf0


	//   ....[9]....
        /*0084*/ 	.word	0x00000c00


	//----- nvinfo : EIATTR_VRC_CTA_INIT_COUNT
	.align		4
.L_1041:
        /*0088*/ 	.byte	0x02, 0x4a
	.zero		1
	.zero		1


	//----- nvinfo : EIATTR_EXIT_INSTR_OFFSETS
	.align		4
        /*008c*/ 	.byte	0x04, 0x1c
        /*008e*/ 	.short	(.L_1043 - .L_1042)


	//   ....[0]....
.L_1042:
        /*0090*/ 	.word	0x000033b0


	//   ....[1]....
        /*0094*/ 	.word	0x000034f0


	//   ....[2]....
        /*0098*/ 	.word	0x00003b70


	//   ....[3]....
        /*009c*/ 	.word	0x000041a0


	//----- nvinfo : EIATTR_MAX_THREADS
	.align		4
.L_1043:
        /*00a0*/ 	.byte	0x04, 0x05
        /*00a2*/ 	.short	(.L_1045 - .L_1044)
.L_1044:
        /*00a4*/ 	.word	0x00000180
        /*00a8*/ 	.word	0x00000001
        /*00ac*/ 	.word	0x00000001


	//----- nvinfo : EIATTR_CRS_STACK_SIZE
	.align		4
.L_1045:
        /*00b0*/ 	.byte	0x04, 0x1e
        /*00b2*/ 	.short	(.L_1047 - .L_1046)
.L_1046:
        /*00b4*/ 	.word	0x00000000


	//----- nvinfo : EIATTR_CBANK_PARAM_SIZE
	.align		4
.L_1047:
        /*00b8*/ 	.byte	0x03, 0x19
        /*00ba*/ 	.short	0x00b8


	//----- nvinfo : EIATTR_PARAM_CBANK
	.align		4
        /*00bc*/ 	.byte	0x04, 0x0a
        /*00be*/ 	.short	(.L_1049 - .L_1048)
	.align		4
.L_1048:
        /*00c0*/ 	.word	index@(.nv.constant0._Z35group_norm_nhwc_bwd_one_pass_kernelI11Fp32IOBf16WLi64ELi12ELi384EEv26Group_norm_nhwc_bwd_params)
        /*00c4*/ 	.short	0x0380
        /*00c6*/ 	.short	0x00b8


	//----- nvinfo : EIATTR_SW_WAR
	.align		4
.L_1049:
        /*00c8*/ 	.byte	0x04, 0x36
        /*00ca*/ 	.short	(.L_1051 - .L_1050)
.L_1050:
        /*00cc*/ 	.word	0x00000008
.L_1051:


//--------------------- .nv.info._Z35group_norm_nhwc_bwd_one_pass_kernelI11Fp32IOBf16WLi128ELi12ELi384EEv26Group_norm_nhwc_bwd_params --------------------------
	.section	.nv.info._Z35group_norm_nhwc_bwd_one_pass_kernelI11Fp32IOBf16WLi128ELi12ELi384EEv26Group_norm_nhwc_bwd_params,"",@"SHT_CUDA_INFO"
	.sectionflags	@""
	.align	4


	//----- nvinfo : EIATTR_CUDA_API_VERSION
	.align		4
        /*0000*/ 	.byte	0x04, 0x37
        /*0002*/ 	.short	(.L_1053 - .L_1052)
.L_1052:
        /*0004*/ 	.word	0x00000082


	//----- nvinfo : EIATTR_KPARAM_INFO
	.align		4
.L_1053:
        /*0008*/ 	.byte	0x04, 0x17
        /*000a*/ 	.short	(.L_1055 - .L_1054)
.L_1054:
        /*000c*/ 	.word	0x00000000
        /*0010*/ 	.short	0x0000
        /*0012*/ 	.short	0x0000
        /*0014*/ 	.byte	0x00, 0xf0, 0xe1, 0x02


	//----- nvinfo : EIATTR_SPARSE_MMA_MASK
	.align		4
.L_1055:
        /*0018*/ 	.byte	0x03, 0x50
        /*001a*/ 	.short	0x0000


	//----- nvinfo : EIATTR_MAXREG_COUNT
	.align		4
        /*001c*/ 	.byte	0x03, 0x1b
        /*001e*/ 	.short	0x00a8


	//----- nvinfo : EIATTR_NUM_BARRIERS
	.align		4
        /*0020*/ 	.byte	0x02, 0x4c
        /*0022*/ 	.byte	0x01
	.zero		1


	//----- nvinfo : EIATTR_MERCURY_ISA_VERSION
	.align		4
        /*0024*/ 	.byte	0x03, 0x5f
        /*0026*/ 	.short	0x0101


	//----- nvinfo : EIATTR_INT_WARP_WIDE_INSTR_OFFSETS
	.align		4
        /*0028*/ 	.byte	0x04, 0x31
        /*002a*/ 	.short	(.L_1057 - .L_1056)


	//   ....[0]....
.L_1056:
        /*002c*/ 	.word	0x000031d0


	//   ....[1]....
        /*0030*/ 	.word	0x000031e0


	//   ....[2]....
        /*0034*/ 	.word	0x000031f0


	//   ....[3]....
        /*0038*/ 	.word	0x00003230


	//   ....[4]....
        /*003c*/ 	.word	0x00003480


	//   ....[5]....
        /*0040*/ 	.word	0x00003490


	//----- nvinfo : EIATTR_COOP_GROUP_MASK_REGIDS
	.align		4
.L_1057:
        /*0044*/ 	.byte	0x04, 0x29
        /*0046*/ 	.short	(.L_1059 - .L_1058)


	//   ....[0]....
.L_1058:
        /*0048*/ 	.word	0xffffffff


	//   ....[1]....
        /*004c*/ 	.word	0xffffffff


	//   ....[2]....
        /*0050*/ 	.word	0xffffffff


	//   ....[3]....
        /*0054*/ 	.word	0xffffffff


	//   ....[4]....
        /*0058*/ 	.word	0xffffffff


	//   ....[5]....
        /*005c*/ 	.word	0xffffffff


	//   ....[6]....
        /*0060*/ 	.word	0xffffffff


	//   ....[7]....
        /*0064*/ 	.word	0xffffffff


	//   ....[8]....
        /*0068*/ 	.word	0xffffffff


	//   ....[9]....
        /*006c*/ 	.word	0xffffffff


	//----- nvinfo : EIATTR_COOP_GROUP_INSTR_OFFSETS
	.align		4
.L_1059:
        /*0070*/ 	.byte	0x04, 0x28
        /*0072*/ 	.short	(.L_1061 - .L_1060)


	//   ....[0]....
.L_1060:
        /*0074*/ 	.word	0x00000fc0


	//   ....[1]....
        /*0078*/ 	.word	0x00001000


	//   ....[2]....
        /*007c*/ 	.word	0x00001060


	//   ....[3]....
        /*0080*/ 	.word	0x00001080


	//   ....[4]....
        /*0084*/ 	.word	0x000010b0


	//   ....[5]....
        /*0088*/ 	.word	0x000010d0


	//   ....[6]....
        /*008c*/ 	.word	0x00001100


	//   ....[7]....
        /*0090*/ 	.word	0x00001120


	//   ....[8]....
        /*0094*/ 	.word	0x00001170


	//   ....[9]....
        /*0098*/ 	.word	0x00001180


	//----- nvinfo : EIATTR_VRC_CTA_INIT_COUNT
	.align		4
.L_1061:
        /*009c*/ 	.byte	0x02, 0x4a
	.zero		1
	.zero		1


	//----- nvinfo : EIATTR_EXIT_INSTR_OFFSETS
	.align		4
        /*00a0*/ 	.byte	0x04, 0x1c
        /*00a2*/ 	.short	(.L_1063 - .L_1062)


	//   ....[0]....
.L_1062:
        /*00a4*/ 	.word	0x00003df0


	//   ....[1]....
        /*00a8*/ 	.word	0x00003f20


	//   ....[2]....
        /*00ac*/ 	.word	0x00004530


	//   ....[3]....
        /*00b0*/ 	.word	0x00004b30


	//----- nvinfo : EIATTR_MAX_THREADS
	.align		4
.L_1063:
        /*00b4*/ 	.byte	0x04, 0x05
        /*00b6*/ 	.short	(.L_1065 - .L_1064)
.L_1064:
        /*00b8*/ 	.word	0x00000180
        /*00bc*/ 	.word	0x00000001
        /*00c0*/ 	.word	0x00000001


	//----- nvinfo : EIATTR_CRS_STACK_SIZE
	.align		4
.L_1065:
        /*00c4*/ 	.byte	0x04, 0x1e
        /*00c6*/ 	.short	(.L_1067 - .L_1066)
.L_1066:
        /*00c8*/ 	.word	0x00000000


	//----- nvinfo : EIATTR_CBANK_PARAM_SIZE
	.align		4
.L_1067:
        /*00cc*/ 	.byte	0x03, 0x19
        /*00ce*/ 	.short	0x00b8


	//----- nvinfo : EIATTR_PARAM_CBANK
	.align		4
        /*00d0*/ 	.byte	0x04, 0x0a
        /*00d2*/ 	.short	(.L_1069 - .L_1068)
	.align		4
.L_1068:
        /*00d4*/ 	.word	index@(.nv.constant0._Z35group_norm_nhwc_bwd_one_pass_kernelI11Fp32IOBf16WLi128ELi12ELi384EEv26Group_norm_nhwc_bwd_params)
        /*00d8*/ 	.short	0x0380
        /*00da*/ 	.short	0x00b8


	//----- nvinfo : EIATTR_SW_WAR
	.align		4
.L_1069:
        /*00dc*/ 	.byte	0x04, 0x36
        /*00de*/ 	.short	(.L_1071 - .L_1070)
.L_1070:
        /*00e0*/ 	.word	0x00000008
.L_1071:


//--------------------- .nv.info._Z35group_norm_nhwc_bwd_one_pass_kernelI11Fp32IOBf16WLi256ELi12ELi384EEv26Group_norm_nhwc_bwd_params --------------------------
	.section	.nv.info._Z35group_norm_nhwc_bwd_one_pass_kernelI11Fp32IOBf16WLi256ELi12ELi384EEv26Group_norm_nhwc_bwd_params,"",@"SHT_CUDA_INFO"
	.sectionflags	@""
	.align	4


	//----- nvinfo : EIATTR_CUDA_API_VERSION
	.align		4
        /*0000*/ 	.byte	0x04, 0x37
        /*0002*/ 	.short	(.L_1073 - .L_1072)
.L_1072:
        /*0004*/ 	.word	0x00000082


	//----- nvinfo : EIATTR_KPARAM_INFO
	.align		4
.L_1073:
        /*0008*/ 	.byte	0x04, 0x17
        /*000a*/ 	.short	(.L_1075 - .L_1074)
.L_1074:
        /*000c*/ 	.word	0x00000000
        /*0010*/ 	.short	0x0000
        /*0012*/ 	.short	0x0000
        /*0014*/ 	.byte	0x00, 0xf0, 0xe1, 0x02


	//----- nvinfo : EIATTR_SPARSE_MMA_MASK
	.align		4
.L_1075:
        /*0018*/ 	.byte	0x03, 0x50
        /*001a*/ 	.short	0x0000


	//----- nvinfo : EIATTR_MAXREG_COUNT
	.align		4
        /*001c*/ 	.byte	0x03, 0x1b
        /*001e*/ 	.short	0x00a8


	//----- nvinfo : EIATTR_NUM_BARRIERS
	.align		4
        /*0020*/ 	.byte	0x02, 0x4c
        /*0022*/ 	.byte	0x01
	.zero		1


	//----- nvinfo : EIATTR_MERCURY_ISA_VERSION
	.align		4
        /*0024*/ 	.byte	0x03, 0x5f
        /*0026*/ 	.short	0x0101


	//----- nvinfo : EIATTR_INT_WARP_WIDE_INSTR_OFFSETS
	.align		4
        /*0028*/ 	.byte	0x04, 0x31
        /*002a*/ 	.short	(.L_1077 - .L_1076)


	//   ....[0]....
.L_1076:
        /*002c*/ 	.word	0x00001a50


	//----- nvinfo : EIATTR_COOP_GROUP_MASK_REGIDS
	.align		4
.L_1077:
        /*0030*/ 	.byte	0x04, 0x29
        /*0032*/ 	.short	(.L_1079 - .L_1078)


	//   ....[0]....
.L_1078:
        /*0034*/ 	.word	0xffffffff


	//   ....[1]....
        /*0038*/ 	.word	0xffffffff


	//   ....[2]....
        /*003c*/ 	.word	0xffffffff


	//   ....[3]....
        /*0040*/ 	.word	0xffffffff


	//   ....[4]....
        /*0044*/ 	.word	0xffffffff


	//   ....[5]....
        /*0048*/ 	.word	0xffffffff


	//   ....[6]....
        /*004c*/ 	.word	0xffffffff


	//   ....[7]....
        /*0050*/ 	.word	0xffffffff


	//   ....[8]....
        /*0054*/ 	.word	0xffffffff


	//   ....[9]....
        /*0058*/ 	.word	0xffffffff


	//----- nvinfo : EIATTR_COOP_GROUP_INSTR_OFFSETS
	.align		4
.L_1079:
        /*005c*/ 	.byte	0x04, 0x28
        /*005e*/ 	.short	(.L_1081 - .L_1080)


	//   ....[0]....
.L_1080:
        /*0060*/ 	.word	0x00001820


	//   ....[1]....
        /*0064*/ 	.word	0x00001850


	//   ....[2]....
        /*0068*/ 	.word	0x000018d0


	//   ....[3]....
        /*006c*/ 	.word	0x000018e0


	//   ....[4]....
        /*0070*/ 	.word	0x00001910


	//   ....[5]....
        /*0074*/ 	.word	0x00001930


	//   ....[6]....
        /*0078*/ 	.word	0x00001960


	//   ....[7]....
        /*007c*/ 	.word	0x00001980


	//   ....[8]....
        /*0080*/ 	.word	0x000019f0


	//   ....[9]....
        /*0084*/ 	.word	0x00001a00


	//----- nvinfo : EIATTR_VRC_CTA_INIT_COUNT
	.align		4
.L_1081:
        /*0088*/ 	.byte	0x02, 0x4a
	.zero		1
	.zero		1


	//----- nvinfo : EIATTR_EXIT_INSTR_OFFSETS
	.align		4
        /*008c*/ 	.byte	0x04, 0x1c
        /*008e*/ 	.short	(.L_1083 - .L_1082)


	//   ....[0]....
.L_1082:
        /*0090*/ 	.word	0x00004b70


	//   ....[1]....
        /*0094*/ 	.word	0x00004ca0


	//   ....[2]....
        /*0098*/ 	.word	0x000052b0


	//   ....[3]....
        /*009c*/ 	.word	0x000058b0


	//----- nvinfo : EIATTR_MAX_THREADS
	.align		4
.L_1083:
        /*00a0*/ 	.byte	0x04, 0x05
        /*00a2*/ 	.short	(.L_1085 - .L_1084)
.L_1084:
        /*00a4*/ 	.word	0x00000180
        /*00a8*/ 	.word	0x00000001
        /*00ac*/ 	.word	0x00000001


	//----- nvinfo : EIATTR_CRS_STACK_SIZE
	.align		4
.L_1085:
        /*00b0*/ 	.byte	0x04, 0x1e
        /*00b2*/ 	.short	(.L_1087 - .L_1086)
.L_1086:
        /*00b4*/ 	.word	0x00000000


	//----- nvinfo : EIATTR_CBANK_PARAM_SIZE
	.align		4
.L_1087:
        /*00b8*/ 	.byte	0x03, 0x19
        /*00ba*/ 	.short	0x00b8


	//----- nvinfo : EIATTR_PARAM_CBANK
	.align		4
        /*00bc*/ 	.byte	0x04, 0x0a
        /*00be*/ 	.short	(.L_1089 - .L_1088)
	.align		4
.L_1088:
        /*00c0*/ 	.word	index@(.nv.constant0._Z35group_norm_nhwc_bwd_one_pass_kernelI11Fp32IOBf16WLi256ELi12ELi384EEv26Group_norm_nhwc_bwd_params)
        /*00c4*/ 	.short	0x0380
        /*00c6*/ 	.short	0x00b8


	//----- nvinfo : EIATTR_SW_WAR
	.align		4
.L_1089:
        /*00c8*/ 	.byte	0x04, 0x36
        /*00ca*/ 	.short	(.L_1091 - .L_1090)
.L_1090:
        /*00cc*/ 	.word	0x00000008
.L_1091:


//--------------------- .nv.info._Z35group_norm_nhwc_bwd_one_pass_kernelI11Fp32IOBf16WLi512ELi12ELi384EEv26Group_norm_nhwc_bwd_params --------------------------
	.section	.nv.info._Z35group_norm_nhwc_bwd_one_pass_kernelI11Fp32IOBf16WLi512ELi12ELi384EEv26Group_norm_nhwc_bwd_params,"",@"SHT_CUDA_INFO"
	.sectionflags	@""
	.align	4


	//----- nvinfo : EIATTR_CUDA_API_VERSION
	.align		4
        /*0000*/ 	.byte	0x04, 0x37
        /*0002*/ 	.short	(.L_1093 - .L_1092)
.L_1092:
        /*0004*/ 	.word	0x00000082


	//----- nvinfo : EIATTR_KPARAM_INFO
	.align		4
.L_1093:
        /*0008*/ 	.byte	0x04, 0x17
        /*000a*/ 	.short	(.L_1095 - .L_1094)
.L_1094:
        /*000c*/ 	.word	0x00000000
        /*0010*/ 	.short	0x0000
        /*0012*/ 	.short	0x0000
        /*0014*/ 	.byte	0x00, 0xf0, 0xe1, 0x02


	//----- nvinfo : EIATTR_SPARSE_MMA_MASK
	.align		4
.L_1095:
        /*0018*/ 	.byte	0x03, 0x50
        /*001a*/ 	.short	0x0000


	//----- nvinfo : EIATTR_MAXREG_COUNT
	.align		4
        /*001c*/ 	.byte	0x03, 0x1b
        /*001e*/ 	.short	0x00a8


	//----- nvinfo : EIATTR_NUM_BARRIERS
	.align		4
        /*0020*/ 	.byte	0x02, 0x4c
        /*0022*/ 	.byte	0x01
	.zero		1


	//----- nvinfo : EIATTR_MERCURY_ISA_VERSION
	.align		4
        /*0024*/ 	.byte	0x03, 0x5f
        /*0026*/ 	.short	0x0101


	//----- nvinfo : EIATTR_INT_WARP_WIDE_INSTR_OFFSETS
	.align		4
        /*0028*/ 	.byte	0x04, 0x31
        /*002a*/ 	.short	(.L_1097 - .L_1096)


	//   ....[0]....
.L_1096:
        /*002c*/ 	.word	0x00002ae0


	//----- nvinfo : EIATTR_COOP_GROUP_MASK_REGIDS
	.align		4
.L_1097:
        /*0030*/ 	.byte	0x04, 0x29
        /*0032*/ 	.short	(.L_1099 - .L_1098)


	//   ....[0]....
.L_1098:
        /*0034*/ 	.word	0xffffffff


	//   ....[1]....
        /*0038*/ 	.word	0xffffffff


	//   ....[2]....
        /*003c*/ 	.word	0xffffffff


	//   ....[3]....
        /*0040*/ 	.word	0xffffffff


	//   ....[4]....
        /*0044*/ 	.word	0xffffffff


	//   ....[5]....
        /*0048*/ 	.word	0xffffffff


	//   ....[6]....
        /*004c*/ 	.word	0xffffffff


	//   ....[7]....
        /*0050*/ 	.word	0xffffffff


	//   ....[8]....
        /*0054*/ 	.word	0xffffffff


	//   ....[9]....
        /*0058*/ 	.word	0xffffffff


	//----- nvinfo : EIATTR_COOP_GROUP_INSTR_OFFSETS
	.align		4
.L_1099:
        /*005c*/ 	.byte	0x04, 0x28
        /*005e*/ 	.short	(.L_1101 - .L_1100)


	//   ....[0]....
.L_1100:
        /*0060*/ 	.word	0x00002880


	//   ....[1]....
        /*0064*/ 	.word	0x000028c0


	//   ....[2]....
        /*0068*/ 	.word	0x00002950


	//   ....[3]....
        /*006c*/ 	.word	0x00002980


	//   ....[4]....
        /*0070*/ 	.word	0x000029c0


	//   ....[5]....
        /*0074*/ 	.word	0x000029e0


	//   ....[6]....
        /*0078*/ 	.word	0x00002a10


	//   ....[7]....
        /*007c*/ 	.word	0x00002a30


	//   ....[8]....
        /*0080*/ 	.word	0x00002a80


	//   ....[9]....
        /*0084*/ 	.word	0x00002a90


	//----- nvinfo : EIATTR_VRC_CTA_INIT_COUNT
	.align		4
.L_1101:
        /*0088*/ 	.byte	0x02, 0x4a
	.zero		1
	.zero		1


	//----- nvinfo : EIATTR_EXIT_INSTR_OFFSETS
	.align		4
        /*008c*/ 	.byte	0x04, 0x1c
        /*008e*/ 	.short	(.L_1103 - .L_1102)


	//   ....[0]....
.L_1102:
        /*0090*/ 	.word	0x000066b0


	//   ....[1]....
        /*0094*/ 	.word	0x000067e0


	//   ....[2]....
        /*0098*/ 	.word	0x00006dd0


	//   ....[3]....
        /*009c*/ 	.word	0x000073d0


	//----- nvinfo : EIATTR_MAX_THREADS
	.align		4
.L_1103:
        /*00a0*/ 	.byte	0x04, 0x05
        /*00a2*/ 	.short	(.L_1105 - .L_1104)
.L_1104:
        /*00a4*/ 	.word	0x00000180
        /*00a8*/ 	.word	0x00000001
        /*00ac*/ 	.word	0x00000001


	//----- nvinfo : EIATTR_CRS_STACK_SIZE
	.align		4
.L_1105:
        /*00b0*/ 	.byte	0x04, 0x1e
        /*00b2*/ 	.short	(.L_1107 - .L_1106)
.L_1106:
        /*00b4*/ 	.word	0x00000000


	//----- nvinfo : EIATTR_CBANK_PARAM_SIZE
	.align		4
.L_1107:
        /*00b8*/ 	.byte	0x03, 0x19
        /*00ba*/ 	.short	0x00b8


	//----- nvinfo : EIATTR_PARAM_CBANK
	.align		4
        /*00bc*/ 	.byte	0x04, 0x0a
        /*00be*/ 	.short	(.L_1109 - .L_1108)
	.align		4
.L_1108:
        /*00c0*/ 	.word	index@(.nv.constant0._Z35group_norm_nhwc_bwd_one_pass_kernelI11Fp32IOBf16WLi512ELi12ELi384EEv26Group_norm_nhwc_bwd_params)
        /*00c4*/ 	.short	0x0380
        /*00c6*/ 	.short	0x00b8


	//----- nvinfo : EIATTR_SW_WAR
	.align		4
.L_1109:
        /*00c8*/ 	.byte	0x04, 0x36
        /*00ca*/ 	.short	(.L_1111 - .L_1110)
.L_1110:
        /*00cc*/ 	.word	0x00000008
.L_1111:


//--------------------- .nv.info._Z35group_norm_nhwc_bwd_one_pass_kernelI11Fp32IOFp16WLi64ELi12ELi384EEv26Group_norm_nhwc_bwd_params --------------------------
	.section	.nv.info._Z35group_norm_nhwc_bwd_one_pass_kernelI11Fp32IOFp16WLi64ELi12ELi384EEv26Group_norm_nhwc_bwd_params,"",@"SHT_CUDA_INFO"
	.sectionflags	@""
	.align	4


	//----- nvinfo : EIATTR_CUDA_API_VERSION
	.align		4
        /*0000*/ 	.byte	0x04, 0x37
        /*0002*/ 	.short	(.L_1113 - .L_1112)
.L_1112:
        /*0004*/ 	.word	0x00000082


	//----- nvinfo : EIATTR_KPARAM_INFO
	.align		4
.L_1113:
        /*0008*/ 	.byte	0x04, 0x17
        /*000a*/ 	.short	(.L_1115 - .L_1114)
.L_1114:
        /*000c*/ 	.word	0x00000000
        /*0010*/ 	.short	0x0000
        /*0012*/ 	.short	0x0000
        /*0014*/ 	.byte	0x00, 0xf0, 0xe1, 0x02


	//----- nvinfo : EIATTR_SPARSE_MMA_MASK
	.align		4
.L_1115:
        /*0018*/ 	.byte	0x03, 0x50
        /*001a*/ 	.short	0x0000


	//----- nvinfo : EIATTR_MAXREG_COUNT
	.align		4
        /*001c*/ 	.byte	0x03, 0x1b
        /*001e*/ 	.short	0x00a8


	//----- nvinfo : EIATTR_NUM_BARRIERS
	.align		4
        /*0020*/ 	.byte	0x02, 0x4c
        /*0022*/ 	.byte	0x01
	.zero		1


	//----- nvinfo : EIATTR_MERCURY_ISA_VERSION
	.align		4
        /*0024*/ 	.byte	0x03, 0x5f
        /*0026*/ 	.short	0x0101


	//----- nvinfo : EIATTR_INT_WARP_WIDE_INSTR_OFFSETS
	.align		4
        /*0028*/ 	.byte	0x04, 0x31
        /*002a*/ 	.short	(.L_1117 - .L_1116)


	//   ....[0]....
.L_1116:
        /*002c*/ 	.word	0x00000c50


	//----- nvinfo : EIATTR_COOP_GROUP_MASK_REGIDS
	.align		4
.L_1117:
        /*0030*/ 	.byte	0x04, 0x29
        /*0032*/ 	.short	(.L_1119 - .L_1118)


	//   ....[0]....
.L_1118:
        /*0034*/ 	.word	0xffffffff


	//   ....[1]....
        /*0038*/ 	.word	0xffffffff


	//   ....[2]....
        /*003c*/ 	.word	0xffffffff


	//   ....[3]....
        /*0040*/ 	.word	0xffffffff


	//   ....[4]....
        /*0044*/ 	.word	0xffffffff


	//   ....[5]....
        /*0048*/ 	.word	0xffffffff


	//   ....[6]....
        /*004c*/ 	.word	0xffffffff


	//   ....[7]....
        /*0050*/ 	.word	0xffffffff


	//   ....[8]....
        /*0054*/ 	.word	0xffffffff


	//   ....[9]....
        /*0058*/ 	.word	0xffffffff


	//----- nvinfo : EIATTR_COOP_GROUP_INSTR_OFFSETS
	.align		4
.L_1119:
        /*005c*/ 	.byte	0x04, 0x28
        /*005e*/ 	.short	(.L_1121 - .L_1120)


	//   ....[0]....
.L_1120:
        /*0060*/ 	.word	0x00000a10


	//   ....[1]....
        /*0064*/ 	.word	0x00000a40


	//   ....[2]....
        /*0068*/ 	.word	0x00000a90


	//   ....[3]....
        /*006c*/ 	.word	0x00000ab0


	//   ....[4]....
        /*0070*/ 	.word	0x00000ae0


	//   ....[5]....
        /*0074*/ 	.word	0x00000b00


	//   ....[6]....
        /*0078*/ 	.word	0x00000b30


	//   ....[7]....
        /*007c*/ 	.word	0x00000b70


	//   ....[8]....
        /*0080*/ 	.word	0x00000bf0


	//   ....[9]....
        /*0084*/ 	.word	0x00000c00


	//----- nvinfo : EIATTR_VRC_CTA_INIT_COUNT
	.align		4
.L_1121:
        /*0088*/ 	.byte	0x02, 0x4a
	.zero		1
	.zero		1


	//----- nvinfo : EIATTR_EXIT_INSTR_OFFSETS
	.align		4
        /*008c*/ 	.byte	0x04, 0x1c
        /*008e*/ 	.short	(.L_1123 - .L_1122)


	//   ....[0]....
.L_1122:
        /*0090*/ 	.word	0x000033b0


	//   ....[1]....
        /*0094*/ 	.word	0x000034f0


	//   ....[2]....
        /*0098*/ 	.word	0x00003b70


	//   ....[3]....
        /*009c*/ 	.word	0x000041a0


	//----- nvinfo : EIATTR_MAX_THREADS
	.align		4
.L_1123:
        /*00a0*/ 	.byte	0x04, 0x05
        /*00a2*/ 	.short	(.L_1125 - .L_1124)
.L_1124:
        /*00a4*/ 	.word	0x00000180
        /*00a8*/ 	.word	0x00000001
        /*00ac*/ 	.word	0x00000001


	//----- nvinfo : EIATTR_CRS_STACK_SIZE
	.align		4
.L_1125:
        /*00b0*/ 	.byte	0x04, 0x1e
        /*00b2*/ 	.short	(.L_1127 - .L_1126)
.L_1126:
        /*00b4*/ 	.word	0x00000000


	//----- nvinfo : EIATTR_CBANK_PARAM_SIZE
	.align		4
.L_1127:
        /*00b8*/ 	.byte	0x03, 0x19
        /*00ba*/ 	.short	0x00b8


	//----- nvinfo : EIATTR_PARAM_CBANK
	.align		4
        /*00bc*/ 	.byte	0x04, 0x0a
        /*00be*/ 	.short	(.L_1129 - .L_1128)
	.align		4
.L_1128:
        /*00c0*/ 	.word	index@(.nv.constant0._Z35group_norm_nhwc_bwd_one_pass_kernelI11Fp32IOFp16WLi64ELi12ELi384EEv26Group_norm_nhwc_bwd_params)
        /*00c4*/ 	.short	0x0380
        /*00c6*/ 	.short	0x00b8


	//----- nvinfo : EIATTR_SW_WAR
	.align		4
.L_1129:
        /*00c8*/ 	.byte	0x04, 0x36
        /*00ca*/ 	.short	(.L_1131 - .L_1130)
.L_1130:
        /*00cc*/ 	.word	0x00000008
.L_1131:


//--------------------- .nv.info._Z35group_norm_nhwc_bwd_one_pass_kernelI11Fp32IOFp16WLi128ELi12ELi384EEv26Group_norm_nhwc_bwd_params --------------------------
	.section	.nv.info._Z35group_norm_nhwc_bwd_one_pass_kernelI11Fp32IOFp16WLi128ELi12ELi384EEv26Group_norm_nhwc_bwd_params,"",@"SHT_CUDA_INFO"
	.sectionflags	@""
	.align	4


	//----- nvinfo : EIATTR_CUDA_API_VERSION
	.align		4
        /*0000*/ 	.byte	0x04, 0x37
        /*0002*/ 	.short	(.L_1133 - .L_1132)
.L_1132:
        /*0004*/ 	.word	0x00000082


	//----- nvinfo : EIATTR_KPARAM_INFO
	.align		4
.L_1133:
        /*0008*/ 	.byte	0x04, 0x17
        /*000a*/ 	.short	(.L_1135 - .L_1134)
.L_1134:
        /*000c*/ 	.word	0x00000000
        /*0010*/ 	.short	0x0000
        /*0012*/ 	.short	0x0000
        /*0014*/ 	.byte	0x00, 0xf0, 0xe1, 0x02


	//----- nvinfo : EIATTR_SPARSE_MMA_MASK
	.align		4
.L_1135:
        /*0018*/ 	.byte	0x03, 0x50
        /*001a*/ 	.short	0x0000


	//----- nvinfo : EIATTR_MAXREG_COUNT
	.align		4
        /*001c*/ 	.byte	0x03, 0x1b
        /*001e*/ 	.short	0x00a8


	//----- nvinfo : EIATTR_NUM_BARRIERS
	.align		4
        /*0020*/ 	.byte	0x02, 0x4c
        /*0022*/ 	.byte	0x01
	.zero		1


	//----- nvinfo : EIATTR_MERCURY_ISA_VERSION
	.align		4
        /*0024*/ 	.byte	0x03, 0x5f
        /*0026*/ 	.short	0x0101


	//----- nvinfo : EIATTR_INT_WARP_WIDE_INSTR_OFFSETS
	.align		4
        /*0028*/ 	.byte	0x04, 0x31
        /*002a*/ 	.short	(.L_1137 - .L_1136)


	//   ....[0]....
.L_1136:
        /*002c*/ 	.word	0x000031d0


	//   ....[1]....
        /*0030*/ 	.word	0x000031e0


	//   ....[2]....
        /*0034*/ 	.word	0x000031f0


	//   ....[3]....
        /*0038*/ 	.word	0x00003230


	//   ....[4]....
        /*003c*/ 	.word	0x00003480


	//   ....[5]....
        /*0040*/ 	.word	0x00003490


	//----- nvinfo : EIATTR_COOP_GROUP_MASK_REGIDS
	.align		4
.L_1137:
        /*0044*/ 	.byte	0x04, 0x29
        /*0046*/ 	.short	(.L_1139 - .L_1138)


	//   ....[0]....
.L_1138:
        /*0048*/ 	.word	0xffffffff


	//   ....[1]....
        /*004c*/ 	.word	0xffffffff


	//   ....[2]....
        /*0050*/ 	.word	0xffffffff


	//   ....[3]....
        /*0054*/ 	.word	0xffffffff


	//   ....[4]....
        /*0058*/ 	.word	0xffffffff


	//   ....[5]....
        /*005c*/ 	.word	0xffffffff


	//   ....[6]....
        /*0060*/ 	.word	0xffffffff


	//   ....[7]....
        /*0064*/ 	.word	0xffffffff


	//   ....[8]....
        /*0068*/ 	.word	0xffffffff


	//   ....[9]....
        /*006c*/ 	.word	0xffffffff


	//----- nvinfo : EIATTR_COOP_GROUP_INSTR_OFFSETS
	.align		4
.L_1139:
        /*0070*/ 	.byte	0x04, 0x28
        /*0072*/ 	.short	(.L_1141 - .L_1140)


	//   ....[0]....
.L_1140:
        /*0074*/ 	.word	0x00000fc0


	//   ....[1]....
        /*0078*/ 	.word	0x00001000


	//   ....[2]....
        /*007c*/ 	.word	0x00001060


	//   ....[3]....
        /*0080*/ 	.word	0x00001080


	//   ....[4]....
        /*0084*/ 	.word	0x000010b0


	//   ....[5]....
        /*0088*/ 	.word	0x000010d0


	//   ....[6]....
        /*008c*/ 	.word	0x00001100


	//   ....[7]....
        /*0090*/ 	.word	0x00001120


	//   ....[8]....
        /*0094*/ 	.word	0x00001170


	//   ....[9]....
        /*0098*/ 	.word	0x00001180


	//----- nvinfo : EIATTR_VRC_CTA_INIT_COUNT
	.align		4
.L_1141:
        /*009c*/ 	.byte	0x02, 0x4a
	.zero		1
	.zero		1


	//----- nvinfo : EIATTR_EXIT_INSTR_OFFSETS
	.align		4
        /*00a0*/ 	.byte	0x04, 0x1c
        /*00a2*/ 	.short	(.L_1143 - .L_1142)


	//   ....[0]....
.L_1142:
        /*00a4*/ 	.word	0x00003df0


	//   ....[1]....
        /*00a8*/ 	.word	0x00003f20


	//   ....[2]....
        /*00ac*/ 	.word	0x00004530


	//   ....[3]....
        /*00b0*/ 	.word	0x00004b30


	//----- nvinfo : EIATTR_MAX_THREADS
	.align		4
.L_1143:
        /*00b4*/ 	.byte	0x04, 0x05
        /*00b6*/ 	.short	(.L_1145 - .L_1144)
.L_1144:
        /*00b8*/ 	.word	0x00000180
        /*00bc*/ 	.word	0x00000001
        /*00c0*/ 	.word	0x00000001


	//----- nvinfo : EIATTR_CRS_STACK_SIZE
	.align		4
.L_1145:
        /*00c4*/ 	.byte	0x04, 0x1e
        /*00c6*/ 	.short	(.L_1147 - .L_1146)
.L_1146:
        /*00c8*/ 	.word	0x00000000


	//----- nvinfo : EIATTR_CBANK_PARAM_SIZE
	.align		4
.L_1147:
        /*00cc*/ 	.byte	0x03, 0x19
        /*00ce*/ 	.short	0x00b8


	//----- nvinfo : EIATTR_PARAM_CBANK
	.align		4
        /*00d0*/ 	.byte	0x04, 0x0a
        /*00d2*/ 	.short	(.L_1149 - .L_1148)
	.align		4
.L_1148:
        /*00d4*/ 	.word	index@(.nv.constant0._Z35group_norm_nhwc_bwd_one_pass_kernelI11Fp32IOFp16WLi128ELi12ELi384EEv26Group_norm_nhwc_bwd_params)
        /*00d8*/ 	.short	0x0380
        /*00da*/ 	.short	0x00b8


	//----- nvinfo : EIATTR_SW_WAR
	.align		4
.L_1149:
        /*00dc*/ 	.byte	0x04, 0x36
        /*00de*/ 	.short	(.L_1151 - .L_1150)
.L_1150:
        /*00e0*/ 	.word	0x00000008
.L_1151:


//--------------------- .nv.info._Z35group_norm_nhwc_bwd_one_pass_kernelI11Fp32IOFp16WLi256ELi12ELi384EEv26Group_norm_nhwc_bwd_params --------------------------
	.section	.nv.info._Z35group_norm_nhwc_bwd_one_pass_kernelI11Fp32IOFp16WLi256ELi12ELi384EEv26Group_norm_nhwc_bwd_params,"",@"SHT_CUDA_INFO"
	.sectionflags	@""
	.align	4


	//----- nvinfo : EIATTR_CUDA_API_VERSION
	.align		4
        /*0000*/ 	.byte	0x04, 0x37
        /*0002*/ 	.short	(.L_1153 - .L_1152)
.L_1152:
        /*0004*/ 	.word	0x00000082


	//----- nvinfo : EIATTR_KPARAM_INFO
	.align		4
.L_1153:
        /*0008*/ 	.byte	0x04, 0x17
        /*000a*/ 	.short	(.L_1155 - .L_1154)
.L_1154:
        /*000c*/ 	.word	0x00000000
        /*0010*/ 	.short	0x0000
        /*0012*/ 	.short	0x0000
        /*0014*/ 	.byte	0x00, 0xf0, 0xe1, 0x02


	//----- nvinfo : EIATTR_SPARSE_MMA_MASK
	.align		4
.L_1155:
        /*0018*/ 	.byte	0x03, 0x50
        /*001a*/ 	.short	0x0000


	//----- nvinfo : EIATTR_MAXREG_COUNT
	.align		4
        /*001c*/ 	.byte	0x03, 0x1b
        /*001e*/ 	.short	0x00a8


	//----- nvinfo : EIATTR_NUM_BARRIERS
	.align		4
        /*0020*/ 	.byte	0x02, 0x4c
        /*0022*/ 	.byte	0x01
	.zero		1


	//----- nvinfo : EIATTR_MERCURY_ISA_VERSION
	.align		4
        /*0024*/ 	.byte	0x03, 0x5f
        /*0026*/ 	.short	0x0101


	//----- nvinfo : EIATTR_INT_WARP_WIDE_INSTR_OFFSETS
	.align		4
        /*0028*/ 	.byte	0x04, 0x31
        /*002a*/ 	.short	(.L_1157 - .L_1156)


	//   ....[0]....
.L_1156:
        /*002c*/ 	.word	0x00001a50


	//----- nvinfo : EIATTR_COOP_GROUP_MASK_REGIDS
	.align		4
.L_1157:
        /*0030*/ 	.byte	0x04, 0x29
        /*0032*/ 	.short	(.L_1159 - .L_1158)


	//   ....[0]....
.L_1158:
        /*0034*/ 	.word	0xffffffff


	//   ....[1]....
        /*0038*/ 	.word	0xffffffff


	//   ....[2]....
        /*003c*/ 	.word	0xffffffff


	//   ....[3]....
        /*0040*/ 	.word	0xffffffff


	//   ....[4]....
        /*0044*/ 	.word	0xffffffff


	//   ....[5]....
        /*0048*/ 	.word	0xffffffff


	//   ....[6]....
        /*004c*/ 	.word	0xffffffff


	//   ....[7]....
        /*0050*/ 	.word	0xffffffff


	//   ....[8]....
        /*0054*/ 	.word	0xffffffff


	//   ....[9]....
        /*0058*/ 	.word	0xffffffff


	//----- nvinfo : EIATTR_COOP_GROUP_INSTR_OFFSETS
	.align		4
.L_1159:
        /*005c*/ 	.byte	0x04, 0x28
        /*005e*/ 	.short	(.L_1161 - .L_1160)


	//   ....[0]....
.L_1160:
        /*0060*/ 	.word	0x00001820


	//   ....[1]....
        /*0064*/ 	.word	0x00001850


	//   ....[2]....
        /*0068*/ 	.word	0x000018d0


	//   ....[3]....
        /*006c*/ 	.word	0x000018e0


	//   ....[4]....
        /*0070*/ 	.word	0x00001910


	//   ....[5]....
        /*0074*/ 	.word	0x00001930


	//   ....[6]....
        /*0078*/ 	.word	0x00001960


	//   ....[7]....
        /*007c*/ 	.word	0x00001980


	//   ....[8]....
        /*0080*/ 	.word	0x000019f0


	//   ....[9]....
        /*0084*/ 	.word	0x00001a00


	//----- nvinfo : EIATTR_VRC_CTA_INIT_COUNT
	.align		4
.L_1161:
        /*0088*/ 	.byte	0x02, 0x4a
	.zero		1
	.zero		1


	//----- nvinfo : EIATTR_EXIT_INSTR_OFFSETS
	.align		4
        /*008c*/ 	.byte	0x04, 0x1c
        /*008e*/ 	.short	(.L_1163 - .L_1162)


	//   ....[0]....
.L_1162:
        /*0090*/ 	.word	0x00004b70


	//   ....[1]....
        /*0094*/ 	.word	0x00004ca0


	//   ....[2]....
        /*0098*/ 	.word	0x000052b0


	//   ....[3]....
        /*009c*/ 	.word	0x000058b0


	//----- nvinfo : EIATTR_MAX_THREADS
	.align		4
.L_1163:
        /*00a0*/ 	.byte	0x04, 0x05
        /*00a2*/ 	.short	(.L_1165 - .L_1164)
.L_1164:
        /*00a4*/ 	.word	0x00000180
        /*00a8*/ 	.word	0x00000001
        /*00ac*/ 	.word	0x00000001


	//----- nvinfo : EIATTR_CRS_STACK_SIZE
	.align		4
.L_1165:
        /*00b0*/ 	.byte	0x04, 0x1e
        /*00b2*/ 	.short	(.L_1167 - .L_1166)
.L_1166:
        /*00b4*/ 	.word	0x00000000


	//----- nvinfo : EIATTR_CBANK_PARAM_SIZE
	.align		4
.L_1167:
        /*00b8*/ 	.byte	0x03, 0x19
        /*00ba*/ 	.short	0x00b8


	//----- nvinfo : EIATTR_PARAM_CBANK
	.align		4
        /*00bc*/ 	.byte	0x04, 0x0a
        /*00be*/ 	.short	(.L_1169 - .L_1168)
	.align		4
.L_1168:
        /*00c0*/ 	.word	index@(.nv.constant0._Z35group_norm_nhwc_bwd_one_pass_kernelI11Fp32IOFp16WLi256ELi12ELi384EEv26Group_norm_nhwc_bwd_params)
        /*00c4*/ 	.short	0x0380
        /*00c6*/ 	.short	0x00b8


	//----- nvinfo : EIATTR_SW_WAR
	.align		4
.L_1169:
        /*00c8*/ 	.byte	0x04, 0x36
        /*00ca*/ 	.short	(.L_1171 - .L_1170)
.L_1170:
        /*00cc*/ 	.word	0x00000008
.L_1171:


//--------------------- .nv.info._Z35group_norm_nhwc_bwd_one_pass_kernelI11Fp32IOFp16WLi512ELi12ELi384EEv26Group_norm_nhwc_bwd_params --------------------------
	.section	.nv.info._Z35group_norm_nhwc_bwd_one_pass_kernelI11Fp32IOFp16WLi512ELi12ELi384EEv26Group_norm_nhwc_bwd_params,"",@"SHT_CUDA_INFO"
	.sectionflags	@""
	.align	4


	//----- nvinfo : EIATTR_CUDA_API_VERSION
	.align		4
        /*0000*/ 	.byte	0x04, 0x37
        /*0002*/ 	.short	(.L_1173 - .L_1172)
.L_1172:
        /*0004*/ 	.word	0x00000082


	//----- nvinfo : EIATTR_KPARAM_INFO
	.align		4
.L_1173:
        /*0008*/ 	.byte	0x04, 0x17
        /*000a*/ 	.short	(.L_1175 - .L_1174)
.L_1174:
        /*000c*/ 	.word	0x00000000
        /*0010*/ 	.short	0x0000
        /*0012*/ 	.short	0x0000
        /*0014*/ 	.byte	0x00, 0xf0, 0xe1, 0x02


	//----- nvinfo : EIATTR_SPARSE_MMA_MASK
	.align		4
.L_1175:
        /*0018*/ 	.byte	0x03, 0x50
        /*001a*/ 	.short	0x0000


	//----- nvinfo : EIATTR_MAXREG_COUNT
	.align		4
        /*001c*/ 	.byte	0x03, 0x1b
        /*001e*/ 	.short	0x00a8


	//----- nvinfo : EIATTR_NUM_BARRIERS
	.align		4
        /*0020*/ 	.byte	0x02, 0x4c
        /*0022*/ 	.byte	0x01
	.zero		1


	//----- nvinfo : EIATTR_MERCURY_ISA_VERSION
	.align		4
        /*0024*/ 	.byte	0x03, 0x5f
        /*0026*/ 	.short	0x0101


	//----- nvinfo : EIATTR_INT_WARP_WIDE_INSTR_OFFSETS
	.align		4
        /*0028*/ 	.byte	0x04, 0x31
        /*002a*/ 	.short	(.L_1177 - .L_1176)


	//   ....[0]....
.L_1176:
        /*002c*/ 	.word	0x00002ae0


	//----- nvinfo : EIATTR_COOP_GROUP_MASK_REGIDS
	.align		4
.L_1177:
        /*0030*/ 	.byte	0x04, 0x29
        /*0032*/ 	.short	(.L_1179 - .L_1178)


	//   ....[0]....
.L_1178:
        /*0034*/ 	.word	0xffffffff


	//   ....[1]....
        /*0038*/ 	.word	0xffffffff


	//   ....[2]....
        /*003c*/ 	.word	0xffffffff


	//   ....[3]....
        /*0040*/ 	.word	0xffffffff


	//   ....[4]....
        /*0044*/ 	.word	0xffffffff


	//   ....[5]....
        /*0048*/ 	.word	0xffffffff


	//   ....[6]....
        /*004c*/ 	.word	0xffffffff


	//   ....[7]....
        /*0050*/ 	.word	0xffffffff


	//   ....[8]....
        /*0054*/ 	.word	0xffffffff


	//   ....[9]....
        /*0058*/ 	.word	0xffffffff


	//----- nvinfo : EIATTR_COOP_GROUP_INSTR_OFFSETS
	.align		4
.L_1179:
        /*005c*/ 	.byte	0x04, 0x28
        /*005e*/ 	.short	(.L_1181 - .L_1180)


	//   ....[0]....
.L_1180:
        /*0060*/ 	.word	0x00002880


	//   ....[1]....
        /*0064*/ 	.word	0x000028c0


	//   ....[2]....
        /*0068*/ 	.word	0x00002950


	//   ....[3]....
        /*006c*/ 	.word	0x00002980


	//   ....[4]....
        /*0070*/ 	.word	0x000029c0


	//   ....[5]....
        /*0074*/ 	.word	0x000029e0


	//   ....[6]....
        /*0078*/ 	.word	0x00002a10


	//   ....[7]....
        /*007c*/ 	.word	0x00002a30


	//   ....[8]....
        /*0080*/ 	.word	0x00002a80


	//   ....[9]....
        /*0084*/ 	.word	0x00002a90


	//----- nvinfo : EIATTR_VRC_CTA_INIT_COUNT
	.align		4
.L_1181:
        /*0088*/ 	.byte	0x02, 0x4a
	.zero		1
	.zero		1


	//----- nvinfo : EIATTR_EXIT_INSTR_OFFSETS
	.align		4
        /*008c*/ 	.byte	0x04, 0x1c
        /*008e*/ 	.short	(.L_1183 - .L_1182)


	//   ....[0]....
.L_1182:
        /*0090*/ 	.word	0x000066b0


	//   ....[1]....
        /*0094*/ 	.word	0x000067e0


	//   ....[2]....
        /*0098*/ 	.word	0x00006dd0


	//   ....[3]....
        /*009c*/ 	.word	0x000073d0


	//----- nvinfo : EIATTR_MAX_THREADS
	.align		4
.L_1183:
        /*00a0*/ 	.byte	0x04, 0x05
        /*00a2*/ 	.short	(.L_1185 - .L_1184)
.L_1184:
        /*00a4*/ 	.word	0x00000180
        /*00a8*/ 	.word	0x00000001
        /*00ac*/ 	.word	0x00000001


	//----- nvinfo : EIATTR_CRS_STACK_SIZE
	.align		4
.L_1185:
        /*00b0*/ 	.byte	0x04, 0x1e
        /*00b2*/ 	.short	(.L_1187 - .L_1186)
.L_1186:
        /*00b4*/ 	.word	0x00000000


	//----- nvinfo : EIATTR_CBANK_PARAM_SIZE
	.align		4
.L_1187:
        /*00b8*/ 	.byte	0x03, 0x19
        /*00ba*/ 	.short	0x00b8


	//----- nvinfo : EIATTR_PARAM_CBANK
	.align		4
        /*00bc*/ 	.byte	0x04, 0x0a
        /*00be*/ 	.short	(.L_1189 - .L_1188)
	.align		4
.L_1188:
        /*00c0*/ 	.word	index@(.nv.constant0._Z35group_norm_nhwc_bwd_one_pass_kernelI11Fp32IOFp16WLi512ELi12ELi384EEv26Group_norm_nhwc_bwd_params)
        /*00c4*/ 	.short	0x0380
        /*00c6*/ 	.short	0x00b8


	//----- nvinfo : EIATTR_SW_WAR
	.align		4
.L_1189:
        /*00c8*/ 	.byte	0x04, 0x36
        /*00ca*/ 	.short	(.L_1191 - .L_1190)
.L_1190:
        /*00cc*/ 	.word	0x00000008
.L_1191:


//--------------------- .nv.info._Z35group_norm_nhwc_fwd_one_pass_kernelI11Bf16IOFp32WLi64ELi12ELi384EEv26Group_norm_nhwc_fwd_params --------------------------
	.section	.nv.info._Z35group_norm_nhwc_fwd_one_pass_kernelI11Bf16IOFp32WLi64ELi12ELi384EEv26Group_norm_nhwc_fwd_params,"",@"SHT_CUDA_INFO"
	.sectionflags	@""
	.align	4


	//----- nvinfo : EIATTR_CUDA_API_VERSION
	.align		4
        /*0000*/ 	.byte	0x04, 0x37
        /*0002*/ 	.short	(.L_1193 - .L_1192)
.L_1192:
        /*0004*/ 	.word	0x00000082


	//----- nvinfo : EIATTR_KPARAM_INFO
	.align		4
.L_1193:
        /*0008*/ 	.byte	0x04, 0x17
        /*000a*/ 	.short	(.L_1195 - .L_1194)
.L_1194:
        /*000c*/ 	.word	0x00000000
        /*0010*/ 	.short	0x0000
        /*0012*/ 	.short	0x0000
        /*0014*/ 	.byte	0x00, 0xf0, 0x81, 0x02


	//----- nvinfo : EIATTR_SPARSE_MMA_MASK
	.align		4
.L_1195:
        /*0018*/ 	.byte	0x03, 0x50
        /*001a*/ 	.short	0x0000


	//----- nvinfo : EIATTR_MAXREG_COUNT
	.align		4
        /*001c*/ 	.byte	0x03, 0x1b
        /*001e*/ 	.short	0x00a8


	//----- nvinfo : EIATTR_NUM_BARRIERS
	.align		4
        /*0020*/ 	.byte	0x02, 0x4c
        /*0022*/ 	.byte	0x01
	.zero		1


	//----- nvinfo : EIATTR_MERCURY_ISA_VERSION
	.align		4
        /*0024*/ 	.byte	0x03, 0x5f
        /*0026*/ 	.short	0x0101


	//----- nvinfo : EIATTR_INT_WARP_WIDE_INSTR_OFFSETS
	.align		4
        /*0028*/ 	.byte	0x04, 0x31
        /*002a*/ 	.short	(.L_1197 - .L_1196)


	//   ....[0]....
.L_1196:
        /*002c*/ 	.word	0x00000e50


	//   ....[1]....
        /*0030*/ 	.word	0x00000e90


	//   ....[2]....
        /*0034*/ 	.word	0x00000ec0


	//   ....[3]....
        /*0038*/ 	.word	0x00000ee0


	//   ....[4]....
        /*003c*/ 	.word	0x000010b0


	//   ....[5]....
        /*0040*/ 	.word	0x00001110


	//   ....[6]....
        /*0044*/ 	.word	0x00001150


	//   ....[7]....
        /*0048*/ 	.word	0x00001160


	//   ....[8]....
        /*004c*/ 	.word	0x00001420


	//   ....[9]....
        /*0050*/ 	.word	0x00001500


	//   ....[10]....
        /*0054*/ 	.word	0x00001510


	//   ....[11]....
        /*0058*/ 	.word	0x000015f0


	//   ....[12]....
        /*005c*/ 	.word	0x00001760


	//   ....[13]....
        /*0060*/ 	.word	0x00001780


	//----- nvinfo : EIATTR_COOP_GROUP_MASK_REGIDS
	.align		4
.L_1197:
        /*0064*/ 	.byte	0x04, 0x29
        /*0066*/ 	.short	(.L_1199 - .L_1198)


	//   ....[0]....
.L_1198:
        /*0068*/ 	.word	0xffffffff


	//   ....[1]....
        /*006c*/ 	.word	0xffffffff


	//   ....[2]....
        /*0070*/ 	.word	0xffffffff


	//   ....[3]....
        /*0074*/ 	.word	0xffffffff


	//   ....[4]....
        /*0078*/ 	.word	0xffffffff


	//   ....[5]....
        /*007c*/ 	.word	0xffffffff


	//   ....[6]....
        /*0080*/ 	.word	0xffffffff


	//   ....[7]....
        /*0084*/ 	.word	0xffffffff


	//   ....[8]....
        /*0088*/ 	.word	0xffffffff


	//   ....[9]....
        /*008c*/ 	.word	0xffffffff


	//----- nvinfo : EIATTR_COOP_GROUP_INSTR_OFFSETS
	.align		4
.L_1199:
        /*0090*/ 	.byte	0x04, 0x28
        /*0092*/ 	.short	(.L_1201 - .L_1200)


	//   ....[0]....
.L_1200:
        /*0094*/ 	.word	0x00000620


	//   ....[1]....
        /*0098*/ 	.word	0x00000630


	//   ....[2]....
        /*009c*/ 	.word	0x00000660


	//   ....[3]....
        /*00a0*/ 	.word	0x00000680


	//   ....[4]....
        /*00a4*/ 	.word	0x000006b0


	//   ....[5]....
        /*00a8*/ 	.word	0x000006d0


	//   ....[6]....
        /*00ac*/ 	.word	0x00000700


	//   ....[7]....
        /*00b0*/ 	.word	0x00000720


	//   ....[8]....
        /*00b4*/ 	.word	0x00000770


	//   ....[9]....
        /*00b8*/ 	.word	0x00000780


	//----- nvinfo : EIATTR_VRC_CTA_INIT_COUNT
	.align		4
.L_1201:
        /*00bc*/ 	.byte	0x02, 0x4a
	.zero		1
	.zero		1


	//----- nvinfo : EIATTR_EXIT_INSTR_OFFSETS
	.align		4
        /*00c0*/ 	.byte	0x04, 0x1c
        /*00c2*/ 	.short	(.L_1203 - .L_1202)


	//   ....[0]....
.L_1202:
        /*00c4*/ 	.word	0x00000070


	//   ....[1]....
        /*00c8*/ 	.word	0x00001d80


	//----- nvinfo : EIATTR_MAX_THREADS
	.align		4
.L_1203:
        /*00cc*/ 	.byte	0x04, 0x05
        /*00ce*/ 	.short	(.L_1205 - .L_1204)
.L_1204:
        /*00d0*/ 	.word	0x00000180
        /*00d4*/ 	.word	0x00000001
        /*00d8*/ 	.word	0x00000001


	//----- nvinfo : EIATTR_CRS_STACK_SIZE
	.align		4
.L_1205:
        /*00dc*/ 	.byte	0x04, 0x1e
        /*00de*/ 	.short	(.L_1207 - .L_1206)
.L_1206:
        /*00e0*/ 	.word	0x00000000


	//----- nvinfo : EIATTR_CBANK_PARAM_SIZE
	.align		4
.L_1207:
        /*00e4*/ 	.byte	0x03, 0x19
        /*00e6*/ 	.short	0x00a0


	//----- nvinfo : EIATTR_PARAM_CBANK
	.align		4
        /*00e8*/ 	.byte	0x04, 0x0a
        /*00ea*/ 	.short	(.L_1209 - .L_1208)
	.align		4
.L_1208:
        /*00ec*/ 	.word	index@(.nv.constant0._Z35group_norm_nhwc_fwd_one_pass_kernelI11Bf16IOFp32WLi64ELi12ELi384EEv26Group_norm_nhwc_fwd_params)
        /*00f0*/ 	.short	0x0380
        /*00f2*/ 	.short	0x00a0


	//----- nvinfo : EIATTR_SW_WAR
	.align		4
.L_1209:
        /*00f4*/ 	.byte	0x04, 0x36
        /*00f6*/ 	.short	(.L_1211 - .L_1210)
.L_1210:
        /*00f8*/ 	.word	0x00000008
.L_1211:


//--------------------- .nv.info._Z35group_norm_nhwc_fwd_one_pass_kernelI11Bf16IOFp32WLi128ELi12ELi384EEv26Group_norm_nhwc_fwd_params --------------------------
	.section	.nv.info._Z35group_norm_nhwc_fwd_one_pass_kernelI11Bf16IOFp32WLi128ELi12ELi384EEv26Group_norm_nhwc_fwd_params,"",@"SHT_CUDA_INFO"
	.sectionflags	@""
	.align	4


	//----- nvinfo : EIATTR_CUDA_API_VERSION
	.align		4
        /*0000*/ 	.byte	0x04, 0x37
        /*0002*/ 	.short	(.L_1213 - .L_1212)
.L_1212:
        /*0004*/ 	.word	0x00000082


	//----- nvinfo : EIATTR_KPARAM_INFO
	.align		4
.L_1213:
        /*0008*/ 	.byte	0x04, 0x17
        /*000a*/ 	.short	(.L_1215 - .L_1214)
.L_1214:
        /*000c*/ 	.word	0x00000000
        /*0010*/ 	.short	0x0000
        /*0012*/ 	.short	0x0000
        /*0014*/ 	.byte	0x00, 0xf0, 0x81, 0x02


	//----- nvinfo : EIATTR_SPARSE_MMA_MASK
	.align		4
.L_1215:
        /*0018*/ 	.byte	0x03, 0x50
        /*001a*/ 	.short	0x0000


	//----- nvinfo : EIATTR_MAXREG_COUNT
	.align		4
        /*001c*/ 	.byte	0x03, 0x1b
        /*001e*/ 	.short	0x00a8


	//----- nvinfo : EIATTR_NUM_BARRIERS
	.align		4
        /*0020*/ 	.byte	0x02, 0x4c
        /*0022*/ 	.byte	0x01
	.zero		1


	//----- nvinfo : EIATTR_MERCURY_ISA_VERSION
	.align		4
        /*0024*/ 	.byte	0x03, 0x5f
        /*0026*/ 	.short	0x0101


	//----- nvinfo : EIATTR_INT_WARP_WIDE_INSTR_OFFSETS
	.align		4
        /*0028*/ 	.byte	0x04, 0x31
        /*002a*/ 	.short	(.L_1217 - .L_1216)


	//   ....[0]....
.L_1216:
        /*002c*/ 	.word	0x00000ff0


	//   ....[1]....
        /*0030*/ 	.word	0x00001030


	//   ....[2]....
        /*0034*/ 	.word	0x00001060


	//   ....[3]....
        /*0038*/ 	.word	0x00001080


	//   ....[4]....
        /*003c*/ 	.word	0x00001250


	//   ....[5]....
        /*0040*/ 	.word	0x000012b0


	//   ....[6]....
        /*0044*/ 	.word	0x000012f0


	//   ....[7]....
        /*0048*/ 	.word	0x00001300


	//   ....[8]....
        /*004c*/ 	.word	0x000015b0


	//   ....[9]....
        /*0050*/ 	.word	0x00001690


	//   ....[10]....
        /*0054*/ 	.word	0x000016a0


	//   ....[11]....
        /*0058*/ 	.word	0x00001780


	//   ....[12]....
        /*005c*/ 	.word	0x000018f0


	//   ....[13]....
        /*0060*/ 	.word	0x00001910


	//----- nvinfo : EIATTR_COOP_GROUP_MASK_REGIDS
	.align		4
.L_1217:
        /*0064*/ 	.byte	0x04, 0x29
        /*0066*/ 	.short	(.L_1219 - .L_1218)


	//   ....[0]....
.L_1218:
        /*0068*/ 	.word	0xffffffff


	//   ....[1]....
        /*006c*/ 	.word	0xffffffff


	//   ....[2]....
        /*0070*/ 	.word	0xffffffff


	//   ....[3]....
        /*0074*/ 	.word	0xffffffff


	//   ....[4]....
        /*0078*/ 	.word	0xffffffff


	//   ....[5]....
        /*007c*/ 	.word	0xffffffff


	//   ....[6]....
        /*0080*/ 	.word	0xffffffff


	//   ....[7]....
        /*0084*/ 	.word	0xffffffff


	//   ....[8]....
        /*0088*/ 	.word	0xffffffff


	//   ....[9]....
        /*008c*/ 	.word	0xffffffff


	//----- nvinfo : EIATTR_COOP_GROUP_INSTR_OFFSETS
	.align		4
.L_1219:
        /*0090*/ 	.byte	0x04, 0x28
        /*0092*/ 	.short	(.L_1221 - .L_1220)


	//   ....[0]....
.L_1220:
        /*0094*/ 	.word	0x000007c0


	//   ....[1]....
        /*0098*/ 	.word	0x000007d0


	//   ....[2]....
        /*009c*/ 	.word	0x00000800


	//   ....[3]....
        /*00a0*/ 	.word	0x00000820


	//   ....[4]....
        /*00a4*/ 	.word	0x00000850


	//   ....[5]....
        /*00a8*/ 	.word	0x00000870


	//   ....[6]....
        /*00ac*/ 	.word	0x000008a0


	//   ....[7]....
        /*00b0*/ 	.word	0x000008c0


	//   ....[8]....
        /*00b4*/ 	.word	0x00000910


	//   ....[9]....
        /*00b8*/ 	.word	0x00000920


	//----- nvinfo : EIATTR_VRC_CTA_INIT_COUNT
	.align		4
.L_1221:
        /*00bc*/ 	.byte	0x02, 0x4a
	.zero		1
	.zero		1


	//----- nvinfo : EIATTR_EXIT_INSTR_OFFSETS
	.align		4
        /*00c0*/ 	.byte	0x04, 0x1c
        /*00c2*/ 	.short	(.L_1223 - .L_1222)


	//   ....[0]....
.L_1222:
        /*00c4*/ 	.word	0x00000070


	//   ....[1]....
        /*00c8*/ 	.word	0x000024e0


	//----- nvinfo : EIATTR_MAX_THREADS
	.align		4
.L_1223:
        /*00cc*/ 	.byte	0x04, 0x05
        /*00ce*/ 	.short	(.L_1225 - .L_1224)
.L_1224:
        /*00d0*/ 	.word	0x00000180
        /*00d4*/ 	.word	0x00000001
        /*00d8*/ 	.word	0x00000001


	//----- nvinfo : EIATTR_CRS_STACK_SIZE
	.align		4
.L_1225:
        /*00dc*/ 	.byte	0x04, 0x1e
        /*00de*/ 	.short	(.L_1227 - .L_1226)
.L_1226:
        /*00e0*/ 	.word	0x00000000


	//----- nvinfo : EIATTR_CBANK_PARAM_SIZE
	.align		4
.L_1227:
        /*00e4*/ 	.byte	0x03, 0x19
        /*00e6*/ 	.short	0x00a0


	//----- nvinfo : EIATTR_PARAM_CBANK
	.align		4
        /*00e8*/ 	.byte	0x04, 0x0a
        /*00ea*/ 	.short	(.L_1229 - .L_1228)
	.align		4
.L_1228:
        /*00ec*/ 	.word	index@(.nv.constant0._Z35group_norm_nhwc_fwd_one_pass_kernelI11Bf16IOFp32WLi128ELi12ELi384EEv26Group_norm_nhwc_fwd_params)
        /*00f0*/ 	.short	0x0380
        /*00f2*/ 	.short	0x00a0


	//----- nvinfo : EIATTR_SW_WAR
	.align		4
.L_1229:
        /*00f4*/ 	.byte	0x04, 0x36
        /*00f6*/ 	.short	(.L_1231 - .L_1230)
.L_1230:
        /*00f8*/ 	.word	0x00000008
.L_1231:


//--------------------- .nv.info._Z35group_norm_nhwc_fwd_one_pass_kernelI11Bf16IOFp32WLi256ELi12ELi384EEv26Group_norm_nhwc_fwd_params --------------------------
	.section	.nv.info._Z35group_norm_nhwc_fwd_one_pass_kernelI11Bf16IOFp32WLi256ELi12ELi384EEv26Group_norm_nhwc_fwd_params,"",@"SHT_CUDA_INFO"
	.sectionflags	@""
	.align	4


	//----- nvinfo : EIATTR_CUDA_API_VERSION
	.align		4
        /*0000*/ 	.byte	0x04, 0x37
        /*0002*/ 	.short	(.L_1233 - .L_1232)
.L_1232:
        /*0004*/ 	.word	0x00000082


	//----- nvinfo : EIATTR_KPARAM_INFO
	.align		4
.L_1233:
        /*0008*/ 	.byte	0x04, 0x17
        /*000a*/ 	.short	(.L_1235 - .L_1234)
.L_1234:
        /*000c*/ 	.word	0x00000000
        /*0010*/ 	.short	0x0000
        /*0012*/ 	.short	0x0000
        /*0014*/ 	.byte	0x00, 0xf0, 0x81, 0x02


	//----- nvinfo : EIATTR_SPARSE_MMA_MASK
	.align		4
.L_1235:
        /*0018*/ 	.byte	0x03, 0x50
        /*001a*/ 	.short	0x0000


	//----- nvinfo : EIATTR_MAXREG_COUNT
	.align		4
        /*001c*/ 	.byte	0x03, 0x1b
        /*001e*/ 	.short	0x00a8


	//----- nvinfo : EIATTR_NUM_BARRIERS
	.align		4
        /*0020*/ 	.byte	0x02, 0x4c
        /*0022*/ 	.byte	0x01
	.zero		1


	//----- nvinfo : EIATTR_MERCURY_ISA_VERSION
	.align		4
        /*0024*/ 	.byte	0x03, 0x5f
        /*0026*/ 	.short	0x0101


	//----- nvinfo : EIATTR_INT_WARP_WIDE_INSTR_OFFSETS
	.align		4
        /*0028*/ 	.byte	0x04, 0x31
        /*002a*/ 	.short	(.L_1237 - .L_1236)


	//   ....[0]....
.L_1236:
        /*002c*/ 	.word	0x000012b0


	//   ....[1]....
        /*0030*/ 	.word	0x00001320


	//   ....[2]....
        /*0034*/ 	.word	0x00001330


	//   ....[3]....
        /*0038*/ 	.word	0x00001360


	//   ....[4]....
        /*003c*/ 	.word	0x00001520


	//   ....[5]....
        /*0040*/ 	.word	0x00001580


	//   ....[6]....
        /*0044*/ 	.word	0x000015b0


	//   ....[7]....
        /*0048*/ 	.word	0x000015d0


	//   ....[8]....
        /*004c*/ 	.word	0x00001900


	//   ....[9]....
        /*0050*/ 	.word	0x00001920


	//   ....[10]....
        /*0054*/ 	.word	0x00001940


	//   ....[11]....
        /*0058*/ 	.word	0x00001960


	//   ....[12]....
        /*005c*/ 	.word	0x00001bc0


	//   ....[13]....
        /*0060*/ 	.word	0x00001be0


	//----- nvinfo : EIATTR_COOP_GROUP_MASK_REGIDS
	.align		4
.L_1237:
        /*0064*/ 	.byte	0x04, 0x29
        /*0066*/ 	.short	(.L_1239 - .L_1238)


	//   ....[0]....
.L_1238:
        /*0068*/ 	.word	0xffffffff


	//   ....[1]....
        /*006c*/ 	.word	0xffffffff


	//   ....[2]....
        /*0070*/ 	.word	0xffffffff


	//   ....[3]....
        /*0074*/ 	.word	0xffffffff


	//   ....[4]....
        /*0078*/ 	.word	0xffffffff


	//   ....[5]....
        /*007c*/ 	.word	0xffffffff


	//   ....[6]....
        /*0080*/ 	.word	0xffffffff


	//   ....[7]....
        /*0084*/ 	.word	0xffffffff


	//   ....[8]....
        /*0088*/ 	.word	0xffffffff


	//   ....[9]....
        /*008c*/ 	.word	0xffffffff


	//----- nvinfo : EIATTR_COOP_GROUP_INSTR_OFFSETS
	.align		4
.L_1239:
        /*0090*/ 	.byte	0x04, 0x28
        /*0092*/ 	.short	(.L_1241 - .L_1240)


	//   ....[0]....
.L_1240:
        /*0094*/ 	.word	0x00000a90


	//   ....[1]....
        /*0098*/ 	.word	0x00000aa0


	//   ....[2]....
        /*009c*/ 	.word	0x00000ad0


	//   ....[3]....
        /*00a0*/ 	.word	0x00000ae0


	//   ....[4]....
        /*00a4*/ 	.word	0x00000b20


	//   ....[5]....
        /*00a8*/ 	.word	0x00000b30


	//   ....[6]....
        /*00ac*/ 	.word	0x00000b70


	//   ....[7]....
        /*00b0*/ 	.word	0x00000b80


	//   ....[8]....
        /*00b4*/ 	.word	0x00000be0


	//   ....[9]....
        /*00b8*/ 	.word	0x00000bf0


	//----- nvinfo : EIATTR_VRC_CTA_INIT_COUNT
	.align		4
.L_1241:
        /*00bc*/ 	.byte	0x02, 0x4a
	.zero		1
	.zero		1


	//----- nvinfo : EIATTR_EXIT_INSTR_OFFSETS
	.align		4
        /*00c0*/ 	.byte	0x04, 0x1c
        /*00c2*/ 	.short	(.L_1243 - .L_1242)


	//   ....[0]....
.L_1242:
        /*00c4*/ 	.word	0x00000070


	//   ....[1]....
        /*00c8*/ 	.word	0x00002f60


	//----- nvinfo : EIATTR_MAX_THREADS
	.align		4
.L_1243:
        /*00cc*/ 	.byte	0x04, 0x05
        /*00ce*/ 	.short	(.L_1245 - .L_1244)
.L_1244:
        /*00d0*/ 	.word	0x00000180
        /*00d4*/ 	.word	0x00000001
        /*00d8*/ 	.word	0x00000001


	//----- nvinfo : EIATTR_CRS_STACK_SIZE
	.align		4
.L_1245:
        /*00dc*/ 	.byte	0x04, 0x1e
        /*00de*/ 	.short	(.L_1247 - .L_1246)
.L_1246:
        /*00e0*/ 	.word	0x00000000


	//----- nvinfo : EIATTR_CBANK_PARAM_SIZE
	.align		4
.L_1247:
        /*00e4*/ 	.byte	0x03, 0x19
        /*00e6*/ 	.short	0x00a0


	//----- nvinfo : EIATTR_PARAM_CBANK
	.align		4
        /*00e8*/ 	.byte	0x04, 0x0a
        /*00ea*/ 	.short	(.L_1249 - .L_1248)
	.align		4
.L_1248:
        /*00ec*/ 	.word	index@(.nv.constant0._Z35group_norm_nhwc_fwd_one_pass_kernelI11Bf16IOFp32WLi256ELi12ELi384EEv26Group_norm_nhwc_fwd_params)
        /*00f0*/ 	.short	0x0380
        /*00f2*/ 	.short	0x00a0


	//----- nvinfo : EIATTR_SW_WAR
	.align		4
.L_1249:
        /*00f4*/ 	.byte	0x04, 0x36
        /*00f6*/ 	.short	(.L_1251 - .L_1250)
.L_1250:
        /*00f8*/ 	.word	0x00000008
.L_1251:


//--------------------- .nv.info._Z35group_norm_nhwc_fwd_one_pass_kernelI11Bf16IOFp32WLi512ELi12ELi384EEv26Group_norm_nhwc_fwd_params --------------------------
	.section	.nv.info._Z35group_norm_nhwc_fwd_one_pass_kernelI11Bf16IOFp32WLi512ELi12ELi384EEv26Group_norm_nhwc_fwd_params,"",@"SHT_CUDA_INFO"
	.sectionflags	@""
	.align	4


	//----- nvinfo : EIATTR_CUDA_API_VERSION
	.align		4
        /*0000*/ 	.byte	0x04, 0x37
        /*0002*/ 	.short	(.L_1253 - .L_1252)
.L_1252:
        /*0004*/ 	.word	0x00000082


	//----- nvinfo : EIATTR_KPARAM_INFO
	.align		4
.L_1253:
        /*0008*/ 	.byte	0x04, 0x17
        /*000a*/ 	.short	(.L_1255 - .L_1254)
.L_1254:
        /*000c*/ 	.word	0x00000000
        /*0010*/ 	.short	0x0000
        /*0012*/ 	.short	0x0000
        /*0014*/ 	.byte	0x00, 0xf0, 0x81, 0x02


	//----- nvinfo : EIATTR_SPARSE_MMA_MASK
	.align		4
.L_1255:
        /*0018*/ 	.byte	0x03, 0x50
        /*001a*/ 	.short	0x0000


	//----- nvinfo : EIATTR_MAXREG_COUNT
	.align		4
        /*001c*/ 	.byte	0x03, 0x1b
        /*001e*/ 	.short	0x00a8


	//----- nvinfo : EIATTR_NUM_BARRIERS
	.align		4
        /*0020*/ 	.byte	0x02, 0x4c
        /*0022*/ 	.byte	0x01
	.zero		1


	//----- nvinfo : EIATTR_MERCURY_ISA_VERSION
	.align		4
        /*0024*/ 	.byte	0x03, 0x5f
        /*0026*/ 	.short	0x0101


	//----- nvinfo : EIATTR_INT_WARP_WIDE_INSTR_OFFSETS
	.align		4
        /*0028*/ 	.byte	0x04, 0x31
        /*002a*/ 	.short	(.L_1257 - .L_1256)


	//   ....[0]....
.L_1256:
        /*002c*/ 	.word	0x000018d0


	//   ....[1]....
        /*0030*/ 	.word	0x00001950


	//   ....[2]....
        /*0034*/ 	.word	0x000019f0


	//   ....[3]....
        /*0038*/ 	.word	0x00001a90


	//   ....[4]....
        /*003c*/ 	.word	0x00001b30


	//   ....[5]....
        /*0040*/ 	.word	0x00001bd0


	//   ....[6]....
        /*0044*/ 	.word	0x00001c70


	//   ....[7]....
        /*0048*/ 	.word	0x00001d10


	//   ....[8]....
        /*004c*/ 	.word	0x00001f20


	//   ....[9]....
        /*0050*/ 	.word	0x00001f80


	//   ....[10]....
        /*0054*/ 	.word	0x00002020


	//   ....[11]....
        /*0058*/ 	.word	0x000020c0


	//   ....[12]....
        /*005c*/ 	.word	0x00002240


	//   ....[13]....
        /*0060*/ 	.word	0x00002270


	//----- nvinfo : EIATTR_COOP_GROUP_MASK_REGIDS
	.align		4
.L_1257:
        /*0064*/ 	.byte	0x04, 0x29
        /*0066*/ 	.short	(.L_1259 - .L_1258)


	//   ....[0]....
.L_1258:
        /*0068*/ 	.word	0xffffffff


	//   ....[1]....
        /*006c*/ 	.word	0xffffffff


	//   ....[2]....
        /*0070*/ 	.word	0xffffffff


	//   ....[3]....
        /*0074*/ 	.word	0xffffffff


	//   ....[4]....
        /*0078*/ 	.word	0xffffffff


	//   ....[5]....
        /*007c*/ 	.word	0xffffffff


	//   ....[6]....
        /*0080*/ 	.word	0xffffffff


	//   ....[7]....
        /*0084*/ 	.word	0xffffffff


	//   ....[8]....
        /*0088*/ 	.word	0xffffffff


	//   ....[9]....
        /*008c*/ 	.word	0xffffffff


	//----- nvinfo : EIATTR_COOP_GROUP_INSTR_OFFSETS
	.align		4
.L_1259:
        /*0090*/ 	.byte	0x04, 0x28
        /*0092*/ 	.short	(.L_1261 - .L_1260)


	//   ....[0]....
.L_1260:
        /*0094*/ 	.word	0x000010f0


	//   ....[1]....
        /*0098*/ 	.word	0x00001100


	//   ....[2]....
        /*009c*/ 	.word	0x00001130


	//   ....[3]....
        /*00a0*/ 	.word	0x00001140


	//   ....[4]....
        /*00a4*/ 	.word	0x00001180


	//   ....[5]....
        /*00a8*/ 	.word	0x00001190


	//   ....[6]....
        /*00ac*/ 	.word	0x000011d0


	//   ....[7]....
        /*00b0*/ 	.word	0x000011e0


	//   ....[8]....
        /*00b4*/ 	.word	0x00001260


	//   ....[9]....
        /*00b8*/ 	.word	0x00001270


	//----- nvinfo : EIATTR_VRC_CTA_INIT_COUNT
	.align		4
.L_1261:
        /*00bc*/ 	.byte	0x02, 0x4a
	.zero		1
	.zero		1


	//----- nvinfo : EIATTR_EXIT_INSTR_OFFSETS
	.align		4
        /*00c0*/ 	.byte	0x04, 0x1c
        /*00c2*/ 	.short	(.L_1263 - .L_1262)


	//   ....[0]....
.L_1262:
        /*00c4*/ 	.word	0x00000070


	//   ....[1]....
        /*00c8*/ 	.word	0x00004470


	//----- nvinfo : EIATTR_MAX_THREADS
	.align		4
.L_1263:
        /*00cc*/ 	.byte	0x04, 0x05
        /*00ce*/ 	.short	(.L_1265 - .L_1264)
.L_1264:
        /*00d0*/ 	.word	0x00000180
        /*00d4*/ 	.word	0x00000001
        /*00d8*/ 	.word	0x00000001


	//----- nvinfo : EIATTR_CRS_STACK_SIZE
	.align		4
.L_1265:
        /*00dc*/ 	.byte	0x04, 0x1e
        /*00de*/ 	.short	(.L_1267 - .L_1266)
.L_1266:
        /*00e0*/ 	.word	0x00000000


	//----- nvinfo : EIATTR_CBANK_PARAM_SIZE
	.align		4
.L_1267:
        /*00e4*/ 	.byte	0x03, 0x19
        /*00e6*/ 	.short	0x00a0


	//----- nvinfo : EIATTR_PARAM_CBANK
	.align		4
        /*00e8*/ 	.byte	0x04, 0x0a
        /*00ea*/ 	.short	(.L_1269 - .L_1268)
	.align		4
.L_1268:
        /*00ec*/ 	.word	index@(.nv.constant0._Z35group_norm_nhwc_fwd_one_pass_kernelI11Bf16IOFp32WLi512ELi12ELi384EEv26Group_norm_nhwc_fwd_params)
        /*00f0*/ 	.short	0x0380
        /*00f2*/ 	.short	0x00a0


	//----- nvinfo : EIATTR_SW_WAR
	.align		4
.L_1269:
        /*00f4*/ 	.byte	0x04, 0x36
        /*00f6*/ 	.short	(.L_1271 - .L_1270)
.L_1270:
        /*00f8*/ 	.word	0x00000008
.L_1271:


//--------------------- .nv.info._Z35group_norm_nhwc_fwd_one_pass_kernelI11Bf16IOBf16WLi64ELi12ELi384EEv26Group_norm_nhwc_fwd_params --------------------------
	.section	.nv.info._Z35group_norm_nhwc_fwd_one_pass_kernelI11Bf16IOBf16WLi64ELi12ELi384EEv26Group_norm_nhwc_fwd_params,"",@"SHT_CUDA_INFO"
	.sectionflags	@""
	.align	4


	//----- nvinfo : EIATTR_CUDA_API_VERSION
	.align		4
        /*0000*/ 	.byte	0x04, 0x37
        /*0002*/ 	.short	(.L_1273 - .L_1272)
.L_1272:
        /*0004*/ 	.word	0x00000082


	//----- nvinfo : EIATTR_KPARAM_INFO
	.align		4
.L_1273:
        /*0008*/ 	.byte	0x04, 0x17
        /*000a*/ 	.short	(.L_1275 - .L_1274)
.L_1274:
        /*000c*/ 	.word	0x00000000
        /*0010*/ 	.short	0x0000
        /*0012*/ 	.short	0x0000
        /*0014*/ 	.byte	0x00, 0xf0, 0x81, 0x02


	//----- nvinfo : EIATTR_SPARSE_MMA_MASK
	.align		4
.L_1275:
        /*0018*/ 	.byte	0x03, 0x50
        /*001a*/ 	.short	0x0000


	//----- nvinfo : EIATTR_MAXREG_COUNT
	.align		4
        /*001c*/ 	.byte	0x03, 0x1b
        /*001e*/ 	.short	0x00a8


	//----- nvinfo : EIATTR_NUM_BARRIERS
	.align		4
        /*0020*/ 	.byte	0x02, 0x4c
        /*0022*/ 	.byte	0x01
	.zero		1


	//----- nvinfo : EIATTR_MERCURY_ISA_VERSION
	.align		4
        /*0024*/ 	.byte	0x03, 0x5f
        /*0026*/ 	.short	0x0101


	//----- nvinfo : EIATTR_INT_WARP_WIDE_INSTR_OFFSETS
	.align		4
        /*0028*/ 	.byte	0x04, 0x31
        /*002a*/ 	.short	(.L_1277 - .L_1276)


	//   ....[0]....
.L_1276:
        /*002c*/ 	.word	0x00000e50


	//   ....[1]....
        /*0030*/ 	.word	0x00000e90


	//   ....[2]....
        /*0034*/ 	.word	0x00000ed0


	//   ....[3]....
        /*0038*/ 	.word	0x00000ee0


	//   ....[4]....
        /*003c*/ 	.word	0x000010b0


	//   ....[5]....
        /*0040*/ 	.word	0x00001110


	//   ....[6]....
        /*0044*/ 	.word	0x00001150


	//   ....[7]....
        /*0048*/ 	.word	0x00001160


	//   ....[8]....
        /*004c*/ 	.word	0x00001420


	//   ....[9]....
        /*0050*/ 	.word	0x00001500


	//   ....[10]....
        /*0054*/ 	.word	0x00001510


	//   ....[11]....
        /*0058*/ 	.word	0x000015f0


	//   ....[12]....
        /*005c*/ 	.word	0x00001760


	//   ....[13]....
        /*0060*/ 	.word	0x00001780


	//----- nvinfo : EIATTR_COOP_GROUP_MASK_REGIDS
	.align		4
.L_1277:
        /*0064*/ 	.byte	0x04, 0x29
        /*0066*/ 	.short	(.L_1279 - .L_1278)


	//   ....[0]....
.L_1278:
        /*0068*/ 	.word	0xffffffff


	//   ....[1]....
        /*006c*/ 	.word	0xffffffff


	//   ....[2]....
        /*0070*/ 	.word	0xffffffff


	//   ....[3]....
        /*0074*/ 	.word	0xffffffff


	//   ....[4]....
        /*0078*/ 	.word	0xffffffff


	//   ....[5]....
        /*007c*/ 	.word	0xffffffff


	//   ....[6]....
        /*0080*/ 	.word	0xffffffff


	//   ....[7]....
        /*0084*/ 	.word	0xffffffff


	//   ....[8]....
        /*0088*/ 	.word	0xffffffff


	//   ....[9]....
        /*008c*/ 	.word	0xffffffff


	//----- nvinfo : EIATTR_COOP_GROUP_INSTR_OFFSETS
	.align		4
.L_1279:
        /*0090*/ 	.byte	0x04, 0x28
        /*0092*/ 	.short	(.L_1281 - .L_1280)


	//   ....[0]....
.L_1280:
        /*0094*/ 	.word	0x00000620


	//   ....[1]....
        /*0098*/ 	.word	0x00000630


	//   ....[2]....
        /*009c*/ 	.word	0x00000660


	//   ....[3]....
        /*00a0*/ 	.word	0x00000680


	//   ....[4]....
        /*00a4*/ 	.word	0x000006b0


	//   ....[5]....
        /*00a8*/ 	.word	0x000006d0


	//   ....[6]....
        /*00ac*/ 	.word	0x00000700


	//   ....[7]....
        /*00b0*/ 	.word	0x00000720


	//   ....[8]....
        /*00b4*/ 	.word	0x00000770


	//   ....[9]....
        /*00b8*/ 	.word	0x00000780


	//----- nvinfo : EIATTR_VRC_CTA_INIT_COUNT
	.align		4
.L_1281:
        /*00bc*/ 	.byte	0x02, 0x4a
	.zero		1
	.zero		1


	//----- nvinfo : EIATTR_EXIT_INSTR_OFFSETS
	.align		4
        /*00c0*/ 	.byte	0x04, 0x1c
        /*00c2*/ 	.short	(.L_1283 - .L_1282)


	//   ....[0]....
.L_1282:
        /*00c4*/ 	.word	0x00000070


	//   ....[1]....
        /*00c8*/ 	.word	0x00001de0


	//----- nvinfo : EIATTR_MAX_THREADS
	.align		4
.L_1283:
        /*00cc*/ 	.byte	0x04, 0x05
        /*00ce*/ 	.short	(.L_1285 - .L_1284)
.L_1284:
        /*00d0*/ 	.word	0x00000180
        /*00d4*/ 	.word	0x00000001
        /*00d8*/ 	.word	0x00000001


	//----- nvinfo : EIATTR_CRS_STACK_SIZE
	.align		4
.L_1285:
        /*00dc*/ 	.byte	0x04, 0x1e
        /*00de*/ 	.short	(.L_1287 - .L_1286)
.L_1286:
        /*00e0*/ 	.word	0x00000000


	//----- nvinfo : EIATTR_CBANK_PARAM_SIZE
	.align		4
.L_1287:
        /*00e4*/ 	.byte	0x03, 0x19
        /*00e6*/ 	.short	0x00a0


	//----- nvinfo : EIATTR_PARAM_CBANK
	.align		4
        /*00e8*/ 	.byte	0x04, 0x0a
        /*00ea*/ 	.short	(.L_1289 - .L_1288)
	.align		4
.L_1288:
        /*00ec*/ 	.word	index@(.nv.constant0._Z35group_norm_nhwc_fwd_one_pass_kernelI11Bf16IOBf16WLi64ELi12ELi384EEv26Group_norm_nhwc_fwd_params)
        /*00f0*/ 	.short	0x0380
        /*00f2*/ 	.short	0x00a0


	//----- nvinfo : EIATTR_SW_WAR
	.align		4
.L_1289:
        /*00f4*/ 	.byte	0x04, 0x36
        /*00f6*/ 	.short	(.L_1291 - .L_1290)
.L_1290:
        /*00f8*/ 	.word	0x00000008
.L_1291:


//--------------------- .nv.info._Z35group_norm_nhwc_fwd_one_pass_kernelI11Bf16IOBf16WLi128ELi12ELi384EEv26Group_norm_nhwc_fwd_params --------------------------
	.section	.nv.info._Z35group_norm_nhwc_fwd_one_pass_kernelI11Bf16IOBf16WLi128ELi12ELi384EEv26Group_norm_nhwc_fwd_params,"",@"SHT_CUDA_INFO"
	.sectionflags	@""
	.align	4


	//----- nvinfo : EIATTR_CUDA_API_VERSION
	.align		4
        /*0000*/ 	.byte	0x04, 0x37
        /*0002*/ 	.short	(.L_1293 - .L_1292)
.L_1292:
        /*0004*/ 	.word	0x00000082


	//----- nvinfo : EIATTR_KPARAM_INFO
	.align		4
.L_1293:
        /*0008*/ 	.byte	0x04, 0x17
        /*000a*/ 	.short	(.L_1295 - .L_1294)
.L_1294:
        /*000c*/ 	.word	0x00000000
        /*0010*/ 	.short	0x0000
        /*0012*/ 	.short	0x0000
        /*0014*/ 	.byte	0x00, 0xf0, 0x81, 0x02


	//----- nvinfo : EIATTR_SPARSE_MMA_MASK
	.align		4
.L_1295:
        /*0018*/ 	.byte	0x03, 0x50
        /*001a*/ 	.short	0x0000


	//----- nvinfo : EIATTR_MAXREG_COUNT
	.align		4
        /*001c*/ 	.byte	0x03, 0x1b
        /*001e*/ 	.short	0x00a8


	//----- nvinfo : EIATTR_NUM_BARRIERS
	.align		4
        /*0020*/ 	.byte	0x02, 0x4c
        /*0022*/ 	.byte	0x01
	.zero		1


	//----- nvinfo : EIATTR_MERCURY_ISA_VERSION
	.align		4
        /*0024*/ 	.byte	0x03, 0x5f
        /*0026*/ 	.short	0x0101


	//----- nvinfo : EIATTR_INT_WARP_WIDE_INSTR_OFFSETS
	.align		4
        /*0028*/ 	.byte	0x04, 0x31
        /*002a*/ 	.short	(.L_1297 - .L_1296)


	//   ....[0]....
.L_1296:
        /*002c*/ 	.word	0x00000ff0


	//   ....[1]....
        /*0030*/ 	.word	0x00001030


	//   ....[2]....
        /*0034*/ 	.word	0x00001060


	//   ....[3]....
        /*0038*/ 	.word	0x00001080


	//   ....[4]....
        /*003c*/ 	.word	0x00001250


	//   ....[5]....
        /*0040*/ 	.word	0x000012b0


	//   ....[6]....
        /*0044*/ 	.word	0x000012f0


	//   ....[7]....
        /*0048*/ 	.word	0x00001300


	//   ....[8]....
        /*004c*/ 	.word	0x000015b0


	//   ....[9]....
        /*0050*/ 	.word	0x00001690


	//   ....[10]....
        /*0054*/ 	.word	0x000016a0


	//   ....[11]....
        /*0058*/ 	.word	0x00001780


	//   ....[12]....
        /*005c*/ 	.word	0x000018f0


	//   ....[13]....
        /*0060*/ 	.word	0x00001910


	//----- nvinfo : EIATTR_COOP_GROUP_MASK_REGIDS
	.align		4
.L_1297:
        /*0064*/ 	.byte	0x04, 0x29
        /*0066*/ 	.short	(.L_1299 - .L_1298)


	//   ....[0]....
.L_1298:
        /*0068*/ 	.word	0xffffffff


	//   ....[1]....
        /*006c*/ 	.word	0xffffffff


	//   ....[2]....
        /*0070*/ 	.word	0xffffffff


	//   ....[3]....
        /*0074*/ 	.word	0xffffffff


	//   ....[4]....
        /*0078*/ 	.word	0xffffffff


	//   ....[5]....
        /*007c*/ 	.word	0xffffffff


	//   ....[6]....
        /*0080*/ 	.word	0xffffffff


	//   ....[7]....
        /*0084*/ 	.word	0xffffffff


	//   ....[8]....
        /*0088*/ 	.word	0xffffffff


	//   ....[9]....
        /*008c*/ 	.word	0xffffffff


	//----- nvinfo : EIATTR_COOP_GROUP_INSTR_OFFSETS
	.align		4
.L_1299:
        /*0090*/ 	.byte	0x04, 0x28
        /*0092*/ 	.short	(.L_1301 - .L_1300)


	//   ....[0]....
.L_1300:
        /*0094*/ 	.word	0x000007c0


	//   ....[1]....
        /*0098*/ 	.word	0x000007d0


	//   ....[2]....
        /*009c*/ 	.word	0x00000800


	//   ....[3]....
        /*00a0*/ 	.word	0x00000820


	//   ....[4]....
        /*00a4*/ 	.word	0x00000850


	//   ....[5]....
        /*00a8*/ 	.word	0x00000870


	//   ....[6]....
        /*00ac*/ 	.word	0x000008a0


	//   ....[7]....
        /*00b0*/ 	.word	0x000008c0


	//   ....[8]....
        /*00b4*/ 	.word	0x00000910


	//   ....[9]....
        /*00b8*/ 	.word	0x00000920


	//----- nvinfo : EIATTR_VRC_CTA_INIT_COUNT
	.align		4
.L_1301:
        /*00bc*/ 	.byte	0x02, 0x4a
	.zero		1
	.zero		1


	//----- nvinfo : EIATTR_EXIT_INSTR_OFFSETS
	.align		4
        /*00c0*/ 	.byte	0x04, 0x1c
        /*00c2*/ 	.short	(.L_1303 - .L_1302)


	//   ....[0]....
.L_1302:
        /*00c4*/ 	.word	0x00000070


	//   ....[1]....
        /*00c8*/ 	.word	0x00002540


	//----- nvinfo : EIATTR_MAX_THREADS
	.align		4
.L_1303:
        /*00cc*/ 	.byte	0x04, 0x05
        /*00ce*/ 	.short	(.L_1305 - .L_1304)
.L_1304:
        /*00d0*/ 	.word	0x00000180
        /*00d4*/ 	.word	0x00000001
        /*00d8*/ 	.word	0x00000001


	//----- nvinfo : EIATTR_CRS_STACK_SIZE
	.align		4
.L_1305:
        /*00dc*/ 	.byte	0x04, 0x1e
        /*00de*/ 	.short	(.L_1307 - .L_1306)
.L_1306:
        /*00e0*/ 	.word	0x00000000


	//----- nvinfo : EIATTR_CBANK_PARAM_SIZE
	.align		4
.L_1307:
        /*00e4*/ 	.byte	0x03, 0x19
        /*00e6*/ 	.short	0x00a0


	//----- nvinfo : EIATTR_PARAM_CBANK
	.align		4
        /*00e8*/ 	.byte	0x04, 0x0a
        /*00ea*/ 	.short	(.L_1309 - .L_1308)
	.align		4
.L_1308:
        /*00ec*/ 	.word	index@(.nv.constant0._Z35group_norm_nhwc_fwd_one_pass_kernelI11Bf16IOBf16WLi128ELi12ELi384EEv26Group_norm_nhwc_fwd_params)
        /*00f0*/ 	.short	0x0380
        /*00f2*/ 	.short	0x00a0


	//----- nvinfo : EIATTR_SW_WAR
	.align		4
.L_1309:
        /*00f4*/ 	.byte	0x04, 0x36
        /*00f6*/ 	.short	(.L_1311 - .L_1310)
.L_1310:
        /*00f8*/ 	.word	0x00000008
.L_1311:


//--------------------- .nv.info._Z35group_norm_nhwc_fwd_one_pass_kernelI11Bf16IOBf16WLi256ELi12ELi384EEv26Group_norm_nhwc_fwd_params --------------------------
	.section	.nv.info._Z35group_norm_nhwc_fwd_one_pass_kernelI11Bf16IOBf16WLi256ELi12ELi384EEv26Group_norm_nhwc_fwd_params,"",@"SHT_CUDA_INFO"
	.sectionflags	@""
	.align	4


	//----- nvinfo : EIATTR_CUDA_API_VERSION
	.align		4
        /*0000*/ 	.byte	0x04, 0x37
        /*0002*/ 	.short	(.L_1313 - .L_1312)
.L_1312:
        /*0004*/ 	.word	0x00000082


	//----- nvinfo : EIATTR_KPARAM_INFO
	.align		4
.L_1313:
        /*0008*/ 	.byte	0x04, 0x17
        /*000a*/ 	.short	(.L_1315 - .L_1314)
.L_1314:
        /*000c*/ 	.word	0x00000000
        /*0010*/ 	.short	0x0000
        /*0012*/ 	.short	0x0000
        /*0014*/ 	.byte	0x00, 0xf0, 0x81, 0x02


	//----- nvinfo : EIATTR_SPARSE_MMA_MASK
	.align		4
.L_1315:
        /*0018*/ 	.byte	0x03, 0x50
        /*001a*/ 	.short	0x0000


	//----- nvinfo : EIATTR_MAXREG_COUNT
	.align		4
        /*001c*/ 	.byte	0x03, 0x1b
        /*001e*/ 	.short	0x00a8


	//----- nvinfo : EIATTR_NUM_BARRIERS
	.align		4
        /*0020*/ 	.byte	0x02, 0x4c
        /*0022*/ 	.byte	0x01
	.zero		1


	//----- nvinfo : EIATTR_MERCURY_ISA_VERSION
	.align		4
        /*0024*/ 	.byte	0x03, 0x5f
        /*0026*/ 	.short	0x0101


	//----- nvinfo : EIATTR_INT_WARP_WIDE_INSTR_OFFSETS
	.align		4
        /*0028*/ 	.byte	0x04, 0x31
        /*002a*/ 	.short	(.L_1317 - .L_1316)


	//   ....[0]....
.L_1316:
        /*002c*/ 	.word	0x000012b0


	//   ....[1]....
        /*0030*/ 	.word	0x00001320


	//   ....[2]....
        /*0034*/ 	.word	0x00001330


	//   ....[3]....
        /*0038*/ 	.word	0x00001360


	//   ....[4]....
        /*003c*/ 	.word	0x00001520


	//   ....[5]....
        /*0040*/ 	.word	0x00001580


	//   ....[6]....
        /*0044*/ 	.word	0x000015b0


	//   ....[7]....
        /*0048*/ 	.word	0x000015d0


	//   ....[8]....
        /*004c*/ 	.word	0x00001900


	//   ....[9]....
        /*0050*/ 	.word	0x00001920


	//   ....[10]....
        /*0054*/ 	.word	0x00001930


	//   ....[11]....
        /*0058*/ 	.word	0x00001960


	//   ....[12]....
        /*005c*/ 	.word	0x00001bc0


	//   ....[13]....
        /*0060*/ 	.word	0x00001be0


	//----- nvinfo : EIATTR_COOP_GROUP_MASK_REGIDS
	.align		4
.L_1317:
        /*0064*/ 	.byte	0x04, 0x29
        /*0066*/ 	.short	(.L_1319 - .L_1318)


	//   ....[0]....
.L_1318:
        /*0068*/ 	.word	0xffffffff


	//   ....[1]....
        /*006c*/ 	.word	0xffffffff


	//   ....[2]....
        /*0070*/ 	.word	0xffffffff


	//   ....[3]....
        /*0074*/ 	.word	0xffffffff


	//   ....[4]....
        /*0078*/ 	.word	0xffffffff


	//   ....[5]....
        /*007c*/ 	.word	0xffffffff


	//   ....[6]....
        /*0080*/ 	.word	0xffffffff


	//   ....[7]....
        /*0084*/ 	.word	0xffffffff


	//   ....[8]....
        /*0088*/ 	.word	0xffffffff


	//   ....[9]....
        /*008c*/ 	.word	0xffffffff


	//----- nvinfo : EIATTR_COOP_GROUP_INSTR_OFFSETS
	.align		4
.L_1319:
        /*0090*/ 	.byte	0x04, 0x28
        /*0092*/ 	.short	(.L_1321 - .L_1320)


	//   ....[0]....
.L_1320:
        /*0094*/ 	.word	0x00000a90


	//   ....[1]....
        /*0098*/ 	.word	0x00000aa0


	//   ....[2]....
        /*009c*/ 	.word	0x00000ad0


	//   ....[3]....
        /*00a0*/ 	.word	0x00000ae0


	//   ....[4]....
        /*00a4*/ 	.word	0x00000b20


	//   ....[5]....
        /*00a8*/ 	.word	0x00000b30


	//   ....[6]....
        /*00ac*/ 	.word	0x00000b70


	//   ....[7]....
        /*00b0*/ 	.word	0x00000b80


	//   ....[8]....
        /*00b4*/ 	.word	0x00000be0


	//   ....[9]....
        /*00b8*/ 	.word	0x00000bf0


	//----- nvinfo : EIATTR_VRC_CTA_INIT_COUNT
	.align		4
.L_1321:
        /*00bc*/ 	.byte	0x02, 0x4a
	.zero		1
	.zero		1


	//----- nvinfo : EIATTR_EXIT_INSTR_OFFSETS
	.align		4
        /*00c0*/ 	.byte	0x04, 0x1c
        /*00c2*/ 	.short	(.L_1323 - .L_1322)


	//   ....[0]....
.L_1322:
        /*00c4*/ 	.word	0x00000070


	//   ....[1]....
        /*00c8*/ 	.word	0x00002fc0


	//----- nvinfo : EIATTR_MAX_THREADS
	.align		4
.L_1323:
        /*00cc*/ 	.byte	0x04, 0x05
        /*00ce*/ 	.short	(.L_1325 - .L_1324)
.L_1324:
        /*00d0*/ 	.word	0x00000180
        /*00d4*/ 	.word	0x00000001
        /*00d8*/ 	.word	0x00000001


	//----- nvinfo : EIATTR_CRS_STACK_SIZE
	.align		4
.L_1325:
        /*00dc*/ 	.byte	0x04, 0x1e
        /*00de*/ 	.short	(.L_1327 - .L_1326)
.L_1326:
        /*00e0*/ 	.word	0x00000000


	//----- nvinfo : EIATTR_CBANK_PARAM_SIZE
	.align		4
.L_1327:
        /*00e4*/ 	.byte	0x03, 0x19
        /*00e6*/ 	.short	0x00a0


	//----- nvinfo : EIATTR_PARAM_CBANK
	.align		4
        /*00e8*/ 	.byte	0x04, 0x0a
        /*00ea*/ 	.short	(.L_1329 - .L_1328)
	.align		4
.L_1328:
        /*00ec*/ 	.word	index@(.nv.constant0._Z35group_norm_nhwc_fwd_one_pass_kernelI11Bf16IOBf16WLi256ELi12ELi384EEv26Group_norm_nhwc_fwd_params)
        /*00f0*/ 	.short	0x0380
        /*00f2*/ 	.short	0x00a0


	//----- nvinfo : EIATTR_SW_WAR
	.align		4
.L_1329:
        /*00f4*/ 	.byte	0x04, 0x36
        /*00f6*/ 	.short	(.L_1331 - .L_1330)
.L_1330:
        /*00f8*/ 	.word	0x00000008
.L_1331:


//--------------------- .nv.info._Z35group_norm_nhwc_fwd_one_pass_kernelI11Bf16IOBf16WLi512ELi12ELi384EEv26Group_norm_nhwc_fwd_params --------------------------
	.section	.nv.info._Z35group_norm_nhwc_fwd_one_pass_kernelI11Bf16IOBf16WLi512ELi12ELi384EEv26Group_norm_nhwc_fwd_params,"",@"SHT_CUDA_INFO"
	.sectionflags	@""
	.align	4


	//----- nvinfo : EIATTR_CUDA_API_VERSION
	.align		4
        /*0000*/ 	.byte	0x04, 0x37
        /*0002*/ 	.short	(.L_1333 - .L_1332)
.L_1332:
        /*0004*/ 	.word	0x00000082


	//----- nvinfo : EIATTR_KPARAM_INFO
	.align		4
.L_1333:
        /*0008*/ 	.byte	0x04, 0x17
        /*000a*/ 	.short	(.L_1335 - .L_1334)
.L_1334:
        /*000c*/ 	.word	0x00000000
        /*0010*/ 	.short	0x0000
        /*0012*/ 	.short	0x0000
        /*0014*/ 	.byte	0x00, 0xf0, 0x81, 0x02


	//----- nvinfo : EIATTR_SPARSE_MMA_MASK
	.align		4
.L_1335:
        /*0018*/ 	.byte	0x03, 0x50
        /*001a*/ 	.short	0x0000


	//----- nvinfo : EIATTR_MAXREG_COUNT
	.align		4
        /*001c*/ 	.byte	0x03, 0x1b
        /*001e*/ 	.short	0x00a8


	//----- nvinfo : EIATTR_NUM_BARRIERS
	.align		4
        /*0020*/ 	.byte	0x02, 0x4c
        /*0022*/ 	.byte	0x01
	.zero		1


	//----- nvinfo : EIATTR_MERCURY_ISA_VERSION
	.align		4
        /*0024*/ 	.byte	0x03, 0x5f
        /*0026*/ 	.short	0x0101


	//----- nvinfo : EIATTR_INT_WARP_WIDE_INSTR_OFFSETS
	.align		4
        /*0028*/ 	.byte	0x04, 0x31
        /*002a*/ 	.short	(.L_1337 - .L_1336)


	//   ....[0]....
.L_1336:
        /*002c*/ 	.word	0x000018c0


	//   ....[1]....
        /*0030*/ 	.word	0x00001940


	//   ....[2]....
        /*0034*/ 	.word	0x000019e0


	//   ....[3]....
        /*0038*/ 	.word	0x00001a80


	//   ....[4]....
        /*003c*/ 	.word	0x00001b20


	//   ....[5]....
        /*0040*/ 	.word	0x00001bc0


	//   ....[6]....
        /*0044*/ 	.word	0x00001c60


	//   ....[7]....
        /*0048*/ 	.word	0x00001d00


	//   ....[8]....
        /*004c*/ 	.word	0x00001f10


	//   ....[9]....
        /*0050*/ 	.word	0x00001f70


	//   ....[10]....
        /*0054*/ 	.word	0x00002010


	//   ....[11]....
        /*0058*/ 	.word	0x000020b0


	//   ....[12]....
        /*005c*/ 	.word	0x00002230


	//   ....[13]....
        /*0060*/ 	.word	0x00002260


	//----- nvinfo : EIATTR_COOP_GROUP_MASK_REGIDS
	.align		4
.L_1337:
        /*0064*/ 	.byte	0x04, 0x29
        /*0066*/ 	.short	(.L_1339 - .L_1338)


	//   ....[0]....
.L_1338:
        /*0068*/ 	.word	0xffffffff


	//   ....[1]....
        /*006c*/ 	.word	0xffffffff


	//   ....[2]....
        /*0070*/ 	.word	0xffffffff


	//   ....[3]....
        /*0074*/ 	.word	0xffffffff


	//   ....[4]....
        /*0078*/ 	.word	0xffffffff


	//   ....[5]....
        /*007c*/ 	.word	0xffffffff


	//   ....[6]....
        /*0080*/ 	.word	0xffffffff


	//   ....[7]....
        /*0084*/ 	.word	0xffffffff


	//   ....[8]....
        /*0088*/ 	.word	0xffffffff


	//   ....[9]....
        /*008c*/ 	.word	0xffffffff


	//----- nvinfo : EIATTR_COOP_GROUP_INSTR_OFFSETS
	.align		4
.L_1339:
        /*0090*/ 	.byte	0x04, 0x28
        /*0092*/ 	.short	(.L_1341 - .L_1340)


	//   ....[0]....
.L_1340:
        /*0094*/ 	.word	0x000010e0


	//   ....[1]....
        /*0098*/ 	.word	0x000010f0


	//   ....[2]....
        /*009c*/ 	.word	0x00001120


	//   ....[3]....
        /*00a0*/ 	.word	0x00001130


	//   ....[4]....
        /*00a4*/ 	.word	0x00001170


	//   ....[5]....
        /*00a8*/ 	.word	0x00001180


	//   ....[6]....
        /*00ac*/ 	.word	0x000011c0


	//   ....[7]....
        /*00b0*/ 	.word	0x000011d0


	//   ....[8]....
        /*00b4*/ 	.word	0x00001250


	//   ....[9]....
        /*00b8*/ 	.word	0x00001260


	//----- nvinfo : EIATTR_VRC_CTA_INIT_COUNT
	.align		4
.L_1341:
        /*00bc*/ 	.byte	0x02, 0x4a
	.zero		1
	.zero		1


	//----- nvinfo : EIATTR_EXIT_INSTR_OFFSETS
	.align		4
        /*00c0*/ 	.byte	0x04, 0x1c
        /*00c2*/ 	.short	(.L_1343 - .L_1342)


	//   ....[0]....
.L_1342:
        /*00c4*/ 	.word	0x00000070


	//   ....[1]....
        /*00c8*/ 	.word	0x000044c0


	//----- nvinfo : EIATTR_MAX_THREADS
	.align		4
.L_1343:
        /*00cc*/ 	.byte	0x04, 0x05
        /*00ce*/ 	.short	(.L_1345 - .L_1344)
.L_1344:
        /*00d0*/ 	.word	0x00000180
        /*00d4*/ 	.word	0x00000001
        /*00d8*/ 	.word	0x00000001


	//----- nvinfo : EIATTR_CRS_STACK_SIZE
	.align		4
.L_1345:
        /*00dc*/ 	.byte	0x04, 0x1e
        /*00de*/ 	.short	(.L_1347 - .L_1346)
.L_1346:
        /*00e0*/ 	.word	0x00000000


	//----- nvinfo : EIATTR_CBANK_PARAM_SIZE
	.align		4
.L_1347:
        /*00e4*/ 	.byte	0x03, 0x19
        /*00e6*/ 	.short	0x00a0


	//----- nvinfo : EIATTR_PARAM_CBANK
	.align		4
        /*00e8*/ 	.byte	0x04, 0x0a
        /*00ea*/ 	.short	(.L_1349 - .L_1348)
	.align		4
.L_1348:
        /*00ec*/ 	.word	index@(.nv.constant0._Z35group_norm_nhwc_fwd_one_pass_kernelI11Bf16IOBf16WLi512ELi12ELi384EEv26Group_norm_nhwc_fwd_params)
        /*00f0*/ 	.short	0x0380
        /*00f2*/ 	.short	0x00a0


	//----- nvinfo : EIATTR_SW_WAR
	.align		4
.L_1349:
        /*00f4*/ 	.byte	0x04, 0x36
        /*00f6*/ 	.short	(.L_1351 - .L_1350)
.L_1350:
        /*00f8*/ 	.word	0x00000008
.L_1351:


//--------------------- .nv.info._Z35group_norm_nhwc_fwd_one_pass_kernelI11Bf16IOFp16WLi64ELi12ELi384EEv26Group_norm_nhwc_fwd_params --------------------------
	.section	.nv.info._Z35group_norm_nhwc_fwd_one_pass_kernelI11Bf16IOFp16WLi64ELi12ELi384EEv26Group_norm_nhwc_fwd_params,"",@"SHT_CUDA_INFO"
	.sectionflags	@""
	.align	4


	//----- nvinfo : EIATTR_CUDA_API_VERSION
	.align		4
        /*0000*/ 	.byte	0x04, 0x37
        /*0002*/ 	.short	(.L_1353 - .L_1352)
.L_1352:
        /*0004*/ 	.word	0x00000082


	//----- nvinfo : EIATTR_KPARAM_INFO
	.align		4
.L_1353:
        /*0008*/ 	.byte	0x04, 0x17
        /*000a*/ 	.short	(.L_1355 - .L_1354)
.L_1354:
        /*000c*/ 	.word	0x00000000
        /*0010*/ 	.short	0x0000
        /*0012*/ 	.short	0x0000
        /*0014*/ 	.byte	0x00, 0xf0, 0x81, 0x02


	//----- nvinfo : EIATTR_SPARSE_MMA_MASK
	.align		4
.L_1355:
        /*0018*/ 	.byte	0x03, 0x50
        /*001a*/ 	.short	0x0000


	//----- nvinfo : EIATTR_MAXREG_COUNT
	.align		4
        /*001c*/ 	.byte	0x03, 0x1b
        /*001e*/ 	.short	0x00a8


	//----- nvinfo : EIATTR_NUM_BARRIERS
	.align		4
        /*0020*/ 	.byte	0x02, 0x4c
        /*0022*/ 	.byte	0x01
	.zero		1


	//----- nvinfo : EIATTR_MERCURY_ISA_VERSION
	.align		4
        /*0024*/ 	.byte	0x03, 0x5f
        /*0026*/ 	.short	0x0101


	//----- nvinfo : EIATTR_INT_WARP_WIDE_INSTR_OFFSETS
	.align		4
        /*0028*/ 	.byte	0x04, 0x31
        /*002a*/ 	.short	(.L_1357 - .L_1356)


	//   ....[0]....
.L_1356:
        /*002c*/ 	.word	0x00000e60


	//   ....[1]....
        /*0030*/ 	.word	0x00000e90


	//   ....[2]....
        /*0034*/ 	.word	0x00000eb0


	//   ....[3]....
        /*0038*/ 	.word	0x00000ee0


	//   ....[4]....
        /*003c*/ 	.word	0x000010b0


	//   ....[5]....
        /*0040*/ 	.word	0x00001110


	//   ....[6]....
        /*0044*/ 	.word	0x00001140


	//   ....[7]....
        /*0048*/ 	.word	0x00001160


	//   ....[8]....
        /*004c*/ 	.word	0x00001420


	//   ....[9]....
        /*0050*/ 	.word	0x00001500


	//   ....[10]....
        /*0054*/ 	.word	0x00001510


	//   ....[11]....
        /*0058*/ 	.word	0x000015f0


	//   ....[12]....
        /*005c*/ 	.word	0x00001760


	//   ....[13]....
        /*0060*/ 	.word	0x00001780


	//----- nvinfo : EIATTR_COOP_GROUP_MASK_REGIDS
	.align		4
.L_1357:
        /*0064*/ 	.byte	0x04, 0x29
        /*0066*/ 	.short	(.L_1359 - .L_1358)


	//   ....[0]....
.L_1358:
        /*0068*/ 	.word	0xffffffff


	//   ....[1]....
        /*006c*/ 	.word	0xffffffff


	//   ....[2]....
        /*0070*/ 	.word	0xffffffff


	//   ....[3]....
        /*0074*/ 	.word	0xffffffff


	//   ....[4]....
        /*0078*/ 	.word	0xffffffff


	//   ....[5]....
        /*007c*/ 	.word	0xffffffff


	//   ....[6]....
        /*0080*/ 	.word	0xffffffff


	//   ....[7]....
        /*0084*/ 	.word	0xffffffff


	//   ....[8]....
        /*0088*/ 	.word	0xffffffff


	//   ....[9]....
        /*008c*/ 	.word	0xffffffff


	//----- nvinfo : EIATTR_COOP_GROUP_INSTR_OFFSETS
	.align		4
.L_1359:
        /*0090*/ 	.byte	0x04, 0x28
        /*0092*/ 	.short	(.L_1361 - .L_1360)


	//   ....[0]....
.L_1360:
        /*0094*/ 	.word	0x00000620


	//   ....[1]....
        /*0098*/ 	.word	0x00000630


	//   ....[2]....
        /*009c*/ 	.word	0x00000660


	//   ....[3]....
        /*00a0*/ 	.word	0x00000680


	//   ....[4]....
        /*00a4*/ 	.word	0x000006b0


	//   ....[5]....
        /*00a8*/ 	.word	0x000006d0


	//   ....[6]....
        /*00ac*/ 	.word	0x00000700


	//   ....[7]....
        /*00b0*/ 	.word	0x00000720


	//   ....[8]....
        /*00b4*/ 	.word	0x00000770


	//   ....[9]....
        /*00b8*/ 	.word	0x00000780


	//----- nvinfo : EIATTR_VRC_CTA_INIT_COUNT
	.align		4
.L_1361:
        /*00bc*/ 	.byte	0x02, 0x4a
	.zero		1
	.zero		1


	//----- nvinfo : EIATTR_EXIT_INSTR_OFFSETS
	.align		4
        /*00c0*/ 	.byte	0x04, 0x1c
        /*00c2*/ 	.short	(.L_1363 - .L_1362)


	//   ....[0]....
.L_1362:
        /*00c4*/ 	.word	0x00000070


	//   ....[1]....
        /*00c8*/ 	.word	0x00001de0


	//----- nvinfo : EIATTR_MAX_THREADS
	.align		4
.L_1363:
        /*00cc*/ 	.byte	0x04, 0x05
        /*00ce*/ 	.short	(.L_1365 - .L_1364)
.L_1364:
        /*00d0*/ 	.word	0x00000180
        /*00d4*/ 	.word	0x00000001
        /*00d8*/ 	.word	0x00000001


	//----- nvinfo : EIATTR_CRS_STACK_SIZE
	.align		4
.L_1365:
        /*00dc*/ 	.byte	0x04, 0x1e
        /*00de*/ 	.short	(.L_1367 - .L_1366)
.L_1366:
        /*00e0*/ 	.word	0x00000000


	//----- nvinfo : EIATTR_CBANK_PARAM_SIZE
	.align		4
.L_1367:
        /*00e4*/ 	.byte	0x03, 0x19
        /*00e6*/ 	.short	0x00a0


	//----- nvinfo : EIATTR_PARAM_CBANK
	.align		4
        /*00e8*/ 	.byte	0x04, 0x0a
        /*00ea*/ 	.short	(.L_1369 - .L_1368)
	.align		4
.L_1368:
        /*00ec*/ 	.word	index@(.nv.constant0._Z35group_norm_nhwc_fwd_one_pass_kernelI11Bf16IOFp16WLi64ELi12ELi384EEv26Group_norm_nhwc_fwd_params)
        /*00f0*/ 	.short	0x0380
        /*00f2*/ 	.short	0x00a0


	//----- nvinfo : EIATTR_SW_WAR
	.align		4
.L_1369:
        /*00f4*/ 	.byte	0x04, 0x36
        /*00f6*/ 	.short	(.L_1371 - .L_1370)
.L_1370:
        /*00f8*/ 	.word	0x00000008
.L_1371:


//--------------------- .nv.info._Z35group_norm_nhwc_fwd_one_pass_kernelI11Bf16IOFp16WLi128ELi12ELi384EEv26Group_norm_nhwc_fwd_params --------------------------
	.section	.nv.info._Z35group_norm_nhwc_fwd_one_pass_kernelI11Bf16IOFp16WLi128ELi12ELi384EEv26Group_norm_nhwc_fwd_params,"",@"SHT_CUDA_INFO"
	.sectionflags	@""
	.align	4


	//----- nvinfo : EIATTR_CUDA_API_VERSION
	.align		4
        /*0000*/ 	.byte	0x04, 0x37
        /*0002*/ 	.short	(.L_1373 - .L_1372)
.L_1372:
        /*0004*/ 	.word	0x00000082


	//----- nvinfo : EIATTR_KPARAM_INFO
	.align		4
.L_1373:
        /*0008*/ 	.byte	0x04, 0x17
        /*000a*/ 	.short	(.L_1375 - .L_1374)
.L_1374:
        /*000c*/ 	.word	0x00000000
        /*0010*/ 	.short	0x0000
        /*0012*/ 	.short	0x0000
        /*0014*/ 	.byte	0x00, 0xf0, 0x81, 0x02


	//----- nvinfo : EIATTR_SPARSE_MMA_MASK
	.align		4
.L_1375:
        /*0018*/ 	.byte	0x03, 0x50
        /*001a*/ 	.short	0x0000


	//----- nvinfo : EIATTR_MAXREG_COUNT
	.align		4
        /*001c*/ 	.byte	0x03, 0x1b
        /*001e*/ 	.short	0x00a8


	//----- nvinfo : EIATTR_NUM_BARRIERS
	.align		4
        /*0020*/ 	.byte	0x02, 0x4c
        /*0022*/ 	.byte	0x01
	.zero		1


	//----- nvinfo : EIATTR_MERCURY_ISA_VERSION
	.align		4
        /*0024*/ 	.byte	0x03, 0x5f
        /*0026*/ 	.short	0x0101


	//----- nvinfo : EIATTR_INT_WARP_WIDE_INSTR_OFFSETS
	.align		4
        /*0028*/ 	.byte	0x04, 0x31
        /*002a*/ 	.short	(.L_1377 - .L_1376)


	//   ....[0]....
.L_1376:
        /*002c*/ 	.word	0x00001000


	//   ....[1]....
        /*0030*/ 	.word	0x00001030


	//   ....[2]....
        /*0034*/ 	.word	0x00001040


	//   ....[3]....
        /*0038*/ 	.word	0x00001090


	//   ....[4]....
        /*003c*/ 	.word	0x00001250


	//   ....[5]....
        /*0040*/ 	.word	0x000012b0


	//   ....[6]....
        /*0044*/ 	.word	0x000012f0


	//   ....[7]....
        /*0048*/ 	.word	0x00001300


	//   ....[8]....
        /*004c*/ 	.word	0x000015b0


	//   ....[9]....
        /*0050*/ 	.word	0x00001690


	//   ....[10]....
        /*0054*/ 	.word	0x000016a0


	//   ....[11]....
        /*0058*/ 	.word	0x00001780


	//   ....[12]....
        /*005c*/ 	.word	0x000018f0


	//   ....[13]....
        /*0060*/ 	.word	0x00001910


	//----- nvinfo : EIATTR_COOP_GROUP_MASK_REGIDS
	.align		4
.L_1377:
        /*0064*/ 	.byte	0x04, 0x29
        /*0066*/ 	.short	(.L_1379 - .L_1378)


	//   ....[0]....
.L_1378:
        /*0068*/ 	.word	0xffffffff


	//   ....[1]....
        /*006c*/ 	.word	0xffffffff


	//   ....[2]....
        /*0070*/ 	.word	0xffffffff


	//   ....[3]....
        /*0074*/ 	.word	0xffffffff


	//   ....[4]....
        /*0078*/ 	.word	0xffffffff


	//   ....[5]....
        /*007c*/ 	.word	0xffffffff


	//   ....[6]....
        /*0080*/ 	.word	0xffffffff


	//   ....[7]....
        /*0084*/ 	.word	0xffffffff


	//   ....[8]....
        /*0088*/ 	.word	0xffffffff


	//   ....[9]....
        /*008c*/ 	.word	0xffffffff


	//----- nvinfo : EIATTR_COOP_GROUP_INSTR_OFFSETS
	.align		4
.L_1379:
        /*0090*/ 	.byte	0x04, 0x28
        /*0092*/ 	.short	(.L_1381 - .L_1380)


	//   ....[0]....
.L_1380:
        /*0094*/ 	.word	0x000007c0


	//   ....[1]....
        /*0098*/ 	.word	0x000007d0


	//   ....[2]....
        /*009c*/ 	.word	0x00000800


	//   ....[3]....
        /*00a0*/ 	.word	0x00000820


	//   ....[4]....
        /*00a4*/ 	.word	0x00000850


	//   ....[5]....
        /*00a8*/ 	.word	0x00000870


	//   ....[6]....
        /*00ac*/ 	.word	0x000008a0


	//   ....[7]....
        /*00b0*/ 	.word	0x000008c0


	//   ....[8]....
        /*00b4*/ 	.word	0x00000910


	//   ....[9]....
        /*00b8*/ 	.word	0x00000920


	//----- nvinfo : EIATTR_VRC_CTA_INIT_COUNT
	.align		4
.L_1381:
        /*00bc*/ 	.byte	0x02, 0x4a
	.zero		1
	.zero		1


	//----- nvinfo : EIATTR_EXIT_INSTR_OFFSETS
	.align		4
        /*00c0*/ 	.byte	0x04, 0x1c
        /*00c2*/ 	.short	(.L_1383 - .L_1382)


	//   ....[0]....
.L_1382:
        /*00c4*/ 	.word	0x00000070


	//   ....[1]....
        /*00c8*/ 	.word	0x00002540


	//----- nvinfo : EIATTR_MAX_THREADS
	.align		4
.L_1383:
        /*00cc*/ 	.byte	0x04, 0x05
        /*00ce*/ 	.short	(.L_1385 - .L_1384)
.L_1384:
        /*00d0*/ 	.word	0x00000180
        /*00d4*/ 	.word	0x00000001
        /*00d8*/ 	.word	0x00000001


	//----- nvinfo : EIATTR_CRS_STACK_SIZE
	.align		4
.L_1385:
        /*00dc*/ 	.byte	0x04, 0x1e
        /*00de*/ 	.short	(.L_1387 - .L_1386)
.L_1386:
        /*00e0*/ 	.word	0x00000000


	//----- nvinfo : EIATTR_CBANK_PARAM_SIZE
	.align		4
.L_1387:
        /*00e4*/ 	.byte	0x03, 0x19
        /*00e6*/ 	.short	0x00a0


	//----- nvinfo : EIATTR_PARAM_CBANK
	.align		4
        /*00e8*/ 	.byte	0x04, 0x0a
        /*00ea*/ 	.short	(.L_1389 - .L_1388)
	.align		4
.L_1388:
        /*00ec*/ 	.word	index@(.nv.constant0._Z35group_norm_nhwc_fwd_one_pass_kernelI11Bf16IOFp16WLi128ELi12ELi384EEv26Group_norm_nhwc_fwd_params)
        /*00f0*/ 	.short	0x0380
        /*00f2*/ 	.short	0x00a0


	//----- nvinfo : EIATTR_SW_WAR
	.align		4
.L_1389:
        /*00f4*/ 	.byte	0x04, 0x36
        /*00f6*/ 	.short	(.L_1391 - .L_1390)
.L_1390:
        /*00f8*/ 	.word	0x00000008
.L_1391:


//--------------------- .nv.info._Z35group_norm_nhwc_fwd_one_pass_kernelI11Bf16IOFp16WLi256ELi12ELi384EEv26Group_norm_nhwc_fwd_params --------------------------
	.section	.nv.info._Z35group_norm_nhwc_fwd_one_pass_kernelI11Bf16IOFp16WLi256ELi12ELi384EEv26Group_norm_nhwc_fwd_params,"",@"SHT_CUDA_INFO"
	.sectionflags	@""
	.align	4


	//----- nvinfo : EIATTR_CUDA_API_VERSION
	.align		4
        /*0000*/ 	.byte	0x04, 0x37
        /*0002*/ 	.short	(.L_1393 - .L_1392)
.L_1392:
        /*0004*/ 	.word	0x00000082


	//----- nvinfo : EIATTR_KPARAM_INFO
	.align		4
.L_1393:
        /*0008*/ 	.byte	0x04, 0x17
        /*000a*/ 	.short	(.L_1395 - .L_1394)
.L_1394:
        /*000c*/ 	.word	0x00000000
        /*0010*/ 	.short	0x0000
        /*0012*/ 	.short	0x0000
        /*0014*/ 	.byte	0x00, 0xf0, 0x81, 0x02


	//----- nvinfo : EIATTR_SPARSE_MMA_MASK
	.align		4
.L_1395:
        /*0018*/ 	.byte	0x03, 0x50
        /*001a*/ 	.short	0x0000


	//----- nvinfo : EIATTR_MAXREG_COUNT
	.align		4
        /*001c*/ 	.byte	0x03, 0x1b
        /*001e*/ 	.short	0x00a8


	//----- nvinfo : EIATTR_NUM_BARRIERS
	.align		4
        /*0020*/ 	.byte	0x02, 0x4c
        /*0022*/ 	.byte	0x01
	.zero		1


	//----- nvinfo : EIATTR_MERCURY_ISA_VERSION
	.align		4
        /*0024*/ 	.byte	0x03, 0x5f
        /*0026*/ 	.short	0x0101


	//----- nvinfo : EIATTR_INT_WARP_WIDE_INSTR_OFFSETS
	.align		4
        /*0028*/ 	.byte	0x04, 0x31
        /*002a*/ 	.short	(.L_1397 - .L_1396)


	//   ....[0]....
.L_1396:
        /*002c*/ 	.word	0x000012b0


	//   ....[1]....
        /*0030*/ 	.word	0x00001320


	//   ....[2]....
        /*0034*/ 	.word	0x00001330


	//   ....[3]....
        /*0038*/ 	.word	0x00001360


	//   ....[4]....
        /*003c*/ 	.word	0x00001520


	//   ....[5]....
        /*0040*/ 	.word	0x00001580


	//   ....[6]....
        /*0044*/ 	.word	0x000015a0


	//   ....[7]....
        /*0048*/ 	.word	0x000015d0


	//   ....[8]....
        /*004c*/ 	.word	0x00001900


	//   ....[9]....
        /*0050*/ 	.word	0x00001920


	//   ....[10]....
        /*0054*/ 	.word	0x00001940


	//   ....[11]....
        /*0058*/ 	.word	0x00001960


	//   ....[12]....
        /*005c*/ 	.word	0x00001bc0


	//   ....[13]....
        /*0060*/ 	.word	0x00001be0


	//----- nvinfo : EIATTR_COOP_GROUP_MASK_REGIDS
	.align		4
.L_1397:
        /*0064*/ 	.byte	0x04, 0x29
        /*0066*/ 	.short	(.L_1399 - .L_1398)


	//   ....[0]....
.L_1398:
        /*0068*/ 	.word	0xffffffff


	//   ....[1]....
        /*006c*/ 	.word	0xffffffff


	//   ....[2]....
        /*0070*/ 	.word	0xffffffff


	//   ....[3]....
        /*0074*/ 	.word	0xffffffff


	//   ....[4]....
        /*0078*/ 	.word	0xffffffff


	//   ....[5]....
        /*007c*/ 	.word	0xffffffff


	//   ....[6]....
        /*0080*/ 	.word	0xffffffff


	//   ....[7]....
        /*0084*/ 	.word	0xffffffff


	//   ....[8]....
        /*0088*/ 	.word	0xffffffff


	//   ....[9]....
        /*008c*/ 	.word	0xffffffff


	//----- nvinfo : EIATTR_COOP_GROUP_INSTR_OFFSETS
	.align		4
.L_1399:
        /*0090*/ 	.byte	0x04, 0x28
        /*0092*/ 	.short	(.L_1401 - .L_1400)


	//   ....[0]....
.L_1400:
        /*0094*/ 	.word	0x00000a90


	//   ....[1]....
        /*0098*/ 	.word	0x00000aa0


	//   ....[2]....
        /*009c*/ 	.word	0x00000ad0


	//   ....[3]....
        /*00a0*/ 	.word	0x00000ae0


	//   ....[4]....
        /*00a4*/ 	.word	0x00000b20


	//   ....[5]....
        /*00a8*/ 	.word	0x00000b30


	//   ....[6]....
        /*00ac*/ 	.word	0x00000b70


	//   ....[7]....
        /*00b0*/ 	.word	0x00000b80


	//   ....[8]....
        /*00b4*/ 	.word	0x00000be0


	//   ....[9]....
        /*00b8*/ 	.word	0x00000bf0


	//----- nvinfo : EIATTR_VRC_CTA_INIT_COUNT
	.align		4
.L_1401:
        /*00bc*/ 	.byte	0x02, 0x4a
	.zero		1
	.zero		1


	//----- nvinfo : EIATTR_EXIT_INSTR_OFFSETS
	.align		4
        /*00c0*/ 	.byte	0x04, 0x1c
        /*00c2*/ 	.short	(.L_1403 - .L_1402)


	//   ....[0]....
.L_1402:
        /*00c4*/ 	.word	0x00000070


	//   ....[1]....
        /*00c8*/ 	.word	0x00002fc0


	//----- nvinfo : EIATTR_MAX_THREADS
	.align		4
.L_1403:
        /*00cc*/ 	.byte	0x04, 0x05
        /*00ce*/ 	.short	(.L_1405 - .L_1404)
.L_1404:
        /*00d0*/ 	.word	0x00000180
        /*00d4*/ 	.word	0x00000001
        /*00d8*/ 	.word	0x00000001


	//----- nvinfo : EIATTR_CRS_STACK_SIZE
	.align		4
.L_1405:
        /*00dc*/ 	.byte	0x04, 0x1e
        /*00de*/ 	.short	(.L_1407 - .L_1406)
.L_1406:
        /*00e0*/ 	.word	0x00000000


	//----- nvinfo : EIATTR_CBANK_PARAM_SIZE
	.align		4
.L_1407:
        /*00e4*/ 	.byte	0x03, 0x19
        /*00e6*/ 	.short	0x00a0


	//----- nvinfo : EIATTR_PARAM_CBANK
	.align		4
        /*00e8*/ 	.byte	0x04, 0x0a
        /*00ea*/ 	.short	(.L_1409 - .L_1408)
	.align		4
.L_1408:
        /*00ec*/ 	.word	index@(.nv.constant0._Z35group_norm_nhwc_fwd_one_pass_kernelI11Bf16IOFp16WLi256ELi12ELi384EEv26Group_norm_nhwc_fwd_params)
        /*00f0*/ 	.short	0x0380
        /*00f2*/ 	.short	0x00a0


	//----- nvinfo : EIATTR_SW_WAR
	.align		4
.L_1409:
        /*00f4*/ 	.byte	0x04, 0x36
        /*00f6*/ 	.short	(.L_1411 - .L_1410)
.L_1410:
        /*00f8*/ 	.word	0x00000008
.L_1411:


//--------------------- .nv.info._Z35group_norm_nhwc_fwd_one_pass_kernelI11Bf16IOFp16WLi512ELi12ELi384EEv26Group_norm_nhwc_fwd_params --------------------------
	.section	.nv.info._Z35group_norm_nhwc_fwd_one_pass_kernelI11Bf16IOFp16WLi512ELi12ELi384EEv26Group_norm_nhwc_fwd_params,"",@"SHT_CUDA_INFO"
	.sectionflags	@""
	.align	4


	//----- nvinfo : EIATTR_CUDA_API_VERSION
	.align		4
        /*0000*/ 	.byte	0x04, 0x37
        /*0002*/ 	.short	(.L_1413 - .L_1412)
.L_1412:
        /*0004*/ 	.word	0x00000082


	//----- nvinfo : EIATTR_KPARAM_INFO
	.align		4
.L_1413:
        /*0008*/ 	.byte	0x04, 0x17
        /*000a*/ 	.short	(.L_1415 - .L_1414)
.L_1414:
        /*000c*/ 	.word	0x00000000
        /*0010*/ 	.short	0x0000
        /*0012*/ 	.short	0x0000
        /*0014*/ 	.byte	0x00, 0xf0, 0x81, 0x02


	//----- nvinfo : EIATTR_SPARSE_MMA_MASK
	.align		4
.L_1415:
        /*0018*/ 	.byte	0x03, 0x50
        /*001a*/ 	.short	0x0000


	//----- nvinfo : EIATTR_MAXREG_COUNT
	.align		4
        /*001c*/ 	.byte	0x03, 0x1b
        /*001e*/ 	.short	0x00a8


	//----- nvinfo : EIATTR_NUM_BARRIERS
	.align		4
        /*0020*/ 	.byte	0x02, 0x4c
        /*0022*/ 	.byte	0x01
	.zero		1


	//----- nvinfo : EIATTR_MERCURY_ISA_VERSION
	.align		4
        /*0024*/ 	.byte	0x03, 0x5f
        /*0026*/ 	.short	0x0101


	//----- nvinfo : EIATTR_INT_WARP_WIDE_INSTR_OFFSETS
	.align		4
        /*0028*/ 	.byte	0x04, 0x31
        /*002a*/ 	.short	(.L_1417 - .L_1416)


	//   ....[0]....
.L_1416:
        /*002c*/ 	.word	0x000018c0


	//   ....[1]....
        /*0030*/ 	.word	0x00001940


	//   ....[2]....
        /*0034*/ 	.word	0x000019e0


	//   ....[3]....
        /*0038*/ 	.word	0x00001a80


	//   ....[4]....
        /*003c*/ 	.word	0x00001b20


	//   ....[5]....
        /*0040*/ 	.word	0x00001bc0


	//   ....[6]....
        /*0044*/ 	.word	0x00001c60


	//   ....[7]....
        /*0048*/ 	.word	0x00001d00


	//   ....[8]....
        /*004c*/ 	.word	0x00001f10


	//   ....[9]....
        /*0050*/ 	.word	0x00001f70


	//   ....[10]....
        /*0054*/ 	.word	0x00002010


	//   ....[11]....
        /*0058*/ 	.word	0x000020b0


	//   ....[12]....
        /*005c*/ 	.word	0x00002230


	//   ....[13]....
        /*0060*/ 	.word	0x00002260


	//----- nvinfo : EIATTR_COOP_GROUP_MASK_REGIDS
	.align		4
.L_1417:
        /*0064*/ 	.byte	0x04, 0x29
        /*0066*/ 	.short	(.L_1419 - .L_1418)


	//   ....[0]....
.L_1418:
        /*0068*/ 	.word	0xffffffff


	//   ....[1]....
        /*006c*/ 	.word	0xffffffff


	//   ....[2]....
        /*0070*/ 	.word	0xffffffff


	//   ....[3]....
        /*0074*/ 	.word	0xffffffff


	//   ....[4]....
        /*0078*/ 	.word	0xffffffff


	//   ....[5]....
        /*007c*/ 	.word	0xffffffff


	//   ....[6]....
        /*0080*/ 	.word	0xffffffff


	//   ....[7]....
        /*0084*/ 	.word	0xffffffff


	//   ....[8]....
        /*0088*/ 	.word	0xffffffff


	//   ....[9]....
        /*008c*/ 	.word	0xffffffff


	//----- nvinfo : EIATTR_COOP_GROUP_INSTR_OFFSETS
	.align		4
.L_1419:
        /*0090*/ 	.byte	0x04, 0x28
        /*0092*/ 	.short	(.L_1421 - .L_1420)


	//   ....[0]....
.L_1420:
        /*0094*/ 	.word	0x000010e0


	//   ....[1]....
        /*0098*/ 	.word	0x000010f0


	//   ....[2]....
        /*009c*/ 	.word	0x00001120


	//   ....[3]....
        /*00a0*/ 	.word	0x00001130


	//   ....[4]....
        /*00a4*/ 	.word	0x00001170


	//   ....[5]....
        /*00a8*/ 	.word	0x00001180


	//   ....[6]....
        /*00ac*/ 	.word	0x000011c0


	//   ....[7]....
        /*00b0*/ 	.word	0x000011d0


	//   ....[8]....
        /*00b4*/ 	.word	0x00001250


	//   ....[9]....
        /*00b8*/ 	.word	0x00001260


	//----- nvinfo : EIATTR_VRC_CTA_INIT_COUNT
	.align		4
.L_1421:
        /*00bc*/ 	.byte	0x02, 0x4a
	.zero		1
	.zero		1


	//----- nvinfo : EIATTR_EXIT_INSTR_OFFSETS
	.align		4
        /*00c0*/ 	.byte	0x04, 0x1c
        /*00c2*/ 	.short	(.L_1423 - .L_1422)


	//   ....[0]....
.L_1422:
        /*00c4*/ 	.word	0x00000070


	//   ....[1]....
        /*00c8*/ 	.word	0x000044c0


	//----- nvinfo : EIATTR_MAX_THREADS
	.align		4
.L_1423:
        /*00cc*/ 	.byte	0x04, 0x05
        /*00ce*/ 	.short	(.L_1425 - .L_1424)
.L_1424:
        /*00d0*/ 	.word	0x00000180
        /*00d4*/ 	.word	0x00000001
        /*00d8*/ 	.word	0x00000001


	//----- nvinfo : EIATTR_CRS_STACK_SIZE
	.align		4
.L_1425:
        /*00dc*/ 	.byte	0x04, 0x1e
        /*00de*/ 	.short	(.L_1427 - .L_1426)
.L_1426:
        /*00e0*/ 	.word	0x00000000


	//----- nvinfo : EIATTR_CBANK_PARAM_SIZE
	.align		4
.L_1427:
        /*00e4*/ 	.byte	0x03, 0x19
        /*00e6*/ 	.short	0x00a0


	//----- nvinfo : EIATTR_PARAM_CBANK
	.align		4
        /*00e8*/ 	.byte	0x04, 0x0a
        /*00ea*/ 	.short	(.L_1429 - .L_1428)
	.align		4
.L_1428:
        /*00ec*/ 	.word	index@(.nv.constant0._Z35group_norm_nhwc_fwd_one_pass_kernelI11Bf16IOFp16WLi512ELi12ELi384EEv26Group_norm_nhwc_fwd_params)
        /*00f0*/ 	.short	0x0380
        /*00f2*/ 	.short	0x00a0


	//----- nvinfo : EIATTR_SW_WAR
	.align		4
.L_1429:
        /*00f4*/ 	.byte	0x04, 0x36
        /*00f6*/ 	.short	(.L_1431 - .L_1430)
.L_1430:
        /*00f8*/ 	.word	0x00000008
.L_1431:


//--------------------- .nv.info._Z35group_norm_nhwc_fwd_one_pass_kernelI11Fp16IOFp32WLi64ELi12ELi384EEv26Group_norm_nhwc_fwd_params --------------------------
	.section	.nv.info._Z35group_norm_nhwc_fwd_one_pass_kernelI11Fp16IOFp32WLi64ELi12ELi384EEv26Group_norm_nhwc_fwd_params,"",@"SHT_CUDA_INFO"
	.sectionflags	@""
	.align	4


	//----- nvinfo : EIATTR_CUDA_API_VERSION
	.align		4
        /*0000*/ 	.byte	0x04, 0x37
        /*0002*/ 	.short	(.L_1433 - .L_1432)
.L_1432:
        /*0004*/ 	.word	0x00000082


	//----- nvinfo : EIATTR_KPARAM_INFO
	.align		4
.L_1433:
        /*0008*/ 	.byte	0x04, 0x17
        /*000a*/ 	.short	(.L_1435 - .L_1434)
.L_1434:
        /*000c*/ 	.word	0x00000000
        /*0010*/ 	.short	0x0000
        /*0012*/ 	.short	0x0000
        /*0014*/ 	.byte	0x00, 0xf0, 0x81, 0x02


	//----- nvinfo : EIATTR_SPARSE_MMA_MASK
	.align		4
.L_1435:
        /*0018*/ 	.byte	0x03, 0x50
        /*001a*/ 	.short	0x0000


	//----- nvinfo : EIATTR_MAXREG_COUNT
	.align		4
        /*001c*/ 	.byte	0x03, 0x1b
        /*001e*/ 	.short	0x00a8


	//----- nvinfo : EIATTR_NUM_BARRIERS
	.align		4
        /*0020*/ 	.byte	0x02, 0x4c
        /*0022*/ 	.byte	0x01
	.zero		1


	//----- nvinfo : EIATTR_MERCURY_ISA_VERSION
	.align		4
        /*0024*/ 	.byte	0x03, 0x5f
        /*0026*/ 	.short	0x0101


	//----- nvinfo : EIATTR_INT_WARP_WIDE_INSTR_OFFSETS
	.align		4
        /*0028*/ 	.byte	0x04, 0x31
        /*002a*/ 	.short	(.L_1437 - .L_1436)


	//   ....[0]....
.L_1436:
        /*002c*/ 	.word	0x00000e50


	//   ....[1]....
        /*0030*/ 	.word	0x00000e90


	//   ....[2]....
        /*0034*/ 	.word	0x00000ed0


	//   ....[3]....
        /*0038*/ 	.word	0x00000ee0


	//   ....[4]....
        /*003c*/ 	.word	0x000010b0


	//   ....[5]....
        /*0040*/ 	.word	0x00001110


	//   ....[6]....
        /*0044*/ 	.word	0x00001150


	//   ....[7]....
        /*0048*/ 	.word	0x00001160


	//   ....[8]....
        /*004c*/ 	.word	0x00001420


	//   ....[9]....
        /*0050*/ 	.word	0x00001500


	//   ....[10]....
        /*0054*/ 	.word	0x00001510


	//   ....[11]....
        /*0058*/ 	.word	0x000015f0


	//   ....[12]....
        /*005c*/ 	.word	0x00001760


	//   ....[13]....
        /*0060*/ 	.word	0x00001780


	//----- nvinfo : EIATTR_COOP_GROUP_MASK_REGIDS
	.align		4
.L_1437:
        /*0064*/ 	.byte	0x04, 0x29
        /*0066*/ 	.short	(.L_1439 - .L_1438)


	//   ....[0]....
.L_1438:
        /*0068*/ 	.word	0xffffffff


	//   ....[1]....
        /*006c*/ 	.word	0xffffffff


	//   ....[2]....
        /*0070*/ 	.word	0xffffffff


	//   ....[3]....
        /*0074*/ 	.word	0xffffffff


	//   ....[4]....
        /*0078*/ 	.word	0xffffffff


	//   ....[5]....
        /*007c*/ 	.word	0xffffffff


	//   ....[6]....
        /*0080*/ 	.word	0xffffffff


	//   ....[7]....
        /*0084*/ 	.word	0xffffffff


	//   ....[8]....
        /*0088*/ 	.word	0xffffffff


	//   ....[9]....
        /*008c*/ 	.word	0xffffffff


	//----- nvinfo : EIATTR_COOP_GROUP_INSTR_OFFSETS
	.align		4
.L_1439:
        /*0090*/ 	.byte	0x04, 0x28
        /*0092*/ 	.short	(.L_1441 - .L_1440)


	//   ....[0]....
.L_1440:
        /*0094*/ 	.word	0x00000620


	//   ....[1]....
        /*0098*/ 	.word	0x00000630


	//   ....[2]....
        /*009c*/ 	.word	0x00000660


	//   ....[3]....
        /*00a0*/ 	.word	0x00000680


	//   ....[4]....
        /*00a4*/ 	.word	0x000006b0


	//   ....[5]....
        /*00a8*/ 	.word	0x000006d0


	//   ....[6]....
        /*00ac*/ 	.word	0x00000700


	//   ....[7]....
        /*00b0*/ 	.word	0x00000720


	//   ....[8]....
        /*00b4*/ 	.word	0x00000770


	//   ....[9]....
        /*00b8*/ 	.word	0x00000780


	//----- nvinfo : EIATTR_VRC_CTA_INIT_COUNT
	.align		4
.L_1441:
        /*00bc*/ 	.byte	0x02, 0x4a
	.zero		1
	.zero		1


	//----- nvinfo : EIATTR_EXIT_INSTR_OFFSETS
	.align		4
        /*00c0*/ 	.byte	0x04, 0x1c
        /*00c2*/ 	.short	(.L_1443 - .L_1442)


	//   ....[0]....
.L_1442:
        /*00c4*/ 	.word	0x00000070


	//   ....[1]....
        /*00c8*/ 	.word	0x00001d80


	//----- nvinfo : EIATTR_MAX_THREADS
	.align		4
.L_1443:
        /*00cc*/ 	.byte	0x04, 0x05
        /*00ce*/ 	.short	(.L_1445 - .L_1444)
.L_1444:
        /*00d0*/ 	.word	0x00000180
        /*00d4*/ 	.word	0x00000001
        /*00d8*/ 	.word	0x00000001


	//----- nvinfo : EIATTR_CRS_STACK_SIZE
	.align		4
.L_1445:
        /*00dc*/ 	.byte	0x04, 0x1e
        /*00de*/ 	.short	(.L_1447 - .L_1446)
.L_1446:
        /*00e0*/ 	.word	0x00000000


	//----- nvinfo : EIATTR_CBANK_PARAM_SIZE
	.align		4
.L_1447:
        /*00e4*/ 	.byte	0x03, 0x19
        /*00e6*/ 	.short	0x00a0


	//----- nvinfo : EIATTR_PARAM_CBANK
	.align		4
        /*00e8*/ 	.byte	0x04, 0x0a
        /*00ea*/ 	.short	(.L_1449 - .L_1448)
	.align		4
.L_1448:
        /*00ec*/ 	.word	index@(.nv.constant0._Z35group_norm_nhwc_fwd_one_pass_kernelI11Fp16IOFp32WLi64ELi12ELi384EEv26Group_norm_nhwc_fwd_params)
        /*00f0*/ 	.short	0x0380
        /*00f2*/ 	.short	0x00a0


	//----- nvinfo : EIATTR_SW_WAR
	.align		4
.L_1449:
        /*00f4*/ 	.byte	0x04, 0x36
        /*00f6*/ 	.short	(.L_1451 - .L_1450)
.L_1450:
        /*00f8*/ 	.word	0x00000008
.L_1451:


//--------------------- .nv.info._Z35group_norm_nhwc_fwd_one_pass_kernelI11Fp16IOFp32WLi128ELi12ELi384EEv26Group_norm_nhwc_fwd_params --------------------------
	.section	.nv.info._Z35group_norm_nhwc_fwd_one_pass_kernelI11Fp16IOFp32WLi128ELi12ELi384EEv26Group_norm_nhwc_fwd_params,"",@"SHT_CUDA_INFO"
	.sectionflags	@""
	.align	4


	//----- nvinfo : EIATTR_CUDA_API_VERSION
	.align		4
        /*0000*/ 	.byte	0x04, 0x37
        /*0002*/ 	.short	(.L_1453 - .L_1452)
.L_1452:
        /*0004*/ 	.word	0x00000082


	//----- nvinfo : EIATTR_KPARAM_INFO
	.align		4
.L_1453:
        /*0008*/ 	.byte	0x04, 0x17
        /*000a*/ 	.short	(.L_1455 - .L_1454)
.L_1454:
        /*000c*/ 	.word	0x00000000
        /*0010*/ 	.short	0x0000
        /*0012*/ 	.short	0x0000
        /*0014*/ 	.byte	0x00, 0xf0, 0x81, 0x02


	//----- nvinfo : EIATTR_SPARSE_MMA_MASK
	.align		4
.L_1455:
        /*0018*/ 	.byte	0x03, 0x50
        /*001a*/ 	.short	0x0000


	//----- nvinfo : EIATTR_MAXREG_COUNT
	.align		4
        /*001c*/ 	.byte	0x03, 0x1b
        /*001e*/ 	.short	0x00a8


	//----- nvinfo : EIATTR_NUM_BARRIERS
	.align		4
        /*0020*/ 	.byte	0x02, 0x4c
        /*0022*/ 	.byte	0x01
	.zero		1


	//----- nvinfo : EIATTR_MERCURY_ISA_VERSION
	.align		4
        /*0024*/ 	.byte	0x03, 0x5f
        /*0026*/ 	.short	0x0101


	//----- nvinfo : EIATTR_INT_WARP_WIDE_INSTR_OFFSETS
	.align		4
        /*0028*/ 	.byte	0x04, 0x31
        /*002a*/ 	.short	(.L_1457 - .L_1456)


	//   ....[0]....
.L_1456:
        /*002c*/ 	.word	0x00000fe0


	//   ....[1]....
        /*0030*/ 	.word	0x00001010


	//   ....[2]....
        /*0034*/ 	.word	0x00001020


	//   ....[3]....
        /*0038*/ 	.word	0x00001070


	//   ....[4]....
        /*003c*/ 	.word	0x00001230


	//   ....[5]....
        /*0040*/ 	.word	0x00001290


	//   ....[6]....
        /*0044*/ 	.word	0x000012d0


	//   ....[7]....
        /*0048*/ 	.word	0x000012e0


	//   ....[8]....
        /*004c*/ 	.word	0x00001590


	//   ....[9]....
        /*0050*/ 	.word	0x00001670


	//   ....[10]....
        /*0054*/ 	.word	0x00001680


	//   ....[11]....
        /*0058*/ 	.word	0x00001760


	//   ....[12]....
        /*005c*/ 	.word	0x000018d0


	//   ....[13]....
        /*0060*/ 	.word	0x000018f0


	//----- nvinfo : EIATTR_COOP_GROUP_MASK_REGIDS
	.align		4
.L_1457:
        /*0064*/ 	.byte	0x04, 0x29
        /*0066*/ 	.short	(.L_1459 - .L_1458)


	//   ....[0]....
.L_1458:
        /*0068*/ 	.word	0xffffffff


	//   ....[1]....
        /*006c*/ 	.word	0xffffffff


	//   ....[2]....
        /*0070*/ 	.word	0xffffffff


	//   ....[3]....
        /*0074*/ 	.word	0xffffffff


	//   ....[4]....
        /*0078*/ 	.word	0xffffffff


	//   ....[5]....
        /*007c*/ 	.word	0xffffffff


	//   ....[6]....
        /*0080*/ 	.word	0xffffffff


	//   ....[7]....
        /*0084*/ 	.word	0xffffffff


	//   ....[8]....
        /*0088*/ 	.word	0xffffffff


	//   ....[9]....
        /*008c*/ 	.word	0xffffffff


	//----- nvinfo : EIATTR_COOP_GROUP_INSTR_OFFSETS
	.align		4
.L_1459:
        /*0090*/ 	.byte	0x04, 0x28
        /*0092*/ 	.short	(.L_1461 - .L_1460)


	//   ....[0]....
.L_1460:
        /*0094*/ 	.word	0x000007a0


	//   ....[1]....
        /*0098*/ 	.word	0x000007b0


	//   ....[2]....
        /*009c*/ 	.word	0x000007e0


	//   ....[3]....
        /*00a0*/ 	.word	0x00000800


	//   ....[4]....
        /*00a4*/ 	.word	0x00000830


	//   ....[5]....
        /*00a8*/ 	.word	0x00000850


	//   ....[6]....
        /*00ac*/ 	.word	0x00000880


	//   ....[7]....
        /*00b0*/ 	.word	0x000008a0


	//   ....[8]....
        /*00b4*/ 	.word	0x000008f0


	//   ....[9]....
        /*00b8*/ 	.word	0x00000900


	//----- nvinfo : EIATTR_VRC_CTA_INIT_COUNT
	.align		4
.L_1461:
        /*00bc*/ 	.byte	0x02, 0x4a
	.zero		1
	.zero		1


	//----- nvinfo : EIATTR_EXIT_INSTR_OFFSETS
	.align		4
        /*00c0*/ 	.byte	0x04, 0x1c
        /*00c2*/ 	.short	(.L_1463 - .L_1462)


	//   ....[0]....
.L_1462:
        /*00c4*/ 	.word	0x00000070


	//   ....[1]....
        /*00c8*/ 	.word	0x000024c0


	//----- nvinfo : EIATTR_MAX_THREADS
	.align		4
.L_1463:
        /*00cc*/ 	.byte	0x04, 0x05
        /*00ce*/ 	.short	(.L_1465 - .L_1464)
.L_1464:
        /*00d0*/ 	.word	0x00000180
        /*00d4*/ 	.word	0x00000001
        /*00d8*/ 	.word	0x00000001


	//----- nvinfo : EIATTR_CRS_STACK_SIZE
	.align		4
.L_1465:
        /*00dc*/ 	.byte	0x04, 0x1e
        /*00de*/ 	.short	(.L_1467 - .L_1466)
.L_1466:
        /*00e0*/ 	.word	0x00000000


	//----- nvinfo : EIATTR_CBANK_PARAM_SIZE
	.align		4
.L_1467:
        /*00e4*/ 	.byte	0x03, 0x19
        /*00e6*/ 	.short	0x00a0


	//----- nvinfo : EIATTR_PARAM_CBANK
	.align		4
        /*00e8*/ 	.byte	0x04, 0x0a
        /*00ea*/ 	.short	(.L_1469 - .L_1468)
	.align		4
.L_1468:
        /*00ec*/ 	.word	index@(.nv.constant0._Z35group_norm_nhwc_fwd_one_pass_kernelI11Fp16IOFp32WLi128ELi12ELi384EEv26Group_norm_nhwc_fwd_params)
        /*00f0*/ 	.short	0x0380
        /*00f2*/ 	.short	0x00a0


	//----- nvinfo : EIATTR_SW_WAR
	.align		4
.L_1469:
        /*00f4*/ 	.byte	0x04, 0x36
        /*00f6*/ 	.short	(.L_1471 - .L_1470)
.L_1470:
        /*00f8*/ 	.word	0x00000008
.L_1471:


//--------------------- .nv.info._Z35group_norm_nhwc_fwd_one_pass_kernelI11Fp16IOFp32WLi256ELi12ELi384EEv26Group_norm_nhwc_fwd_params --------------------------
	.section	.nv.info._Z35group_norm_nhwc_fwd_one_pass_kernelI11Fp16IOFp32WLi256ELi12ELi384EEv26Group_norm_nhwc_fwd_params,"",@"SHT_CUDA_INFO"
	.sectionflags	@""
	.align	4


	//----- nvinfo : EIATTR_CUDA_API_VERSION
	.align		4
        /*0000*/ 	.byte	0x04, 0x37
        /*0002*/ 	.short	(.L_1473 - .L_1472)
.L_1472:
        /*0004*/ 	.word	0x00000082


	//----- nvinfo : EIATTR_KPARAM_INFO
	.align		4
.L_1473:
        /*0008*/ 	.byte	0x04, 0x17
        /*000a*/ 	.short	(.L_1475 - .L_1474)
.L_1474:
        /*000c*/ 	.word	0x00000000
        /*0010*/ 	.short	0x0000
        /*0012*/ 	.short	0x0000
        /*0014*/ 	.byte	0x00, 0xf0, 0x81, 0x02


	//----- nvinfo : EIATTR_SPARSE_MMA_MASK
	.align		4
.L_1475:
        /*0018*/ 	.byte	0x03, 0x50
        /*001a*/ 	.short	0x0000


	//----- nvinfo : EIATTR_MAXREG_COUNT
	.align		4
        /*001c*/ 	.byte	0x03, 0x1b
        /*001e*/ 	.short	0x00a8


	//----- nvinfo : EIATTR_NUM_BARRIERS
	.align		4
        /*0020*/ 	.byte	0x02, 0x4c
        /*0022*/ 	.byte	0x01
	.zero		1


	//----- nvinfo : EIATTR_MERCURY_ISA_VERSION
	.align		4
        /*0024*/ 	.byte	0x03, 0x5f
        /*0026*/ 	.short	0x0101


	//----- nvinfo : EIATTR_INT_WARP_WIDE_INSTR_OFFSETS
	.align		4
        /*0028*/ 	.byte	0x04, 0x31
        /*002a*/ 	.short	(.L_1477 - .L_1476)


	//   ....[0]....
.L_1476:
        /*002c*/ 	.word	0x00001280


	//   ....[1]....
        /*0030*/ 	.word	0x000012f0


	//   ....[2]....
        /*0034*/ 	.word	0x00001300


	//   ....[3]....
        /*0038*/ 	.word	0x00001330


	//   ....[4]....
        /*003c*/ 	.word	0x000014f0


	//   ....[5]....
        /*0040*/ 	.word	0x00001550


	//   ....[6]....
        /*0044*/ 	.word	0x00001580


	//   ....[7]....
        /*0048*/ 	.word	0x000015a0


	//   ....[8]....
        /*004c*/ 	.word	0x000018d0


	//   ....[9]....
        /*0050*/ 	.word	0x000018f0


	//   ....[10]....
        /*0054*/ 	.word	0x00001900


	//   ....[11]....
        /*0058*/ 	.word	0x00001930


	//   ....[12]....
        /*005c*/ 	.word	0x00001b90


	//   ....[13]....
        /*0060*/ 	.word	0x00001bb0


	//----- nvinfo : EIATTR_COOP_GROUP_MASK_REGIDS
	.align		4
.L_1477:
        /*0064*/ 	.byte	0x04, 0x29
        /*0066*/ 	.short	(.L_1479 - .L_1478)


	//   ....[0]....
.L_1478:
        /*0068*/ 	.word	0xffffffff


	//   ....[1]....
        /*006c*/ 	.word	0xffffffff


	//   ....[2]....
        /*0070*/ 	.word	0xffffffff


	//   ....[3]....
        /*0074*/ 	.word	0xffffffff


	//   ....[4]....
        /*0078*/ 	.word	0xffffffff


	//   ....[5]....
        /*007c*/ 	.word	0xffffffff


	//   ....[6]....
        /*0080*/ 	.word	0xffffffff


	//   ....[7]....
        /*0084*/ 	.word	0xffffffff


	//   ....[8]....
        /*0088*/ 	.word	0xffffffff


	//   ....[9]....
        /*008c*/ 	.word	0xffffffff


	//----- nvinfo : EIATTR_COOP_GROUP_INSTR_OFFSETS
	.align		4
.L_1479:
        /*0090*/ 	.byte	0x04, 0x28
        /*0092*/ 	.short	(.L_1481 - .L_1480)


	//   ....[0]....
.L_1480:
        /*0094*/ 	.word	0x00000a60


	//   ....[1]....
        /*0098*/ 	.word	0x00000a70


	//   ....[2]....
        /*009c*/ 	.word	0x00000aa0


	//   ....[3]....
        /*00a0*/ 	.word	0x00000ab0


	//   ....[4]....
        /*00a4*/ 	.word	0x00000af0


	//   ....[5]....
        /*00a8*/ 	.word	0x00000b00


	//   ....[6]....
        /*00ac*/ 	.word	0x00000b40


	//   ....[7]....
        /*00b0*/ 	.word	0x00000b50


	//   ....[8]....
        /*00b4*/ 	.word	0x00000bb0


	//   ....[9]....
        /*00b8*/ 	.word	0x00000bc0


	//----- nvinfo : EIATTR_VRC_CTA_INIT_COUNT
	.align		4
.L_1481:
        /*00bc*/ 	.byte	0x02, 0x4a
	.zero		1
	.zero		1


	//----- nvinfo : EIATTR_EXIT_INSTR_OFFSETS
	.align		4
        /*00c0*/ 	.byte	0x04, 0x1c
        /*00c2*/ 	.short	(.L_1483 - .L_1482)


	//   ....[0]....
.L_1482:
        /*00c4*/ 	.word	0x00000070


	//   ....[1]....
        /*00c8*/ 	.word	0x00002f30


	//----- nvinfo : EIATTR_MAX_THREADS
	.align		4
.L_1483:
        /*00cc*/ 	.byte	0x04, 0x05
        /*00ce*/ 	.short	(.L_1485 - .L_1484)
.L_1484:
        /*00d0*/ 	.word	0x00000180
        /*00d4*/ 	.word	0x00000001
        /*00d8*/ 	.word	0x00000001


	//----- nvinfo : EIATTR_CRS_STACK_SIZE
	.align		4
.L_1485:
        /*00dc*/ 	.byte	0x04, 0x1e
        /*00de*/ 	.short	(.L_1487 - .L_1486)
.L_1486:
        /*00e0*/ 	.word	0x00000000


	//----- nvinfo : EIATTR_CBANK_PARAM_SIZE
	.align		4
.L_1487:
        /*00e4*/ 	.byte	0x03, 0x19
        /*00e6*/ 	.short	0x00a0


	//----- nvinfo : EIATTR_PARAM_CBANK
	.align		4
        /*00e8*/ 	.byte	0x04, 0x0a
        /*00ea*/ 	.short	(.L_1489 - .L_1488)
	.align		4
.L_1488:
        /*00ec*/ 	.word	index@(.nv.constant0._Z35group_norm_nhwc_fwd_one_pass_kernelI11Fp16IOFp32WLi256ELi12ELi384EEv26Group_norm_nhwc_fwd_params)
        /*00f0*/ 	.short	0x0380
        /*00f2*/ 	.short	0x00a0


	//----- nvinfo : EIATTR_SW_WAR
	.align		4
.L_1489:
        /*00f4*/ 	.byte	0x04, 0x36
        /*00f6*/ 	.short	(.L_1491 - .L_1490)
.L_1490:
        /*00f8*/ 	.word	0x00000008
.L_1491:


//--------------------- .nv.info._Z35group_norm_nhwc_fwd_one_pass_kernelI11Fp16IOFp32WLi512ELi12ELi384EEv26Group_norm_nhwc_fwd_params --------------------------
	.section	.nv.info._Z35group_norm_nhwc_fwd_one_pass_kernelI11Fp16IOFp32WLi512ELi12ELi384EEv26Group_norm_nhwc_fwd_params,"",@"SHT_CUDA_INFO"
	.sectionflags	@""
	.align	4


	//----- nvinfo : EIATTR_CUDA_API_VERSION
	.align		4
        /*0000*/ 	.byte	0x04, 0x37
        /*0002*/ 	.short	(.L_1493 - .L_1492)
.L_1492:
        /*0004*/ 	.word	0x00000082


	//----- nvinfo : EIATTR_KPARAM_INFO
	.align		4
.L_1493:
        /*0008*/ 	.byte	0x04, 0x17
        /*000a*/ 	.short	(.L_1495 - .L_1494)
.L_1494:
        /*000c*/ 	.word	0x00000000
        /*0010*/ 	.short	0x0000
        /*0012*/ 	.short	0x0000
        /*0014*/ 	.byte	0x00, 0xf0, 0x81, 0x02


	//----- nvinfo : EIATTR_SPARSE_MMA_MASK
	.align		4
.L_1495:
        /*0018*/ 	.byte	0x03, 0x50
        /*001a*/ 	.short	0x0000


	//----- nvinfo : EIATTR_MAXREG_COUNT
	.align		4
        /*001c*/ 	.byte	0x03, 0x1b
        /*001e*/ 	.short	0x00a8


	//----- nvinfo : EIATTR_NUM_BARRIERS
	.align		4
        /*0020*/ 	.byte	0x02, 0x4c
        /*0022*/ 	.byte	0x01
	.zero		1


	//----- nvinfo : EIATTR_MERCURY_ISA_VERSION
	.align		4
        /*0024*/ 	.byte	0x03, 0x5f
        /*0026*/ 	.short	0x0101


	//----- nvinfo : EIATTR_INT_WARP_WIDE_INSTR_OFFSETS
	.align		4
        /*0028*/ 	.byte	0x04, 0x31
        /*002a*/ 	.short	(.L_1497 - .L_1496)


	//   ....[0]....
.L_1496:
        /*002c*/ 	.word	0x00001850


	//   ....[1]....
        /*0030*/ 	.word	0x000018d0


	//   ....[2]....
        /*0034*/ 	.word	0x00001970


	//   ....[3]....
        /*0038*/ 	.word	0x00001a10


	//   ....[4]....
        /*003c*/ 	.word	0x00001ab0


	//   ....[5]....
        /*0040*/ 	.word	0x00001b50


	//   ....[6]....
        /*0044*/ 	.word	0x00001bf0


	//   ....[7]....
        /*0048*/ 	.word	0x00001c90


	//   ....[8]....
        /*004c*/ 	.word	0x00001ea0


	//   ....[9]....
        /*0050*/ 	.word	0x00001f00


	//   ....[10]....
        /*0054*/ 	.word	0x00001fa0


	//   ....[11]....
        /*0058*/ 	.word	0x00002040


	//   ....[12]....
        /*005c*/ 	.word	0x000021c0


	//   ....[13]....
        /*0060*/ 	.word	0x000021f0


	//----- nvinfo : EIATTR_COOP_GROUP_MASK_REGIDS
	.align		4
.L_1497:
        /*0064*/ 	.byte	0x04, 0x29
        /*0066*/ 	.short	(.L_1499 - .L_1498)


	//   ....[0]....
.L_1498:
        /*0068*/ 	.word	0xffffffff


	//   ....[1]....
        /*006c*/ 	.word	0xffffffff


	//   ....[2]....
        /*0070*/ 	.word	0xffffffff


	//   ....[3]....
        /*0074*/ 	.word	0xffffffff


	//   ....[4]....
        /*0078*/ 	.word	0xffffffff


	//   ....[5]....
        /*007c*/ 	.word	0xffffffff


	//   ....[6]....
        /*0080*/ 	.word	0xffffffff


	//   ....[7]....
        /*0084*/ 	.word	0xffffffff


	//   ....[8]....
        /*0088*/ 	.word	0xffffffff


	//   ....[9]....
        /*008c*/ 	.word	0xffffffff


	//----- nvinfo : EIATTR_COOP_GROUP_INSTR_OFFSETS
	.align		4
.L_1499:
        /*0090*/ 	.byte	0x04, 0x28
        /*0092*/ 	.short	(.L_1501 - .L_1500)


	//   ....[0]....
.L_1500:
        /*0094*/ 	.word	0x00001070


	//   ....[1]....
        /*0098*/ 	.word	0x00001080


	//   ....[2]....
        /*009c*/ 	.word	0x000010b0


	//   ....[3]....
        /*00a0*/ 	.word	0x000010c0


	//   ....[4]....
        /*00a4*/ 	.word	0x00001100


	//   ....[5]....
        /*00a8*/ 	.word	0x00001110


	//   ....[6]....
        /*00ac*/ 	.word	0x00001150


	//   ....[7]....
        /*00b0*/ 	.word	0x00001160


	//   ....[8]....
        /*00b4*/ 	.word	0x000011e0


	//   ....[9]....
        /*00b8*/ 	.word	0x000011f0


	//----- nvinfo : EIATTR_VRC_CTA_INIT_COUNT
	.align		4
.L_1501:
        /*00bc*/ 	.byte	0x02, 0x4a
	.zero		1
	.zero		1


	//----- nvinfo : EIATTR_EXIT_INSTR_OFFSETS
	.align		4
        /*00c0*/ 	.byte	0x04, 0x1c
        /*00c2*/ 	.short	(.L_1503 - .L_1502)


	//   ....[0]....
.L_1502:
        /*00c4*/ 	.word	0x00000070


	//   ....[1]....
        /*00c8*/ 	.word	0x000043f0


	//----- nvinfo : EIATTR_MAX_THREADS
	.align		4
.L_1503:
        /*00cc*/ 	.byte	0x04, 0x05
        /*00ce*/ 	.short	(.L_1505 - .L_1504)
.L_1504:
        /*00d0*/ 	.word	0x00000180
        /*00d4*/ 	.word	0x00000001
        /*00d8*/ 	.word	0x00000001


	//----- nvinfo : EIATTR_CRS_STACK_SIZE
	.align		4
.L_1505:
        /*00dc*/ 	.byte	0x04, 0x1e
        /*00de*/ 	.short	(.L_1507 - .L_1506)
.L_1506:
        /*00e0*/ 	.word	0x00000000


	//----- nvinfo : EIATTR_CBANK_PARAM_SIZE
	.align		4
.L_1507:
        /*00e4*/ 	.byte	0x03, 0x19
        /*00e6*/ 	.short	0x00a0


	//----- nvinfo : EIATTR_PARAM_CBANK
	.align		4
        /*00e8*/ 	.byte	0x04, 0x0a
        /*00ea*/ 	.short	(.L_1509 - .L_1508)
	.align		4
.L_1508:
        /*00ec*/ 	.word	index@(.nv.constant0._Z35group_norm_nhwc_fwd_one_pass_kernelI11Fp16IOFp32WLi512ELi12ELi384EEv26Group_norm_nhwc_fwd_params)
        /*00f0*/ 	.short	0x0380
        /*00f2*/ 	.short	0x00a0


	//----- nvinfo : EIATTR_SW_WAR
	.align		4
.L_1509:
        /*00f4*/ 	.byte	0x04, 0x36
        /*00f6*/ 	.short	(.L_1511 - .L_1510)
.L_1510:
        /*00f8*/ 	.word	0x00000008
.L_1511:


//--------------------- .nv.info._Z35group_norm_nhwc_fwd_one_pass_kernelI11Fp16IOBf16WLi64ELi12ELi384EEv26Group_norm_nhwc_fwd_params --------------------------
	.section	.nv.info._Z35group_norm_nhwc_fwd_one_pass_kernelI11Fp16IOBf16WLi64ELi12ELi384EEv26Group_norm_nhwc_fwd_params,"",@"SHT_CUDA_INFO"
	.sectionflags	@""
	.align	4


	//----- nvinfo : EIATTR_CUDA_API_VERSION
	.align		4
        /*0000*/ 	.byte	0x04, 0x37
        /*0002*/ 	.short	(.L_1513 - .L_1512)
.L_1512:
        /*0004*/ 	.word	0x00000082


	//----- nvinfo : EIATTR_KPARAM_INFO
	.align		4
.L_1513:
        /*0008*/ 	.byte	0x04, 0x17
        /*000a*/ 	.short	(.L_1515 - .L_1514)
.L_1514:
        /*000c*/ 	.word	0x00000000
        /*0010*/ 	.short	0x0000
        /*0012*/ 	.short	0x0000
        /*0014*/ 	.byte	0x00, 0xf0, 0x81, 0x02


	//----- nvinfo : EIATTR_SPARSE_MMA_MASK
	.align		4
.L_1515:
        /*0018*/ 	.byte	0x03, 0x50
        /*001a*/ 	.short	0x0000


	//----- nvinfo : EIATTR_MAXREG_COUNT
	.align		4
        /*001c*/ 	.byte	0x03, 0x1b
        /*001e*/ 	.short	0x00a8


	//----- nvinfo : EIATTR_NUM_BARRIERS
	.align		4
        /*0020*/ 	.byte	0x02, 0x4c
        /*0022*/ 	.byte	0x01
	.zero		1


	//----- nvinfo : EIATTR_MERCURY_ISA_VERSION
	.align		4
        /*0024*/ 	.byte	0x03, 0x5f
        /*0026*/ 	.short	0x0101


	//----- nvinfo : EIATTR_INT_WARP_WIDE_INSTR_OFFSETS
	.align		4
        /*0028*/ 	.byte	0x04, 0x31
        /*002a*/ 	.short	(.L_1517 - .L_1516)


	//   ....[0]....
.L_1516:
        /*002c*/ 	.word	0x00000e50


	//   ....[1]....
        /*0030*/ 	.word	0x00000e90


	//   ....[2]....
        /*0034*/ 	.word	0x00000ed0


	//   ....[3]....
        /*0038*/ 	.word	0x00000ee0


	//   ....[4]....
        /*003c*/ 	.word	0x000010b0


	//   ....[5]....
        /*0040*/ 	.word	0x00001110


	//   ....[6]....
        /*0044*/ 	.word	0x00001150


	//   ....[7]....
        /*0048*/ 	.word	0x00001160


	//   ....[8]....
        /*004c*/ 	.word	0x00001420


	//   ....[9]....
        /*0050*/ 	.word	0x00001500


	//   ....[10]....
        /*0054*/ 	.word	0x00001510


	//   ....[11]....
        /*0058*/ 	.word	0x000015f0


	//   ....[12]....
        /*005c*/ 	.word	0x00001760


	//   ....[13]....
        /*0060*/ 	.word	0x00001780


	//----- nvinfo : EIATTR_COOP_GROUP_MASK_REGIDS
	.align		4
.L_1517:
        /*0064*/ 	.byte	0x04, 0x29
        /*0066*/ 	.short	(.L_1519 - .L_1518)


	//   ....[0]....
.L_1518:
        /*0068*/ 	.word	0xffffffff


	//   ....[1]....
        /*006c*/ 	.word	0xffffffff


	//   ....[2]....
        /*0070*/ 	.word	0xffffffff


	//   ....[3]....
        /*0074*/ 	.word	0xffffffff


	//   ....[4]....
        /*0078*/ 	.word	0xffffffff


	//   ....[5]....
        /*007c*/ 	.word	0xffffffff


	//   ....[6]....
        /*0080*/ 	.word	0xffffffff


	//   ....[7]....
        /*0084*/ 	.word	0xffffffff


	//   ....[8]....
        /*0088*/ 	.word	0xffffffff


	//   ....[9]....
        /*008c*/ 	.word	0xffffffff


	//----- nvinfo : EIATTR_COOP_GROUP_INSTR_OFFSETS
	.align		4
.L_1519:
        /*0090*/ 	.byte	0x04, 0x28
        /*0092*/ 	.short	(.L_1521 - .L_1520)


	//   ....[0]....
.L_1520:
        /*0094*/ 	.word	0x00000620


	//   ....[1]....
        /*0098*/ 	.word	0x00000630


	//   ....[2]....
        /*009c*/ 	.word	0x00000660


	//   ....[3]....
        /*00a0*/ 	.word	0x00000680


	//   ....[4]....
        /*00a4*/ 	.word	0x000006b0


	//   ....[5]....
        /*00a8*/ 	.word	0x000006d0


	//   ....[6]....
        /*00ac*/ 	.word	0x00000700


	//   ....[7]....
        /*00b0*/ 	.word	0x00000720


	//   ....[8]....
        /*00b4*/ 	.word	0x00000770


	//   ....[9]....
        /*00b8*/ 	.word	0x00000780


	//----- nvinfo : EIATTR_VRC_CTA_INIT_COUNT
	.align		4
.L_1521:
        /*00bc*/ 	.byte	0x02, 0x4a
	.zero		1
	.zero		1


	//----- nvinfo : EIATTR_EXIT_INSTR_OFFSETS
	.align		4
        /*00c0*/ 	.byte	0x04, 0x1c
        /*00c2*/ 	.short	(.L_1523 - .L_1522)


	//   ....[0]....
.L_1522:
        /*00c4*/ 	.word	0x00000070


	//   ....[1]....
        /*00c8*/ 	.word	0x00001de0


	//----- nvinfo : EIATTR_MAX_THREADS
	.align		4
.L_1523:
        /*00cc*/ 	.byte	0x04, 0x05
        /*00ce*/ 	.short	(.L_1525 - .L_1524)
.L_1524:
        /*00d0*/ 	.word	0x00000180
        /*00d4*/ 	.word	0x00000001
        /*00d8*/ 	.word	0x00000001


	//----- nvinfo : EIATTR_CRS_STACK_SIZE
	.align		4
.L_1525:
        /*00dc*/ 	.byte	0x04, 0x1e
        /*00de*/ 	.short	(.L_1527 - .L_1526)
.L_1526:
        /*00e0*/ 	.word	0x00000000


	//----- nvinfo : EIATTR_CBANK_PARAM_SIZE
	.align		4
.L_1527:
        /*00e4*/ 	.byte	0x03, 0x19
        /*00e6*/ 	.short	0x00a0


	//----- nvinfo : EIATTR_PARAM_CBANK
	.align		4
        /*00e8*/ 	.byte	0x04, 0x0a
        /*00ea*/ 	.short	(.L_1529 - .L_1528)
	.align		4
.L_1528:
        /*00ec*/ 	.word	index@(.nv.constant0._Z35group_norm_nhwc_fwd_one_pass_kernelI11Fp16IOBf16WLi64ELi12ELi384EEv26Group_norm_nhwc_fwd_params)
        /*00f0*/ 	.short	0x0380
        /*00f2*/ 	.short	0x00a0


	//----- nvinfo : EIATTR_SW_WAR
	.align		4
.L_1529:
        /*00f4*/ 	.byte	0x04, 0x36
        /*00f6*/ 	.short	(.L_1531 - .L_1530)
.L_1530:
        /*00f8*/ 	.word	0x00000008
.L_1531:


//--------------------- .nv.info._Z35group_norm_nhwc_fwd_one_pass_kernelI11Fp16IOBf16WLi128ELi12ELi384EEv26Group_norm_nhwc_fwd_params --------------------------
	.section	.nv.info._Z35group_norm_nhwc_fwd_one_pass_kernelI11Fp16IOBf16WLi128ELi12ELi384EEv26Group_norm_nhwc_fwd_params,"",@"SHT_CUDA_INFO"
	.sectionflags	@""
	.align	4


	//----- nvinfo : EIATTR_CUDA_API_VERSION
	.align		4
        /*0000*/ 	.byte	0x04, 0x37
        /*0002*/ 	.short	(.L_1533 - .L_1532)
.L_1532:
        /*0004*/ 	.word	0x00000082


	//----- nvinfo : EIATTR_KPARAM_INFO
	.align		4
.L_1533:
        /*0008*/ 	.byte	0x04, 0x17
        /*000a*/ 	.short	(.L_1535 - .L_1534)
.L_1534:
        /*000c*/ 	.word	0x00000000
        /*0010*/ 	.short	0x0000
        /*0012*/ 	.short	0x0000
        /*0014*/ 	.byte	0x00, 0xf0, 0x81, 0x02


	//----- nvinfo : EIATTR_SPARSE_MMA_MASK
	.align		4
.L_1535:
        /*0018*/ 	.byte	0x03, 0x50
        /*001a*/ 	.short	0x0000


	//----- nvinfo : EIATTR_MAXREG_COUNT
	.align		4
        /*001c*/ 	.byte	0x03, 0x1b
        /*001e*/ 	.short	0x00a8


	//----- nvinfo : EIATTR_NUM_BARRIERS
	.align		4
        /*0020*/ 	.byte	0x02, 0x4c
        /*0022*/ 	.byte	0x01
	.zero		1


	//----- nvinfo : EIATTR_MERCURY_ISA_VERSION
	.align		4
        /*0024*/ 	.byte	0x03, 0x5f
        /*0026*/ 	.short	0x0101


	//----- nvinfo : EIATTR_INT_WARP_WIDE_INSTR_OFFSETS
	.align		4
        /*0028*/ 	.byte	0x04, 0x31
        /*002a*/ 	.short	(.L_1537 - .L_1536)


	//   ....[0]....
.L_1536:
        /*002c*/ 	.word	0x00000fe0


	//   ....[1]....
        /*0030*/ 	.word	0x00001010


	//   ....[2]....
        /*0034*/ 	.word	0x00001020


	//   ....[3]....
        /*0038*/ 	.word	0x00001070


	//   ....[4]....
        /*003c*/ 	.word	0x00001230


	//   ....[5]....
        /*0040*/ 	.word	0x00001290


	//   ....[6]....
        /*0044*/ 	.word	0x000012d0


	//   ....[7]....
        /*0048*/ 	.word	0x000012e0


	//   ....[8]....
        /*004c*/ 	.word	0x00001590


	//   ....[9]....
        /*0050*/ 	.word	0x00001670


	//   ....[10]....
        /*0054*/ 	.word	0x00001680


	//   ....[11]....
        /*0058*/ 	.word	0x00001760


	//   ....[12]....
        /*005c*/ 	.word	0x000018d0


	//   ....[13]....
        /*0060*/ 	.word	0x000018f0


	//----- nvinfo : EIATTR_COOP_GROUP_MASK_REGIDS
	.align		4
.L_1537:
        /*0064*/ 	.byte	0x04, 0x29
        /*0066*/ 	.short	(.L_1539 - .L_1538)


	//   ....[0]....
.L_1538:
        /*0068*/ 	.word	0xffffffff


	//   ....[1]....
        /*006c*/ 	.word	0xffffffff


	//   ....[2]....
        /*0070*/ 	.word	0xffffffff


	//   ....[3]....
        /*0074*/ 	.word	0xffffffff


	//   ....[4]....
        /*0078*/ 	.word	0xffffffff


	//   ....[5]....
        /*007c*/ 	.word	0xffffffff


	//   ....[6]....
        /*0080*/ 	.word	0xffffffff


	//   ....[7]....
        /*0084*/ 	.word	0xffffffff


	//   ....[8]....
        /*0088*/ 	.word	0xffffffff


	//   ....[9]....
        /*008c*/ 	.word	0xffffffff


	//----- nvinfo : EIATTR_COOP_GROUP_INSTR_OFFSETS
	.align		4
.L_1539:
        /*0090*/ 	.byte	0x04, 0x28
        /*0092*/ 	.short	(.L_1541 - .L_1540)


	//   ....[0]....
.L_1540:
        /*0094*/ 	.word	0x000007a0


	//   ....[1]....
        /*0098*/ 	.word	0x000007b0


	//   ....[2]....
        /*009c*/ 	.word	0x000007e0


	//   ....[3]....
        /*00a0*/ 	.word	0x00000800


	//   ....[4]....
        /*00a4*/ 	.word	0x00000830


	//   ....[5]....
        /*00a8*/ 	.word	0x00000850


	//   ....[6]....
        /*00ac*/ 	.word	0x00000880


	//   ....[7]....
        /*00b0*/ 	.word	0x000008a0


	//   ....[8]....
        /*00b4*/ 	.word	0x000008f0


	//   ....[9]....
        /*00b8*/ 	.word	0x00000900


	//----- nvinfo : EIATTR_VRC_CTA_INIT_COUNT
	.align		4
.L_1541:
        /*00bc*/ 	.byte	0x02, 0x4a
	.zero		1
	.zero		1


	//----- nvinfo : EIATTR_EXIT_INSTR_OFFSETS
	.align		4
        /*00c0*/ 	.byte	0x04, 0x1c
        /*00c2*/ 	.short	(.L_1543 - .L_1542)


	//   ....[0]....
.L_1542:
        /*00c4*/ 	.word	0x00000070


	//   ....[1]....
        /*00c8*/ 	.word	0x00002520


	//----- nvinfo : EIATTR_MAX_THREADS
	.align		4
.L_1543:
        /*00cc*/ 	.byte	0x04, 0x05
        /*00ce*/ 	.short	(.L_1545 - .L_1544)
.L_1544:
        /*00d0*/ 	.word	0x00000180
        /*00d4*/ 	.word	0x00000001
        /*00d8*/ 	.word	0x00000001


	//----- nvinfo : EIATTR_CRS_STACK_SIZE
	.align		4
.L_1545:
        /*00dc*/ 	.byte	0x04, 0x1e
        /*00de*/ 	.short	(.L_1547 - .L_1546)
.L_1546:
        /*00e0*/ 	.word	0x00000000


	//----- nvinfo : EIATTR_CBANK_PARAM_SIZE
	.align		4
.L_1547:
        /*00e4*/ 	.byte	0x03, 0x19
        /*00e6*/ 	.short	0x00a0


	//----- nvinfo : EIATTR_PARAM_CBANK
	.align		4
        /*00e8*/ 	.byte	0x04, 0x0a
        /*00ea*/ 	.short	(.L_1549 - .L_1548)
	.align		4
.L_1548:
        /*00ec*/ 	.word	index@(.nv.constant0._Z35group_norm_nhwc_fwd_one_pass_kernelI11Fp16IOBf16WLi128ELi12ELi384EEv26Group_norm_nhwc_fwd_params)
        /*00f0*/ 	.short	0x0380
        /*00f2*/ 	.short	0x00a0


	//----- nvinfo : EIATTR_SW_WAR
	.align		4
.L_1549:
        /*00f4*/ 	.byte	0x04, 0x36
        /*00f6*/ 	.short	(.L_1551 - .L_1550)
.L_1550:
        /*00f8*/ 	.word	0x00000008
.L_1551:


//--------------------- .nv.info._Z35group_norm_nhwc_fwd_one_pass_kernelI11Fp16IOBf16WLi256ELi12ELi384EEv26Group_norm_nhwc_fwd_params --------------------------
	.section	.nv.info._Z35group_norm_nhwc_fwd_one_pass_kernelI11Fp16IOBf16WLi256ELi12ELi384EEv26Group_norm_nhwc_fwd_params,"",@"SHT_CUDA_INFO"
	.sectionflags	@""
	.align	4


	//----- nvinfo : EIATTR_CUDA_API_VERSION
	.align		4
        /*0000*/ 	.byte	0x04, 0x37
        /*0002*/ 	.short	(.L_1553 - .L_1552)
.L_1552:
        /*0004*/ 	.word	0x00000082


	//----- nvinfo : EIATTR_KPARAM_INFO
	.align		4
.L_1553:
        /*0008*/ 	.byte	0x04, 0x17
        /*000a*/ 	.short	(.L_1555 - .L_1554)
.L_1554:
        /*000c*/ 	.word	0x00000000
        /*0010*/ 	.short	0x0000
        /*0012*/ 	.short	0x0000
        /*0014*/ 	.byte	0x00, 0xf0, 0x81, 0x02


	//----- nvinfo : EIATTR_SPARSE_MMA_MASK
	.align		4
.L_1555:
        /*0018*/ 	.byte	0x03, 0x50
        /*001a*/ 	.short	0x0000


	//----- nvinfo : EIATTR_MAXREG_COUNT
	.align		4
        /*001c*/ 	.byte	0x03, 0x1b
        /*001e*/ 	.short	0x00a8


	//----- nvinfo : EIATTR_NUM_BARRIERS
	.align		4
        /*0020*/ 	.byte	0x02, 0x4c
        /*0022*/ 	.byte	0x01
	.zero		1


	//----- nvinfo : EIATTR_MERCURY_ISA_VERSION
	.align		4
        /*0024*/ 	.byte	0x03, 0x5f
        /*0026*/ 	.short	0x0101


	//----- nvinfo : EIATTR_INT_WARP_WIDE_INSTR_OFFSETS
	.align		4
        /*0028*/ 	.byte	0x04, 0x31
        /*002a*/ 	.short	(.L_1557 - .L_1556)


	//   ....[0]....
.L_1556:
        /*002c*/ 	.word	0x00001280


	//   ....[1]....
        /*0030*/ 	.word	0x000012f0


	//   ....[2]....
        /*0034*/ 	.word	0x00001300


	//   ....[3]....
        /*0038*/ 	.word	0x00001330


	//   ....[4]....
        /*003c*/ 	.word	0x000014f0


	//   ....[5]....
        /*0040*/ 	.word	0x00001550


	//   ....[6]....
        /*0044*/ 	.word	0x00001580


	//   ....[7]....
        /*0048*/ 	.word	0x000015a0


	//   ....[8]....
        /*004c*/ 	.word	0x000018d0


	//   ....[9]....
        /*0050*/ 	.word	0x000018f0


	//   ....[10]....
        /*0054*/ 	.word	0x00001900


	//   ....[11]....
        /*0058*/ 	.word	0x00001930


	//   ....[12]....
        /*005c*/ 	.word	0x00001b90


	//   ....[13]....
        /*0060*/ 	.word	0x00001bb0


	//----- nvinfo : EIATTR_COOP_GROUP_MASK_REGIDS
	.align		4
.L_1557:
        /*0064*/ 	.byte	0x04, 0x29
        /*0066*/ 	.short	(.L_1559 - .L_1558)


	//   ....[0]....
.L_1558:
        /*0068*/ 	.word	0xffffffff


	//   ....[1]....
        /*006c*/ 	.word	0xffffffff


	//   ....[2]....
        /*0070*/ 	.word	0xffffffff


	//   ....[3]....
        /*0074*/ 	.word	0xffffffff


	//   ....[4]....
        /*0078*/ 	.word	0xffffffff


	//   ....[5]....
        /*007c*/ 	.word	0xffffffff


	//   ....[6]....
        /*0080*/ 	.word	0xffffffff


	//   ....[7]....
        /*0084*/ 	.word	0xffffffff


	//   ....[8]....
        /*0088*/ 	.word	0xffffffff


	//   ....[9]....
        /*008c*/ 	.word	0xffffffff


	//----- nvinfo : EIATTR_COOP_GROUP_INSTR_OFFSETS
	.align		4
.L_1559:
        /*0090*/ 	.byte	0x04, 0x28
        /*0092*/ 	.short	(.L_1561 - .L_1560)


	//   ....[0]....
.L_1560:
        /*0094*/ 	.word	0x00000a60


	//   ....[1]....
        /*0098*/ 	.word	0x00000a70


	//   ....[2]....
        /*009c*/ 	.word	0x00000aa0


	//   ....[3]....
        /*00a0*/ 	.word	0x00000ab0


	//   ....[4]....
        /*00a4*/ 	.word	0x00000af0


	//   ....[5]....
        /*00a8*/ 	.word	0x00000b00


	//   ....[6]....
        /*00ac*/ 	.word	0x00000b40


	//   ....[7]....
        /*00b0*/ 	.word	0x00000b50


	//   ....[8]....
        /*00b4*/ 	.word	0x00000bb0


	//   ....[9]....
        /*00b8*/ 	.word	0x00000bc0


	//----- nvinfo : EIATTR_VRC_CTA_INIT_COUNT
	.align		4
.L_1561:
        /*00bc*/ 	.byte	0x02, 0x4a
	.zero		1
	.zero		1


	//----- nvinfo : EIATTR_EXIT_INSTR_OFFSETS
	.align		4
        /*00c0*/ 	.byte	0x04, 0x1c
        /*00c2*/ 	.short	(.L_1563 - .L_1562)


	//   ....[0]....
.L_1562:
        /*00c4*/ 	.word	0x00000070


	//   ....[1]....
        /*00c8*/ 	.word	0x00002f90


	//----- nvinfo : EIATTR_MAX_THREADS
	.align		4
.L_1563:
        /*00cc*/ 	.byte	0x04, 0x05
        /*00ce*/ 	.short	(.L_1565 - .L_1564)
.L_1564:
        /*00d0*/ 	.word	0x00000180
        /*00d4*/ 	.word	0x00000001
        /*00d8*/ 	.word	0x00000001


	//----- nvinfo : EIATTR_CRS_STACK_SIZE
	.align		4
.L_1565:
        /*00dc*/ 	.byte	0x04, 0x1e
        /*00de*/ 	.short	(.L_1567 - .L_1566)
.L_1566:
        /*00e0*/ 	.word	0x00000000


	//----- nvinfo : EIATTR_CBANK_PARAM_SIZE
	.align		4
.L_1567:
        /*00e4*/ 	.byte	0x03, 0x19
        /*00e6*/ 	.short	0x00a0


	//----- nvinfo : EIATTR_PARAM_CBANK
	.align		4
        /*00e8*/ 	.byte	0x04, 0x0a
        /*00ea*/ 	.short	(.L_1569 - .L_1568)
	.align		4
.L_1568:
        /*00ec*/ 	.word	index@(.nv.constant0._Z35group_norm_nhwc_fwd_one_pass_kernelI11Fp16IOBf16WLi256ELi12ELi384EEv26Group_norm_nhwc_fwd_params)
        /*00f0*/ 	.short	0x0380
        /*00f2*/ 	.short	0x00a0


	//----- nvinfo : EIATTR_SW_WAR
	.align		4
.L_1569:
        /*00f4*/ 	.byte	0x04, 0x36
        /*00f6*/ 	.short	(.L_1571 - .L_1570)
.L_1570:
        /*00f8*/ 	.word	0x00000008
.L_1571:


//--------------------- .nv.info._Z35group_norm_nhwc_fwd_one_pass_kernelI11Fp16IOBf16WLi512ELi12ELi384EEv26Group_norm_nhwc_fwd_params --------------------------
	.section	.nv.info._Z35group_norm_nhwc_fwd_one_pass_kernelI11Fp16IOBf16WLi512ELi12ELi384EEv26Group_norm_nhwc_fwd_params,"",@"SHT_CUDA_INFO"
	.sectionflags	@""
	.align	4


	//----- nvinfo : EIATTR_CUDA_API_VERSION
	.align		4
        /*0000*/ 	.byte	0x04, 0x37
        /*0002*/ 	.short	(.L_1573 - .L_1572)
.L_1572:
        /*0004*/ 	.word	0x00000082


	//----- nvinfo : EIATTR_KPARAM_INFO
	.align		4
.L_1573:
        /*0008*/ 	.byte	0x04, 0x17
        /*000a*/ 	.short	(.L_1575 - .L_1574)
.L_1574:
        /*000c*/ 	.word	0x00000000
        /*0010*/ 	.short	0x0000
        /*0012*/ 	.short	0x0000
        /*0014*/ 	.byte	0x00, 0xf0, 0x81, 0x02


	//----- nvinfo : EIATTR_SPARSE_MMA_MASK
	.align		4
.L_1575:
        /*0018*/ 	.byte	0x03, 0x50
        /*001a*/ 	.short	0x0000


	//----- nvinfo : EIATTR_MAXREG_COUNT
	.align		4
        /*001c*/ 	.byte	0x03, 0x1b
        /*001e*/ 	.short	0x00a8


	//----- nvinfo : EIATTR_NUM_BARRIERS
	.align		4
        /*0020*/ 	.byte	0x02, 0x4c
        /*0022*/ 	.byte	0x01
	.zero		1


	//----- nvinfo : EIATTR_MERCURY_ISA_VERSION
	.align		4
        /*0024*/ 	.byte	0x03, 0x5f
        /*0026*/ 	.short	0x0101


	//----- nvinfo : EIATTR_INT_WARP_WIDE_INSTR_OFFSETS
	.align		4
        /*0028*/ 	.byte	0x04, 0x31
        /*002a*/ 	.short	(.L_1577 - .L_1576)


	//   ....[0]....
.L_1576:
        /*002c*/ 	.word	0x00001840


	//   ....[1]....
        /*0030*/ 	.word	0x000018c0


	//   ....[2]....
        /*0034*/ 	.word	0x00001960


	//   ....[3]....
        /*0038*/ 	.word	0x00001a00


	//   ....[4]....
        /*003c*/ 	.word	0x00001aa0


	//   ....[5]....
        /*0040*/ 	.word	0x00001b40


	//   ....[6]....
        /*0044*/ 	.word	0x00001be0


	//   ....[7]....
        /*0048*/ 	.word	0x00001c80


	//   ....[8]....
        /*004c*/ 	.word	0x00001e90


	//   ....[9]....
        /*0050*/ 	.word	0x00001ef0


	//   ....[10]....
        /*0054*/ 	.word	0x00001f90


	//   ....[11]....
        /*0058*/ 	.word	0x00002030


	//   ....[12]....
        /*005c*/ 	.word	0x000021b0


	//   ....[13]....
        /*0060*/ 	.word	0x000021e0


	//----- nvinfo : EIATTR_COOP_GROUP_MASK_REGIDS
	.align		4
.L_1577:
        /*0064*/ 	.byte	0x04, 0x29
        /*0066*/ 	.short	(.L_1579 - .L_1578)


	//   ....[0]....
.L_1578:
        /*0068*/ 	.word	0xffffffff


	//   ....[1]....
        /*006c*/ 	.word	0xffffffff


	//   ....[2]....
        /*0070*/ 	.word	0xffffffff


	//   ....[3]....
        /*0074*/ 	.word	0xffffffff


	//   ....[4]....
        /*0078*/ 	.word	0xffffffff


	//   ....[5]....
        /*007c*/ 	.word	0xffffffff


	//   ....[6]....
        /*0080*/ 	.word	0xffffffff


	//   ....[7]....
        /*0084*/ 	.word	0xffffffff


	//   ....[8]....
        /*0088*/ 	.word	0xffffffff


	//   ....[9]....
        /*008c*/ 	.word	0xffffffff


	//----- nvinfo : EIATTR_COOP_GROUP_INSTR_OFFSETS
	.align		4
.L_1579:
        /*0090*/ 	.byte	0x04, 0x28
        /*0092*/ 	.short	(.L_1581 - .L_1580)


	//   ....[0]....
.L_1580:
        /*0094*/ 	.word	0x00001060


	//   ....[1]....
        /*0098*/ 	.word	0x00001070


	//   ....[2]....
        /*009c*/ 	.word	0x000010a0


	//   ....[3]....
        /*00a0*/ 	.word	0x000010b0


	//   ....[4]....
        /*00a4*/ 	.word	0x000010f0


	//   ....[5]....
        /*00a8*/ 	.word	0x00001100


	//   ....[6]....
        /*00ac*/ 	.word	0x00001140


	//   ....[7]....
        /*00b0*/ 	.word	0x00001150


	//   ....[8]....
        /*00b4*/ 	.word	0x000011d0


	//   ....[9]....
        /*00b8*/ 	.word	0x000011e0


	//----- nvinfo : EIATTR_VRC_CTA_INIT_COUNT
	.align		4
.L_1581:
        /*00bc*/ 	.byte	0x02, 0x4a
	.zero		1
	.zero		1


	//----- nvinfo : EIATTR_EXIT_INSTR_OFFSETS
	.align		4
        /*00c0*/ 	.byte	0x04, 0x1c
        /*00c2*/ 	.short	(.L_1583 - .L_1582)


	//   ....[0]....
.L_1582:
        /*00c4*/ 	.word	0x00000070


	//   ....[1]....
        /*00c8*/ 	.word	0x00004440


	//----- nvinfo : EIATTR_MAX_THREADS
	.align		4
.L_1583:
        /*00cc*/ 	.byte	0x04, 0x05
        /*00ce*/ 	.short	(.L_1585 - .L_1584)
.L_1584:
        /*00d0*/ 	.word	0x00000180
        /*00d4*/ 	.word	0x00000001
        /*00d8*/ 	.word	0x00000001


	//----- nvinfo : EIATTR_CRS_STACK_SIZE
	.align		4
.L_1585:
        /*00dc*/ 	.byte	0x04, 0x1e
        /*00de*/ 	.short	(.L_1587 - .L_1586)
.L_1586:
        /*00e0*/ 	.word	0x00000000


	//----- nvinfo : EIATTR_CBANK_PARAM_SIZE
	.align		4
.L_1587:
        /*00e4*/ 	.byte	0x03, 0x19
        /*00e6*/ 	.short	0x00a0


	//----- nvinfo : EIATTR_PARAM_CBANK
	.align		4
        /*00e8*/ 	.byte	0x04, 0x0a
        /*00ea*/ 	.short	(.L_1589 - .L_1588)
	.align		4
.L_1588:
        /*00ec*/ 	.word	index@(.nv.constant0._Z35group_norm_nhwc_fwd_one_pass_kernelI11Fp16IOBf16WLi512ELi12ELi384EEv26Group_norm_nhwc_fwd_params)
        /*00f0*/ 	.short	0x0380
        /*00f2*/ 	.short	0x00a0


	//----- nvinfo : EIATTR_SW_WAR
	.align		4
.L_1589:
        /*00f4*/ 	.byte	0x04, 0x36
        /*00f6*/ 	.short	(.L_1591 - .L_1590)
.L_1590:
        /*00f8*/ 	.word	0x00000008
.L_1591:


//--------------------- .nv.info._Z35group_norm_nhwc_fwd_one_pass_kernelI11Fp16IOFp16WLi64ELi12ELi384EEv26Group_norm_nhwc_fwd_params --------------------------
	.section	.nv.info._Z35group_norm_nhwc_fwd_one_pass_kernelI11Fp16IOFp16WLi64ELi12ELi384EEv26Group_norm_nhwc_fwd_params,"",@"SHT_CUDA_INFO"
	.sectionflags	@""
	.align	4


	//----- nvinfo : EIATTR_CUDA_API_VERSION
	.align		4
        /*0000*/ 	.byte	0x04, 0x37
        /*0002*/ 	.short	(.L_1593 - .L_1592)
.L_1592:
        /*0004*/ 	.word	0x00000082


	//----- nvinfo : EIATTR_KPARAM_INFO
	.align		4
.L_1593:
        /*0008*/ 	.byte	0x04, 0x17
        /*000a*/ 	.short	(.L_1595 - .L_1594)
.L_1594:
        /*000c*/ 	.word	0x00000000
        /*0010*/ 	.short	0x0000
        /*0012*/ 	.short	0x0000
        /*0014*/ 	.byte	0x00, 0xf0, 0x81, 0x02


	//----- nvinfo : EIATTR_SPARSE_MMA_MASK
	.align		4
.L_1595:
        /*0018*/ 	.byte	0x03, 0x50
        /*001a*/ 	.short	0x0000


	//----- nvinfo : EIATTR_MAXREG_COUNT
	.align		4
        /*001c*/ 	.byte	0x03, 0x1b
        /*001e*/ 	.short	0x00a8


	//----- nvinfo : EIATTR_NUM_BARRIERS
	.align		4
        /*0020*/ 	.byte	0x02, 0x4c
        /*0022*/ 	.byte	0x01
	.zero		1


	//----- nvinfo : EIATTR_MERCURY_ISA_VERSION
	.align		4
        /*0024*/ 	.byte	0x03, 0x5f
        /*0026*/ 	.short	0x0101


	//----- nvinfo : EIATTR_INT_WARP_WIDE_INSTR_OFFSETS
	.align		4
        /*0028*/ 	.byte	0x04, 0x31
        /*002a*/ 	.short	(.L_1597 - .L_1596)


	//   ....[0]....
.L_1596:
        /*002c*/ 	.word	0x00000e50


	//   ....[1]....
        /*0030*/ 	.word	0x00000e90


	//   ....[2]....
        /*0034*/ 	.word	0x00000ed0


	//   ....[3]....
        /*0038*/ 	.word	0x00000ee0


	//   ....[4]....
        /*003c*/ 	.word	0x000010b0


	//   ....[5]....
        /*0040*/ 	.word	0x00001110


	//   ....[6]....
        /*0044*/ 	.word	0x00001150


	//   ....[7]....
        /*0048*/ 	.word	0x00001160


	//   ....[8]....
        /*004c*/ 	.word	0x00001420


	//   ....[9]....
        /*0050*/ 	.word	0x00001500


	//   ....[10]....
        /*0054*/ 	.word	0x00001510


	//   ....[11]....
        /*0058*/ 	.word	0x000015f0


	//   ....[12]....
        /*005c*/ 	.word	0x00001760


	//   ....[13]....
        /*0060*/ 	.word	0x00001780


	//----- nvinfo : EIATTR_COOP_GROUP_MASK_REGIDS
	.align		4
.L_1597:
        /*0064*/ 	.byte	0x04, 0x29
        /*0066*/ 	.short	(.L_1599 - .L_1598)


	//   ....[0]....
.L_1598:
        /*0068*/ 	.word	0xffffffff


	//   ....[1]....
        /*006c*/ 	.word	0xffffffff


	//   ....[2]....
        /*0070*/ 	.word	0xffffffff


	//   ....[3]....
        /*0074*/ 	.word	0xffffffff


	//   ....[4]....
        /*0078*/ 	.word	0xffffffff


	//   ....[5]....
        /*007c*/ 	.word	0xffffffff


	//   ....[6]....
        /*0080*/ 	.word	0xffffffff


	//   ....[7]....
        /*0084*/ 	.word	0xffffffff


	//   ....[8]....
        /*0088*/ 	.word	0xffffffff


	//   ....[9]....
        /*008c*/ 	.word	0xffffffff


	//----- nvinfo : EIATTR_COOP_GROUP_INSTR_OFFSETS
	.align		4
.L_1599:
        /*0090*/ 	.byte	0x04, 0x28
        /*0092*/ 	.short	(.L_1601 - .L_1600)


	//   ....[0]....
.L_1600:
        /*0094*/ 	.word	0x00000620


	//   ....[1]....
        /*0098*/ 	.word	0x00000630


	//   ....[2]....
        /*009c*/ 	.word	0x00000660


	//   ....[3]....
        /*00a0*/ 	.word	0x00000680


	//   ....[4]....
        /*00a4*/ 	.word	0x000006b0


	//   ....[5]....
        /*00a8*/ 	.word	0x000006d0


	//   ....[6]....
        /*00ac*/ 	.word	0x00000700


	//   ....[7]....
        /*00b0*/ 	.word	0x00000720


	//   ....[8]....
        /*00b4*/ 	.word	0x00000770


	//   ....[9]....
        /*00b8*/ 	.word	0x00000780


	//----- nvinfo : EIATTR_VRC_CTA_INIT_COUNT
	.align		4
.L_1601:
        /*00bc*/ 	.byte	0x02, 0x4a
	.zero		1
	.zero		1


	//----- nvinfo : EIATTR_EXIT_INSTR_OFFSETS
	.align		4
        /*00c0*/ 	.byte	0x04, 0x1c
        /*00c2*/ 	.short	(.L_1603 - .L_1602)


	//   ....[0]....
.L_1602:
        /*00c4*/ 	.word	0x00000070


	//   ....[1]....
        /*00c8*/ 	.word	0x00001de0


	//----- nvinfo : EIATTR_MAX_THREADS
	.align		4
.L_1603:
        /*00cc*/ 	.byte	0x04, 0x05
        /*00ce*/ 	.short	(.L_1605 - .L_1604)
.L_1604:
        /*00d0*/ 	.word	0x00000180
        /*00d4*/ 	.word	0x00000001
        /*00d8*/ 	.word	0x00000001


	//----- nvinfo : EIATTR_CRS_STACK_SIZE
	.align		4
.L_1605:
        /*00dc*/ 	.byte	0x04, 0x1e
        /*00de*/ 	.short	(.L_1607 - .L_1606)
.L_1606:
        /*00e0*/ 	.word	0x00000000


	//----- nvinfo : EIATTR_CBANK_PARAM_SIZE
	.align		4
.L_1607:
        /*00e4*/ 	.byte	0x03, 0x19
        /*00e6*/ 	.short	0x00a0


	//----- nvinfo : EIATTR_PARAM_CBANK
	.align		4
        /*00e8*/ 	.byte	0x04, 0x0a
        /*00ea*/ 	.short	(.L_1609 - .L_1608)
	.align		4
.L_1608:
        /*00ec*/ 	.word	index@(.nv.constant0._Z35group_norm_nhwc_fwd_one_pass_kernelI11Fp16IOFp16WLi64ELi12ELi384EEv26Group_norm_nhwc_fwd_params)
        /*00f0*/ 	.short	0x0380
        /*00f2*/ 	.short	0x00a0


	//----- nvinfo : EIATTR_SW_WAR
	.align		4
.L_1609:
        /*00f4*/ 	.byte	0x04, 0x36
        /*00f6*/ 	.short	(.L_1611 - .L_1610)
.L_1610:
        /*00f8*/ 	.word	0x00000008
.L_1611:


//--------------------- .nv.info._Z35group_norm_nhwc_fwd_one_pass_kernelI11Fp16IOFp16WLi128ELi12ELi384EEv26Group_norm_nhwc_fwd_params --------------------------
	.section	.nv.info._Z35group_norm_nhwc_fwd_one_pass_kernelI11Fp16IOFp16WLi128ELi12ELi384EEv26Group_norm_nhwc_fwd_params,"",@"SHT_CUDA_INFO"
	.sectionflags	@""
	.align	4


	//----- nvinfo : EIATTR_CUDA_API_VERSION
	.align		4
        /*0000*/ 	.byte	0x04, 0x37
        /*0002*/ 	.short	(.L_1613 - .L_1612)
.L_1612:
        /*0004*/ 	.word	0x00000082


	//----- nvinfo : EIATTR_KPARAM_INFO
	.align		4
.L_1613:
        /*0008*/ 	.byte	0x04, 0x17
        /*000a*/ 	.short	(.L_1615 - .L_1614)
.L_1614:
        /*000c*/ 	.word	0x00000000
        /*0010*/ 	.short	0x0000
        /*0012*/ 	.short	0x0000
        /*0014*/ 	.byte	0x00, 0xf0, 0x81, 0x02


	//----- nvinfo : EIATTR_SPARSE_MMA_MASK
	.align		4
.L_1615:
        /*0018*/ 	.byte	0x03, 0x50
        /*001a*/ 	.short	0x0000


	//----- nvinfo : EIATTR_MAXREG_COUNT
	.align		4
        /*001c*/ 	.byte	0x03, 0x1b
        /*001e*/ 	.short	0x00a8


	//----- nvinfo : EIATTR_NUM_BARRIERS
	.align		4
        /*0020*/ 	.byte	0x02, 0x4c
        /*0022*/ 	.byte	0x01
	.zero		1


	//----- nvinfo : EIATTR_MERCURY_ISA_VERSION
	.align		4
        /*0024*/ 	.byte	0x03, 0x5f
        /*0026*/ 	.short	0x0101


	//----- nvinfo : EIATTR_INT_WARP_WIDE_INSTR_OFFSETS
	.align		4
        /*0028*/ 	.byte	0x04, 0x31
        /*002a*/ 	.short	(.L_1617 - .L_1616)


	//   ....[0]....
.L_1616:
        /*002c*/ 	.word	0x00000fe0


	//   ....[1]....
        /*0030*/ 	.word	0x00001010


	//   ....[2]....
        /*0034*/ 	.word	0x00001020


	//   ....[3]....
        /*0038*/ 	.word	0x00001070


	//   ....[4]....
        /*003c*/ 	.word	0x00001230


	//   ....[5]....
        /*0040*/ 	.word	0x00001290


	//   ....[6]....
        /*0044*/ 	.word	0x000012d0


	//   ....[7]....
        /*0048*/ 	.word	0x000012e0


	//   ....[8]....
        /*004c*/ 	.word	0x00001590


	//   ....[9]....
        /*0050*/ 	.word	0x00001670


	//   ....[10]....
        /*0054*/ 	.word	0x00001680


	//   ....[11]....
        /*0058*/ 	.word	0x00001760


	//   ....[12]....
        /*005c*/ 	.word	0x000018d0


	//   ....[13]....
        /*0060*/ 	.word	0x000018f0


	//----- nvinfo : EIATTR_COOP_GROUP_MASK_REGIDS
	.align		4
.L_1617:
        /*0064*/ 	.byte	0x04, 0x29
        /*0066*/ 	.short	(.L_1619 - .L_1618)


	//   ....[0]....
.L_1618:
        /*0068*/ 	.word	0xffffffff


	//   ....[1]....
        /*006c*/ 	.word	0xffffffff


	//   ....[2]....
        /*0070*/ 	.word	0xffffffff


	//   ....[3]....
        /*0074*/ 	.word	0xffffffff


	//   ....[4]....
        /*0078*/ 	.word	0xffffffff


	//   ....[5]....
        /*007c*/ 	.word	0xffffffff


	//   ....[6]....
        /*0080*/ 	.word	0xffffffff


	//   ....[7]....
        /*0084*/ 	.word	0xffffffff


	//   ....[8]....
        /*0088*/ 	.word	0xffffffff


	//   ....[9]....
        /*008c*/ 	.word	0xffffffff


	//----- nvinfo : EIATTR_COOP_GROUP_INSTR_OFFSETS
	.align		4
.L_1619:
        /*0090*/ 	.byte	0x04, 0x28
        /*0092*/ 	.short	(.L_1621 - .L_1620)


	//   ....[0]....
.L_1620:
        /*0094*/ 	.word	0x000007a0


	//   ....[1]....
        /*0098*/ 	.word	0x000007b0


	//   ....[2]....
        /*009c*/ 	.word	0x000007e0


	//   ....[3]....
        /*00a0*/ 	.word	0x00000800


	//   ....[4]....
        /*00a4*/ 	.word	0x00000830


	//   ....[5]....
        /*00a8*/ 	.word	0x00000850


	//   ....[6]....
        /*00ac*/ 	.word	0x00000880


	//   ....[7]....
        /*00b0*/ 	.word	0x000008a0


	//   ....[8]....
        /*00b4*/ 	.word	0x000008f0


	//   ....[9]....
        /*00b8*/ 	.word	0x00000900


	//----- nvinfo : EIATTR_VRC_CTA_INIT_COUNT
	.align		4
.L_1621:
        /*00bc*/ 	.byte	0x02, 0x4a
	.zero		1
	.zero		1


	//----- nvinfo : EIATTR_EXIT_INSTR_OFFSETS
	.align		4
        /*00c0*/ 	.byte	0x04, 0x1c
        /*00c2*/ 	.short	(.L_1623 - .L_1622)


	//   ....[0]....
.L_1622:
        /*00c4*/ 	.word	0x00000070


	//   ....[1]....
        /*00c8*/ 	.word	0x00002520


	//----- nvinfo : EIATTR_MAX_THREADS
	.align		4
.L_1623:
        /*00cc*/ 	.byte	0x04, 0x05
        /*00ce*/ 	.short	(.L_1625 - .L_1624)
.L_1624:
        /*00d0*/ 	.word	0x00000180
        /*00d4*/ 	.word	0x00000001
        /*00d8*/ 	.word	0x00000001


	//----- nvinfo : EIATTR_CRS_STACK_SIZE
	.align		4
.L_1625:
        /*00dc*/ 	.byte	0x04, 0x1e
        /*00de*/ 	.short	(.L_1627 - .L_1626)
.L_1626:
        /*00e0*/ 	.word	0x00000000


	//----- nvinfo : EIATTR_CBANK_PARAM_SIZE
	.align		4
.L_1627:
        /*00e4*/ 	.byte	0x03, 0x19
        /*00e6*/ 	.short	0x00a0


	//----- nvinfo : EIATTR_PARAM_CBANK
	.align		4
        /*00e8*/ 	.byte	0x04, 0x0a
        /*00ea*/ 	.short	(.L_1629 - .L_1628)
	.align		4
.L_1628:
        /*00ec*/ 	.word	index@(.nv.constant0._Z35group_norm_nhwc_fwd_one_pass_kernelI11Fp16IOFp16WLi128ELi12ELi384EEv26Group_norm_nhwc_fwd_params)
        /*00f0*/ 	.short	0x0380
        /*00f2*/ 	.short	0x00a0


	//----- nvinfo : EIATTR_SW_WAR
	.align		4
.L_1629:
        /*00f4*/ 	.byte	0x04, 0x36
        /*00f6*/ 	.short	(.L_1631 - .L_1630)
.L_1630:
        /*00f8*/ 	.word	0x00000008
.L_1631:


//--------------------- .nv.info._Z35group_norm_nhwc_fwd_one_pass_kernelI11Fp16IOFp16WLi256ELi12ELi384EEv26Group_norm_nhwc_fwd_params --------------------------
	.section	.nv.info._Z35group_norm_nhwc_fwd_one_pass_kernelI11Fp16IOFp16WLi256ELi12ELi384EEv26Group_norm_nhwc_fwd_params,"",@"SHT_CUDA_INFO"
	.sectionflags	@""
	.align	4


	//----- nvinfo : EIATTR_CUDA_API_VERSION
	.align		4
        /*0000*/ 	.byte	0x04, 0x37
        /*0002*/ 	.short	(.L_1633 - .L_1632)
.L_1632:
        /*0004*/ 	.word	0x00000082


	//----- nvinfo : EIATTR_KPARAM_INFO
	.align		4
.L_1633:
        /*0008*/ 	.byte	0x04, 0x17
        /*000a*/ 	.short	(.L_1635 - .L_1634)
.L_1634:
        /*000c*/ 	.word	0x00000000
        /*0010*/ 	.short	0x0000
        /*0012*/ 	.short	0x0000
        /*0014*/ 	.byte	0x00, 0xf0, 0x81, 0x02


	//----- nvinfo : EIATTR_SPARSE_MMA_MASK
	.align		4
.L_1635:
        /*0018*/ 	.byte	0x03, 0x50
        /*001a*/ 	.short	0x0000


	//----- nvinfo : EIATTR_MAXREG_COUNT
	.align		4
        /*001c*/ 	.byte	0x03, 0x1b
        /*001e*/ 	.short	0x00a8


	//----- nvinfo : EIATTR_NUM_BARRIERS
	.align		4
        /*0020*/ 	.byte	0x02, 0x4c
        /*0022*/ 	.byte	0x01
	.zero		1


	//----- nvinfo : EIATTR_MERCURY_ISA_VERSION
	.align		4
        /*0024*/ 	.byte	0x03, 0x5f
        /*0026*/ 	.short	0x0101


	//----- nvinfo : EIATTR_INT_WARP_WIDE_INSTR_OFFSETS
	.align		4
        /*0028*/ 	.byte	0x04, 0x31
        /*002a*/ 	.short	(.L_1637 - .L_1636)


	//   ....[0]....
.L_1636:
        /*002c*/ 	.word	0x00001280


	//   ....[1]....
        /*0030*/ 	.word	0x000012f0


	//   ....[2]....
        /*0034*/ 	.word	0x00001300


	//   ....[3]....
        /*0038*/ 	.word	0x00001330


	//   ....[4]....
        /*003c*/ 	.word	0x000014f0


	//   ....[5]....
        /*0040*/ 	.word	0x00001550


	//   ....[6]....
        /*0044*/ 	.word	0x00001570


	//   ....[7]....
        /*0048*/ 	.word	0x000015a0


	//   ....[8]....
        /*004c*/ 	.word	0x000018d0


	//   ....[9]....
        /*0050*/ 	.word	0x000018f0


	//   ....[10]....
        /*0054*/ 	.word	0x00001910


	//   ....[11]....
        /*0058*/ 	.word	0x00001930


	//   ....[12]....
        /*005c*/ 	.word	0x00001b90


	//   ....[13]....
        /*0060*/ 	.word	0x00001bb0


	//----- nvinfo : EIATTR_COOP_GROUP_MASK_REGIDS
	.align		4
.L_1637:
        /*0064*/ 	.byte	0x04, 0x29
        /*0066*/ 	.short	(.L_1639 - .L_1638)


	//   ....[0]....
.L_1638:
        /*0068*/ 	.word	0xffffffff


	//   ....[1]....
        /*006c*/ 	.word	0xffffffff


	//   ....[2]....
        /*0070*/ 	.word	0xffffffff


	//   ....[3]....
        /*0074*/ 	.word	0xffffffff


	//   ....[4]....
        /*0078*/ 	.word	0xffffffff


	//   ....[5]....
        /*007c*/ 	.word	0xffffffff


	//   ....[6]....
        /*0080*/ 	.word	0xffffffff


	//   ....[7]....
        /*0084*/ 	.word	0xffffffff


	//   ....[8]....
        /*0088*/ 	.word	0xffffffff


	//   ....[9]....
        /*008c*/ 	.word	0xffffffff


	//----- nvinfo : EIATTR_COOP_GROUP_INSTR_OFFSETS
	.align		4
.L_1639:
        /*0090*/ 	.byte	0x04, 0x28
        /*0092*/ 	.short	(.L_1641 - .L_1640)


	//   ....[0]....
.L_1640:
        /*0094*/ 	.word	0x00000a60


	//   ....[1]....
        /*0098*/ 	.word	0x00000a70


	//   ....[2]....
        /*009c*/ 	.word	0x00000aa0


	//   ....[3]....
        /*00a0*/ 	.word	0x00000ab0


	//   ....[4]....
        /*00a4*/ 	.word	0x00000af0


	//   ....[5]....
        /*00a8*/ 	.word	0x00000b00


	//   ....[6]....
        /*00ac*/ 	.word	0x00000b40


	//   ....[7]....
        /*00b0*/ 	.word	0x00000b50


	//   ....[8]....
        /*00b4*/ 	.word	0x00000bb0


	//   ....[9]....
        /*00b8*/ 	.word	0x00000bc0


	//----- nvinfo : EIATTR_VRC_CTA_INIT_COUNT
	.align		4
.L_1641:
        /*00bc*/ 	.byte	0x02, 0x4a
	.zero		1
	.zero		1


	//----- nvinfo : EIATTR_EXIT_INSTR_OFFSETS
	.align		4
        /*00c0*/ 	.byte	0x04, 0x1c
        /*00c2*/ 	.short	(.L_1643 - .L_1642)


	//   ....[0]....
.L_1642:
        /*00c4*/ 	.word	0x00000070


	//   ....[1]....
        /*00c8*/ 	.word	0x00002f90


	//----- nvinfo : EIATTR_MAX_THREADS
	.align		4
.L_1643:
        /*00cc*/ 	.byte	0x04, 0x05
        /*00ce*/ 	.short	(.L_1645 - .L_1644)
.L_1644:
        /*00d0*/ 	.word	0x00000180
        /*00d4*/ 	.word	0x00000001
        /*00d8*/ 	.word	0x00000001


	//----- nvinfo : EIATTR_CRS_STACK_SIZE
	.align		4
.L_1645:
        /*00dc*/ 	.byte	0x04, 0x1e
        /*00de*/ 	.short	(.L_1647 - .L_1646)
.L_1646:
        /*00e0*/ 	.word	0x00000000


	//----- nvinfo : EIATTR_CBANK_PARAM_SIZE
	.align		4
.L_1647:
        /*00e4*/ 	.byte	0x03, 0x19
        /*00e6*/ 	.short	0x00a0


	//----- nvinfo : EIATTR_PARAM_CBANK
	.align		4
        /*00e8*/ 	.byte	0x04, 0x0a
        /*00ea*/ 	.short	(.L_1649 - .L_1648)
	.align		4
.L_1648:
        /*00ec*/ 	.word	index@(.nv.constant0._Z35group_norm_nhwc_fwd_one_pass_kernelI11Fp16IOFp16WLi256ELi12ELi384EEv26Group_norm_nhwc_fwd_params)
        /*00f0*/ 	.short	0x0380
        /*00f2*/ 	.short	0x00a0


	//----- nvinfo : EIATTR_SW_WAR
	.align		4
.L_1649:
        /*00f4*/ 	.byte	0x04, 0x36
        /*00f6*/ 	.short	(.L_1651 - .L_1650)
.L_1650:
        /*00f8*/ 	.word	0x00000008
.L_1651:


//--------------------- .nv.info._Z35group_norm_nhwc_fwd_one_pass_kernelI11Fp16IOFp16WLi512ELi12ELi384EEv26Group_norm_nhwc_fwd_params --------------------------
	.section	.nv.info._Z35group_norm_nhwc_fwd_one_pass_kernelI11Fp16IOFp16WLi512ELi12ELi384EEv26Group_norm_nhwc_fwd_params,"",@"SHT_CUDA_INFO"
	.sectionflags	@""
	.align	4


	//----- nvinfo : EIATTR_CUDA_API_VERSION
	.align		4
        /*0000*/ 	.byte	0x04, 0x37
        /*0002*/ 	.short	(.L_1653 - .L_1652)
.L_1652:
        /*0004*/ 	.word	0x00000082


	//----- nvinfo : EIATTR_KPARAM_INFO
	.align		4
.L_1653:
        /*0008*/ 	.byte	0x04, 0x17
        /*000a*/ 	.short	(.L_1655 - .L_1654)
.L_1654:
        /*000c*/ 	.word	0x00000000
        /*0010*/ 	.short	0x0000
        /*0012*/ 	.short	0x0000
        /*0014*/ 	.byte	0x00, 0xf0, 0x81, 0x02


	//----- nvinfo : EIATTR_SPARSE_MMA_MASK
	.align		4
.L_1655:
        /*0018*/ 	.byte	0x03, 0x50
        /*001a*/ 	.short	0x0000


	//----- nvinfo : EIATTR_MAXREG_COUNT
	.align		4
        /*001c*/ 	.byte	0x03, 0x1b
        /*001e*/ 	.short	0x00a8


	//----- nvinfo : EIATTR_NUM_BARRIERS
	.align		4
        /*0020*/ 	.byte	0x02, 0x4c
        /*0022*/ 	.byte	0x01
	.zero		1


	//----- nvinfo : EIATTR_MERCURY_ISA_VERSION
	.align		4
        /*0024*/ 	.byte	0x03, 0x5f
        /*0026*/ 	.short	0x0101


	//----- nvinfo : EIATTR_INT_WARP_WIDE_INSTR_OFFSETS
	.align		4
        /*0028*/ 	.byte	0x04, 0x31
        /*002a*/ 	.short	(.L_1657 - .L_1656)


	//   ....[0]....
.L_1656:
        /*002c*/ 	.word	0x00001840


	//   ....[1]....
        /*0030*/ 	.word	0x000018c0


	//   ....[2]....
        /*0034*/ 	.word	0x00001960


	//   ....[3]....
        /*0038*/ 	.word	0x00001a00


	//   ....[4]....
        /*003c*/ 	.word	0x00001aa0


	//   ....[5]....
        /*0040*/ 	.word	0x00001b40


	//   ....[6]....
        /*0044*/ 	.word	0x00001be0


	//   ....[7]....
        /*0048*/ 	.word	0x00001c80


	//   ....[8]....
        /*004c*/ 	.word	0x00001e90


	//   ....[9]....
        /*0050*/ 	.word	0x00001ef0


	//   ....[10]....
        /*0054*/ 	.word	0x00001f90


	//   ....[11]....
        /*0058*/ 	.word	0x00002030


	//   ....[12]....
        /*005c*/ 	.word	0x000021b0


	//   ....[13]....
        /*0060*/ 	.word	0x000021e0


	//----- nvinfo : EIATTR_COOP_GROUP_MASK_REGIDS
	.align		4
.L_1657:
        /*0064*/ 	.byte	0x04, 0x29
        /*0066*/ 	.short	(.L_1659 - .L_1658)


	//   ....[0]....
.L_1658:
        /*0068*/ 	.word	0xffffffff


	//   ....[1]....
        /*006c*/ 	.word	0xffffffff


	//   ....[2]....
        /*0070*/ 	.word	0xffffffff


	//   ....[3]....
        /*0074*/ 	.word	0xffffffff


	//   ....[4]....
        /*0078*/ 	.word	0xffffffff


	//   ....[5]....
        /*007c*/ 	.word	0xffffffff


	//   ....[6]....
        /*0080*/ 	.word	0xffffffff


	//   ....[7]....
        /*0084*/ 	.word	0xffffffff


	//   ....[8]....
        /*0088*/ 	.word	0xffffffff


	//   ....[9]....
        /*008c*/ 	.word	0xffffffff


	//----- nvinfo : EIATTR_COOP_GROUP_INSTR_OFFSETS
	.align		4
.L_1659:
        /*0090*/ 	.byte	0x04, 0x28
        /*0092*/ 	.short	(.L_1661 - .L_1660)


	//   ....[0]....
.L_1660:
        /*0094*/ 	.word	0x00001060


	//   ....[1]....
        /*0098*/ 	.word	0x00001070


	//   ....[2]....
        /*009c*/ 	.word	0x000010a0


	//   ....[3]....
        /*00a0*/ 	.word	0x000010b0


	//   ....[4]....
        /*00a4*/ 	.word	0x000010f0


	//   ....[5]....
        /*00a8*/ 	.word	0x00001100


	//   ....[6]....
        /*00ac*/ 	.word	0x00001140


	//   ....[7]....
        /*00b0*/ 	.word	0x00001150


	//   ....[8]....
        /*00b4*/ 	.word	0x000011d0


	//   ....[9]....
        /*00b8*/ 	.word	0x000011e0


	//----- nvinfo : EIATTR_VRC_CTA_INIT_COUNT
	.align		4
.L_1661:
        /*00bc*/ 	.byte	0x02, 0x4a
	.zero		1
	.zero		1


	//----- nvinfo : EIATTR_EXIT_INSTR_OFFSETS
	.align		4
        /*00c0*/ 	.byte	0x04, 0x1c
        /*00c2*/ 	.short	(.L_1663 - .L_1662)


	//   ....[0]....
.L_1662:
        /*00c4*/ 	.word	0x00000070


	//   ....[1]....
        /*00c8*/ 	.word	0x00004440


	//----- nvinfo : EIATTR_MAX_THREADS
	.align		4
.L_1663:
        /*00cc*/ 	.byte	0x04, 0x05
        /*00ce*/ 	.short	(.L_1665 - .L_1664)
.L_1664:
        /*00d0*/ 	.word	0x00000180
        /*00d4*/ 	.word	0x00000001
        /*00d8*/ 	.word	0x00000001


	//----- nvinfo : EIATTR_CRS_STACK_SIZE
	.align		4
.L_1665:
        /*00dc*/ 	.byte	0x04, 0x1e
        /*00de*/ 	.short	(.L_1667 - .L_1666)
.L_1666:
        /*00e0*/ 	.word	0x00000000


	//----- nvinfo : EIATTR_CBANK_PARAM_SIZE
	.align		4
.L_1667:
        /*00e4*/ 	.byte	0x03, 0x19
        /*00e6*/ 	.short	0x00a0


	//----- nvinfo : EIATTR_PARAM_CBANK
	.align		4
        /*00e8*/ 	.byte	0x04, 0x0a
        /*00ea*/ 	.short	(.L_1669 - .L_1668)
	.align		4
.L_1668:
        /*00ec*/ 	.word	index@(.nv.constant0._Z35group_norm_nhwc_fwd_one_pass_kernelI11Fp16IOFp16WLi512ELi12ELi384EEv26Group_norm_nhwc_fwd_params)
        /*00f0*/ 	.short	0x0380
        /*00f2*/ 	.short	0x00a0


	//----- nvinfo : EIATTR_SW_WAR
	.align		4
.L_1669:
        /*00f4*/ 	.byte	0x04, 0x36
        /*00f6*/ 	.short	(.L_1671 - .L_1670)
.L_1670:
        /*00f8*/ 	.word	0x00000008
.L_1671:


//--------------------- .nv.info._Z35group_norm_nhwc_fwd_one_pass_kernelI11Fp32IOFp32WLi64ELi12ELi384EEv26Group_norm_nhwc_fwd_params --------------------------
	.section	.nv.info._Z35group_norm_nhwc_fwd_one_pass_kernelI11Fp32IOFp32WLi64ELi12ELi384EEv26Group_norm_nhwc_fwd_params,"",@"SHT_CUDA_INFO"
	.sectionflags	@""
	.align	4


	//----- nvinfo : EIATTR_CUDA_API_VERSION
	.align		4
        /*0000*/ 	.byte	0x04, 0x37
        /*0002*/ 	.short	(.L_1673 - .L_1672)
.L_1672:
        /*0004*/ 	.word	0x00000082


	//----- nvinfo : EIATTR_KPARAM_INFO
	.align		4
.L_1673:
        /*0008*/ 	.byte	0x04, 0x17
        /*000a*/ 	.short	(.L_1675 - .L_1674)
.L_1674:
        /*000c*/ 	.word	0x00000000
        /*0010*/ 	.short	0x0000
        /*0012*/ 	.short	0x0000
        /*0014*/ 	.byte	0x00, 0xf0, 0x81, 0x02


	//----- nvinfo : EIATTR_SPARSE_MMA_MASK
	.align		4
.L_1675:
        /*0018*/ 	.byte	0x03, 0x50
        /*001a*/ 	.short	0x0000


	//----- nvinfo : EIATTR_MAXREG_COUNT
	.align		4
        /*001c*/ 	.byte	0x03, 0x1b
        /*001e*/ 	.short	0x00a8


	//----- nvinfo : EIATTR_NUM_BARRIERS
	.align		4
        /*0020*/ 	.byte	0x02, 0x4c
        /*0022*/ 	.byte	0x01
	.zero		1


	//----- nvinfo : EIATTR_MERCURY_ISA_VERSION
	.align		4
        /*0024*/ 	.byte	0x03, 0x5f
        /*0026*/ 	.short	0x0101


	//----- nvinfo : EIATTR_INT_WARP_WIDE_INSTR_OFFSETS
	.align		4
        /*0028*/ 	.byte	0x04, 0x31
        /*002a*/ 	.short	(.L_1677 - .L_1676)


	//   ....[0]....
.L_1676:
        /*002c*/ 	.word	0x00000e10


	//   ....[1]....
        /*0030*/ 	.word	0x00000e50


	//   ....[2]....
        /*0034*/ 	.word	0x00000e80


	//   ....[3]....
        /*0038*/ 	.word	0x00000ea0


	//   ....[4]....
        /*003c*/ 	.word	0x00001070


	//   ....[5]....
        /*0040*/ 	.word	0x000010d0


	//   ....[6]....
        /*0044*/ 	.word	0x00001110


	//   ....[7]....
        /*0048*/ 	.word	0x00001120


	//   ....[8]....
        /*004c*/ 	.word	0x000013e0


	//   ....[9]....
        /*0050*/ 	.word	0x000014c0


	//   ....[10]....
        /*0054*/ 	.word	0x000014d0


	//   ....[11]....
        /*0058*/ 	.word	0x000015b0


	//   ....[12]....
        /*005c*/ 	.word	0x00001720


	//   ....[13]....
        /*0060*/ 	.word	0x00001740


	//----- nvinfo : EIATTR_COOP_GROUP_MASK_REGIDS
	.align		4
.L_1677:
        /*0064*/ 	.byte	0x04, 0x29
        /*0066*/ 	.short	(.L_1679 - .L_1678)


	//   ....[0]....
.L_1678:
        /*0068*/ 	.word	0xffffffff


	//   ....[1]....
        /*006c*/ 	.word	0xffffffff


	//   ....[2]....
        /*0070*/ 	.word	0xffffffff


	//   ....[3]....
        /*0074*/ 	.word	0xffffffff


	//   ....[4]....
        /*0078*/ 	.word	0xffffffff


	//   ....[5]....
        /*007c*/ 	.word	0xffffffff


	//   ....[6]....
        /*0080*/ 	.word	0xffffffff


	//   ....[7]....
        /*0084*/ 	.word	0xffffffff


	//   ....[8]....
        /*0088*/ 	.word	0xffffffff


	//   ....[9]....
        /*008c*/ 	.word	0xffffffff


	//----- nvinfo : EIATTR_COOP_GROUP_INSTR_OFFSETS
	.align		4
.L_1679:
        /*0090*/ 	.byte	0x04, 0x28
        /*0092*/ 	.short	(.L_1681 - .L_1680)


	//   ....[0]....
.L_1680:
        /*0094*/ 	.word	0x000005e0


	//   ....[1]....
        /*0098*/ 	.word	0x000005f0


	//   ....[2]....
        /*009c*/ 	.word	0x00000620


	//   ....[3]....
        /*00a0*/ 	.word	0x00000640


	//   ....[4]....
        /*00a4*/ 	.word	0x00000670


	//   ....[5]....
        /*00a8*/ 	.word	0x00000690


	//   ....[6]....
        /*00ac*/ 	.word	0x000006c0


	//   ....[7]....
        /*00b0*/ 	.word	0x000006e0


	//   ....[8]....
        /*00b4*/ 	.word	0x00000730


	//   ....[9]....
        /*00b8*/ 	.word	0x00000740


	//----- nvinfo : EIATTR_VRC_CTA_INIT_COUNT
	.align		4
.L_1681:
        /*00bc*/ 	.byte	0x02, 0x4a
	.zero		1
	.zero		1


	//----- nvinfo : EIATTR_EXIT_INSTR_OFFSETS
	.align		4
        /*00c0*/ 	.byte	0x04, 0x1c
        /*00c2*/ 	.short	(.L_1683 - .L_1682)


	//   ....[0]....
.L_1682:
        /*00c4*/ 	.word	0x00000070


	//   ....[1]....
        /*00c8*/ 	.word	0x00001d30


	//----- nvinfo : EIATTR_MAX_THREADS
	.align		4
.L_1683:
        /*00cc*/ 	.byte	0x04, 0x05
        /*00ce*/ 	.short	(.L_1685 - .L_1684)
.L_1684:
        /*00d0*/ 	.word	0x00000180
        /*00d4*/ 	.word	0x00000001
        /*00d8*/ 	.word	0x00000001


	//----- nvinfo : EIATTR_CRS_STACK_SIZE
	.align		4
.L_1685:
        /*00dc*/ 	.byte	0x04, 0x1e
        /*00de*/ 	.short	(.L_1687 - .L_1686)
.L_1686:
        /*00e0*/ 	.word	0x00000000


	//----- nvinfo : EIATTR_CBANK_PARAM_SIZE
	.align		4
.L_1687:
        /*00e4*/ 	.byte	0x03, 0x19
        /*00e6*/ 	.short	0x00a0


	//----- nvinfo : EIATTR_PARAM_CBANK
	.align		4
        /*00e8*/ 	.byte	0x04, 0x0a
        /*00ea*/ 	.short	(.L_1689 - .L_1688)
	.align		4
.L_1688:
        /*00ec*/ 	.word	index@(.nv.constant0._Z35group_norm_nhwc_fwd_one_pass_kernelI11Fp32IOFp32WLi64ELi12ELi384EEv26Group_norm_nhwc_fwd_params)
        /*00f0*/ 	.short	0x0380
        /*00f2*/ 	.short	0x00a0


	//----- nvinfo : EIATTR_SW_WAR
	.align		4
.L_1689:
        /*00f4*/ 	.byte	0x04, 0x36
        /*00f6*/ 	.short	(.L_1691 - .L_1690)
.L_1690:
        /*00f8*/ 	.word	0x00000008
.L_1691:


//--------------------- .nv.info._Z35group_norm_nhwc_fwd_one_pass_kernelI11Fp32IOFp32WLi128ELi12ELi384EEv26Group_norm_nhwc_fwd_params --------------------------
	.section	.nv.info._Z35group_norm_nhwc_fwd_one_pass_kernelI11Fp32IOFp32WLi128ELi12ELi384EEv26Group_norm_nhwc_fwd_params,"",@"SHT_CUDA_INFO"
	.sectionflags	@""
	.align	4


	//----- nvinfo : EIATTR_CUDA_API_VERSION
	.align		4
        /*0000*/ 	.byte	0x04, 0x37
        /*0002*/ 	.short	(.L_1693 - .L_1692)
.L_1692:
        /*0004*/ 	.word	0x00000082


	//----- nvinfo : EIATTR_KPARAM_INFO
	.align		4
.L_1693:
        /*0008*/ 	.byte	0x04, 0x17
        /*000a*/ 	.short	(.L_1695 - .L_1694)
.L_1694:
        /*000c*/ 	.word	0x00000000
        /*0010*/ 	.short	0x0000
        /*0012*/ 	.short	0x0000
        /*0014*/ 	.byte	0x00, 0xf0, 0x81, 0x02


	//----- nvinfo : EIATTR_SPARSE_MMA_MASK
	.align		4
.L_1695:
        /*0018*/ 	.byte	0x03, 0x50
        /*001a*/ 	.short	0x0000


	//----- nvinfo : EIATTR_MAXREG_COUNT
	.align		4
        /*001c*/ 	.byte	0x03, 0x1b
        /*001e*/ 	.short	0x00a8


	//----- nvinfo : EIATTR_NUM_BARRIERS
	.align		4
        /*0020*/ 	.byte	0x02, 0x4c
        /*0022*/ 	.byte	0x01
	.zero		1


	//----- nvinfo : EIATTR_MERCURY_ISA_VERSION
	.align		4
        /*0024*/ 	.byte	0x03, 0x5f
        /*0026*/ 	.short	0x0101


	//----- nvinfo : EIATTR_INT_WARP_WIDE_INSTR_OFFSETS
	.align		4
        /*0028*/ 	.byte	0x04, 0x31
        /*002a*/ 	.short	(.L_1697 - .L_1696)


	//   ....[0]....
.L_1696:
        /*002c*/ 	.word	0x00000fb0


	//   ....[1]....
        /*0030*/ 	.word	0x00000fe0


	//   ....[2]....
        /*0034*/ 	.word	0x00000ff0


	//   ....[3]....
        /*0038*/ 	.word	0x00001040


	//   ....[4]....
        /*003c*/ 	.word	0x00001200


	//   ....[5]....
        /*0040*/ 	.word	0x00001260


	//   ....[6]....
        /*0044*/ 	.word	0x000012a0


	//   ....[7]....
        /*0048*/ 	.word	0x000012b0


	//   ....[8]....
        /*004c*/ 	.word	0x00001560


	//   ....[9]....
        /*0050*/ 	.word	0x00001640


	//   ....[10]....
        /*0054*/ 	.word	0x00001650


	//   ....[11]....
        /*0058*/ 	.word	0x00001730


	//   ....[12]....
        /*005c*/ 	.word	0x000018a0


	//   ....[13]....
        /*0060*/ 	.word	0x000018c0


	//----- nvinfo : EIATTR_COOP_GROUP_MASK_REGIDS
	.align		4
.L_1697:
        /*0064*/ 	.byte	0x04, 0x29
        /*0066*/ 	.short	(.L_1699 - .L_1698)


	//   ....[0]....
.L_1698:
        /*0068*/ 	.word	0xffffffff


	//   ....[1]....
        /*006c*/ 	.word	0xffffffff


	//   ....[2]....
        /*0070*/ 	.word	0xffffffff


	//   ....[3]....
        /*0074*/ 	.word	0xffffffff


	//   ....[4]....
        /*0078*/ 	.word	0xffffffff


	//   ....[5]....
        /*007c*/ 	.word	0xffffffff


	//   ....[6]....
        /*0080*/ 	.word	0xffffffff


	//   ....[7]....
        /*0084*/ 	.word	0xffffffff


	//   ....[8]....
        /*0088*/ 	.word	0xffffffff


	//   ....[9]....
        /*008c*/ 	.word	0xffffffff


	//----- nvinfo : EIATTR_COOP_GROUP_INSTR_OFFSETS
	.align		4
.L_1699:
        /*0090*/ 	.byte	0x04, 0x28
        /*0092*/ 	.short	(.L_1701 - .L_1700)


	//   ....[0]....
.L_1700:
        /*0094*/ 	.word	0x00000760


	//   ....[1]....
        /*0098*/ 	.word	0x00000770


	//   ....[2]....
        /*009c*/ 	.word	0x000007a0


	//   ....[3]....
        /*00a0*/ 	.word	0x000007b0


	//   ....[4]....
        /*00a4*/ 	.word	0x000007f0


	//   ....[5]....
        /*00a8*/ 	.word	0x00000800


	//   ....[6]....
        /*00ac*/ 	.word	0x00000840


	//   ....[7]....
        /*00b0*/ 	.word	0x00000850


	//   ....[8]....
        /*00b4*/ 	.word	0x000008b0


	//   ....[9]....
        /*00b8*/ 	.word	0x000008c0


	//----- nvinfo : EIATTR_VRC_CTA_INIT_COUNT
	.align		4
.L_1701:
        /*00bc*/ 	.byte	0x02, 0x4a
	.zero		1
	.zero		1


	//----- nvinfo : EIATTR_EXIT_INSTR_OFFSETS
	.align		4
        /*00c0*/ 	.byte	0x04, 0x1c
        /*00c2*/ 	.short	(.L_1703 - .L_1702)


	//   ....[0]....
.L_1702:
        /*00c4*/ 	.word	0x00000070


	//   ....[1]....
        /*00c8*/ 	.word	0x00002450


	//----- nvinfo : EIATTR_MAX_THREADS
	.align		4
.L_1703:
        /*00cc*/ 	.byte	0x04, 0x05
        /*00ce*/ 	.short	(.L_1705 - .L_1704)
.L_1704:
        /*00d0*/ 	.word	0x00000180
        /*00d4*/ 	.word	0x00000001
        /*00d8*/ 	.word	0x00000001


	//----- nvinfo : EIATTR_CRS_STACK_SIZE
	.align		4
.L_1705:
        /*00dc*/ 	.byte	0x04, 0x1e
        /*00de*/ 	.short	(.L_1707 - .L_1706)
.L_1706:
        /*00e0*/ 	.word	0x00000000


	//----- nvinfo : EIATTR_CBANK_PARAM_SIZE
	.align		4
.L_1707:
        /*00e4*/ 	.byte	0x03, 0x19
        /*00e6*/ 	.short	0x00a0


	//----- nvinfo : EIATTR_PARAM_CBANK
	.align		4
        /*00e8*/ 	.byte	0x04, 0x0a
        /*00ea*/ 	.short	(.L_1709 - .L_1708)
	.align		4
.L_1708:
        /*00ec*/ 	.word	index@(.nv.constant0._Z35group_norm_nhwc_fwd_one_pass_kernelI11Fp32IOFp32WLi128ELi12ELi384EEv26Group_norm_nhwc_fwd_params)
        /*00f0*/ 	.short	0x0380
        /*00f2*/ 	.short	0x00a0


	//----- nvinfo : EIATTR_SW_WAR
	.align		4
.L_1709:
        /*00f4*/ 	.byte	0x04, 0x36
        /*00f6*/ 	.short	(.L_1711 - .L_1710)
.L_1710:
        /*00f8*/ 	.word	0x00000008
.L_1711:


//--------------------- .nv.info._Z35group_norm_nhwc_fwd_one_pass_kernelI11Fp32IOFp32WLi256ELi12ELi384EEv26Group_norm_nhwc_fwd_params --------------------------
	.section	.nv.info._Z35group_norm_nhwc_fwd_one_pass_kernelI11Fp32IOFp32WLi256ELi12ELi384EEv26Group_norm_nhwc_fwd_params,"",@"SHT_CUDA_INFO"
	.sectionflags	@""
	.align	4


	//----- nvinfo : EIATTR_CUDA_API_VERSION
	.align		4
        /*0000*/ 	.byte	0x04, 0x37
        /*0002*/ 	.short	(.L_1713 - .L_1712)
.L_1712:
        /*0004*/ 	.word	0x00000082


	//----- nvinfo : EIATTR_KPARAM_INFO
	.align		4
.L_1713:
        /*0008*/ 	.byte	0x04, 0x17
        /*000a*/ 	.short	(.L_1715 - .L_1714)
.L_1714:
        /*000c*/ 	.word	0x00000000
        /*0010*/ 	.short	0x0000
        /*0012*/ 	.short	0x0000
        /*0014*/ 	.byte	0x00, 0xf0, 0x81, 0x02


	//----- nvinfo : EIATTR_SPARSE_MMA_MASK
	.align		4
.L_1715:
        /*0018*/ 	.byte	0x03, 0x50
        /*001a*/ 	.short	0x0000


	//----- nvinfo : EIATTR_MAXREG_COUNT
	.align		4
        /*001c*/ 	.byte	0x03, 0x1b
        /*001e*/ 	.short	0x00a8


	//----- nvinfo : EIATTR_NUM_BARRIERS
	.align		4
        /*0020*/ 	.byte	0x02, 0x4c
        /*0022*/ 	.byte	0x01
	.zero		1


	//----- nvinfo : EIATTR_MERCURY_ISA_VERSION
	.align		4
        /*0024*/ 	.byte	0x03, 0x5f
        /*0026*/ 	.short	0x0101


	//----- nvinfo : EIATTR_INT_WARP_WIDE_INSTR_OFFSETS
	.align		4
        /*0028*/ 	.byte	0x04, 0x31
        /*002a*/ 	.short	(.L_1717 - .L_1716)


	//   ....[0]....
.L_1716:
        /*002c*/ 	.word	0x00001230


	//   ....[1]....
        /*0030*/ 	.word	0x00001260


	//   ....[2]....
        /*0034*/ 	.word	0x00001270


	//   ....[3]....
        /*0038*/ 	.word	0x000012b0


	//   ....[4]....
        /*003c*/ 	.word	0x00001480


	//   ....[5]....
        /*0040*/ 	.word	0x000014e0


	//   ....[6]....
        /*0044*/ 	.word	0x00001500


	//   ....[7]....
        /*0048*/ 	.word	0x00001530


	//   ....[8]....
        /*004c*/ 	.word	0x00001860


	//   ....[9]....
        /*0050*/ 	.word	0x00001880


	//   ....[10]....
        /*0054*/ 	.word	0x000018a0


	//   ....[11]....
        /*0058*/ 	.word	0x000018c0


	//   ....[12]....
        /*005c*/ 	.word	0x00001b20


	//   ....[13]....
        /*0060*/ 	.word	0x00001b40


	//----- nvinfo : EIATTR_COOP_GROUP_MASK_REGIDS
	.align		4
.L_1717:
        /*0064*/ 	.byte	0x04, 0x29
        /*0066*/ 	.short	(.L_1719 - .L_1718)


	//   ....[0]....
.L_1718:
        /*0068*/ 	.word	0xffffffff


	//   ....[1]....
        /*006c*/ 	.word	0xffffffff


	//   ....[2]....
        /*0070*/ 	.word	0xffffffff


	//   ....[3]....
        /*0074*/ 	.word	0xffffffff


	//   ....[4]....
        /*0078*/ 	.word	0xffffffff


	//   ....[5]....
        /*007c*/ 	.word	0xffffffff


	//   ....[6]....
        /*0080*/ 	.word	0xffffffff


	//   ....[7]....
        /*0084*/ 	.word	0xffffffff


	//   ....[8]....
        /*0088*/ 	.word	0xffffffff


	//   ....[9]....
        /*008c*/ 	.word	0xffffffff


	//----- nvinfo : EIATTR_COOP_GROUP_INSTR_OFFSETS
	.align		4
.L_1719:
        /*0090*/ 	.byte	0x04, 0x28
        /*0092*/ 	.short	(.L_1721 - .L_1720)


	//   ....[0]....
.L_1720:
        /*0094*/ 	.word	0x000009f0


	//   ....[1]....
        /*0098*/ 	.word	0x00000a00


	//   ....[2]....
        /*009c*/ 	.word	0x00000a30


	//   ....[3]....
        /*00a0*/ 	.word	0x00000a40


	//   ....[4]....
        /*00a4*/ 	.word	0x00000a80


	//   ....[5]....
        /*00a8*/ 	.word	0x00000a90


	//   ....[6]....
        /*00ac*/ 	.word	0x00000ad0


	//   ....[7]....
        /*00b0*/ 	.word	0x00000ae0


	//   ....[8]....
        /*00b4*/ 	.word	0x00000b40


	//   ....[9]....
        /*00b8*/ 	.word	0x00000b50


	//----- nvinfo : EIATTR_VRC_CTA_INIT_COUNT
	.align		4
.L_1721:
        /*00bc*/ 	.byte	0x02, 0x4a
	.zero		1
	.zero		1


	//----- nvinfo : EIATTR_EXIT_INSTR_OFFSETS
	.align		4
        /*00c0*/ 	.byte	0x04, 0x1c
        /*00c2*/ 	.short	(.L_1723 - .L_1722)


	//   ....[0]....
.L_1722:
        /*00c4*/ 	.word	0x00000070


	//   ....[1]....
        /*00c8*/ 	.word	0x00002e50


	//----- nvinfo : EIATTR_MAX_THREADS
	.align		4
.L_1723:
        /*00cc*/ 	.byte	0x04, 0x05
        /*00ce*/ 	.short	(.L_1725 - .L_1724)
.L_1724:
        /*00d0*/ 	.word	0x00000180
        /*00d4*/ 	.word	0x00000001
        /*00d8*/ 	.word	0x00000001


	//----- nvinfo : EIATTR_CRS_STACK_SIZE
	.align		4
.L_1725:
        /*00dc*/ 	.byte	0x04, 0x1e
        /*00de*/ 	.short	(.L_1727 - .L_1726)
.L_1726:
        /*00e0*/ 	.word	0x00000000


	//----- nvinfo : EIATTR_CBANK_PARAM_SIZE
	.align		4
.L_1727:
        /*00e4*/ 	.byte	0x03, 0x19
        /*00e6*/ 	.short	0x00a0


	//----- nvinfo : EIATTR_PARAM_CBANK
	.align		4
        /*00e8*/ 	.byte	0x04, 0x0a
        /*00ea*/ 	.short	(.L_1729 - .L_1728)
	.align		4
.L_1728:
        /*00ec*/ 	.word	index@(.nv.constant0._Z35group_norm_nhwc_fwd_one_pass_kernelI11Fp32IOFp32WLi256ELi12ELi384EEv26Group_norm_nhwc_fwd_params)
        /*00f0*/ 	.short	0x0380
        /*00f2*/ 	.short	0x00a0


	//----- nvinfo : EIATTR_SW_WAR
	.align		4
.L_1729:
        /*00f4*/ 	.byte	0x04, 0x36
        /*00f6*/ 	.short	(.L_1731 - .L_1730)
.L_1730:
        /*00f8*/ 	.word	0x00000008
.L_1731:


//--------------------- .nv.info._Z35group_norm_nhwc_fwd_one_pass_kernelI11Fp32IOFp32WLi512ELi12ELi384EEv26Group_norm_nhwc_fwd_params --------------------------
	.section	.nv.info._Z35group_norm_nhwc_fwd_one_pass_kernelI11Fp32IOFp32WLi512ELi12ELi384EEv26Group_norm_nhwc_fwd_params,"",@"SHT_CUDA_INFO"
	.sectionflags	@""
	.align	4


	//----- nvinfo : EIATTR_CUDA_API_VERSION
	.align		4
        /*0000*/ 	.byte	0x04, 0x37
        /*0002*/ 	.short	(.L_1733 - .L_1732)
.L_1732:
        /*0004*/ 	.word	0x00000082


	//----- nvinfo : EIATTR_KPARAM_INFO
	.align		4
.L_1733:
        /*0008*/ 	.byte	0x04, 0x17
        /*000a*/ 	.short	(.L_1735 - .L_1734)
.L_1734:
        /*000c*/ 	.word	0x00000000
        /*0010*/ 	.short	0x0000
        /*0012*/ 	.short	0x0000
        /*0014*/ 	.byte	0x00, 0xf0, 0x81, 0x02


	//----- nvinfo : EIATTR_SPARSE_MMA_MASK
	.align		4
.L_1735:
        /*0018*/ 	.byte	0x03, 0x50
        /*001a*/ 	.short	0x0000


	//----- nvinfo : EIATTR_MAXREG_COUNT
	.align		4
        /*001c*/ 	.byte	0x03, 0x1b
        /*001e*/ 	.short	0x00a8


	//----- nvinfo : EIATTR_NUM_BARRIERS
	.align		4
        /*0020*/ 	.byte	0x02, 0x4c
        /*0022*/ 	.byte	0x01
	.zero		1


	//----- nvinfo : EIATTR_MERCURY_ISA_VERSION
	.align		4
        /*0024*/ 	.byte	0x03, 0x5f
        /*0026*/ 	.short	0x0101


	//----- nvinfo : EIATTR_INT_WARP_WIDE_INSTR_OFFSETS
	.align		4
        /*0028*/ 	.byte	0x04, 0x31
        /*002a*/ 	.short	(.L_1737 - .L_1736)


	//   ....[0]....
.L_1736:
        /*002c*/ 	.word	0x00001760


	//   ....[1]....
        /*0030*/ 	.word	0x000017e0


	//   ....[2]....
        /*0034*/ 	.word	0x00001880


	//   ....[3]....
        /*0038*/ 	.word	0x00001920


	//   ....[4]....
        /*003c*/ 	.word	0x000019c0


	//   ....[5]....
        /*0040*/ 	.word	0x00001a60


	//   ....[6]....
        /*0044*/ 	.word	0x00001b00


	//   ....[7]....
        /*0048*/ 	.word	0x00001ba0


	//   ....[8]....
        /*004c*/ 	.word	0x00001db0


	//   ....[9]....
        /*0050*/ 	.word	0x00001e10


	//   ....[10]....
        /*0054*/ 	.word	0x00001eb0


	//   ....[11]....
        /*0058*/ 	.word	0x00001f50


	//   ....[12]....
        /*005c*/ 	.word	0x000020d0


	//   ....[13]....
        /*0060*/ 	.word	0x00002100


	//----- nvinfo : EIATTR_COOP_GROUP_MASK_REGIDS
	.align		4
.L_1737:
        /*0064*/ 	.byte	0x04, 0x29
        /*0066*/ 	.short	(.L_1739 - .L_1738)


	//   ....[0]....
.L_1738:
        /*0068*/ 	.word	0xffffffff


	//   ....[1]....
        /*006c*/ 	.word	0xffffffff


	//   ....[2]....
        /*0070*/ 	.word	0xffffffff


	//   ....[3]....
        /*0074*/ 	.word	0xffffffff


	//   ....[4]....
        /*0078*/ 	.word	0xffffffff


	//   ....[5]....
        /*007c*/ 	.word	0xffffffff


	//   ....[6]....
        /*0080*/ 	.word	0xffffffff


	//   ....[7]....
        /*0084*/ 	.word	0xffffffff


	//   ....[8]....
        /*0088*/ 	.word	0xffffffff


	//   ....[9]....
        /*008c*/ 	.word	0xffffffff


	//----- nvinfo : EIATTR_COOP_GROUP_INSTR_OFFSETS
	.align		4
.L_1739:
        /*0090*/ 	.byte	0x04, 0x28
        /*0092*/ 	.short	(.L_1741 - .L_1740)


	//   ....[0]....
.L_1740:
        /*0094*/ 	.word	0x00000f80


	//   ....[1]....
        /*0098*/ 	.word	0x00000f90


	//   ....[2]....
        /*009c*/ 	.word	0x00000fc0


	//   ....[3]....
        /*00a0*/ 	.word	0x00000fd0


	//   ....[4]....
        /*00a4*/ 	.word	0x00001010


	//   ....[5]....
        /*00a8*/ 	.word	0x00001020


	//   ....[6]....
        /*00ac*/ 	.word	0x00001060


	//   ....[7]....
        /*00b0*/ 	.word	0x00001070


	//   ....[8]....
        /*00b4*/ 	.word	0x000010f0


	//   ....[9]....
        /*00b8*/ 	.word	0x00001100


	//----- nvinfo : EIATTR_VRC_CTA_INIT_COUNT
	.align		4
.L_1741:
        /*00bc*/ 	.byte	0x02, 0x4a
	.zero		1
	.zero		1


	//----- nvinfo : EIATTR_EXIT_INSTR_OFFSETS
	.align		4
        /*00c0*/ 	.byte	0x04, 0x1c
        /*00c2*/ 	.short	(.L_1743 - .L_1742)


	//   ....[0]....
.L_1742:
        /*00c4*/ 	.word	0x00000070


	//   ....[1]....
        /*00c8*/ 	.word	0x000041f0


	//----- nvinfo : EIATTR_MAX_THREADS
	.align		4
.L_1743:
        /*00cc*/ 	.byte	0x04, 0x05
        /*00ce*/ 	.short	(.L_1745 - .L_1744)
.L_1744:
        /*00d0*/ 	.word	0x00000180
        /*00d4*/ 	.word	0x00000001
        /*00d8*/ 	.word	0x00000001


	//----- nvinfo : EIATTR_CRS_STACK_SIZE
	.align		4
.L_1745:
        /*00dc*/ 	.byte	0x04, 0x1e
        /*00de*/ 	.short	(.L_1747 - .L_1746)
.L_1746:
        /*00e0*/ 	.word	0x00000000


	//----- nvinfo : EIATTR_CBANK_PARAM_SIZE
	.align		4
.L_1747:
        /*00e4*/ 	.byte	0x03, 0x19
        /*00e6*/ 	.short	0x00a0


	//----- nvinfo : EIATTR_PARAM_CBANK
	.align		4
        /*00e8*/ 	.byte	0x04, 0x0a
        /*00ea*/ 	.short	(.L_1749 - .L_1748)
	.align		4
.L_1748:
        /*00ec*/ 	.word	index@(.nv.constant0._Z35group_norm_nhwc_fwd_one_pass_kernelI11Fp32IOFp32WLi512ELi12ELi384EEv26Group_norm_nhwc_fwd_params)
        /*00f0*/ 	.short	0x0380
        /*00f2*/ 	.short	0x00a0


	//----- nvinfo : EIATTR_SW_WAR
	.align		4
.L_1749:
        /*00f4*/ 	.byte	0x04, 0x36
        /*00f6*/ 	.short	(.L_1751 - .L_1750)
.L_1750:
        /*00f8*/ 	.word	0x00000008
.L_1751:


//--------------------- .nv.info._Z35group_norm_nhwc_fwd_one_pass_kernelI11Fp32IOBf16WLi64ELi12ELi384EEv26Group_norm_nhwc_fwd_params --------------------------
	.section	.nv.info._Z35group_norm_nhwc_fwd_one_pass_kernelI11Fp32IOBf16WLi64ELi12ELi384EEv26Group_norm_nhwc_fwd_params,"",@"SHT_CUDA_INFO"
	.sectionflags	@""
	.align	4


	//----- nvinfo : EIATTR_CUDA_API_VERSION
	.align		4
        /*0000*/ 	.byte	0x04, 0x37
        /*0002*/ 	.short	(.L_1753 - .L_1752)
.L_1752:
        /*0004*/ 	.word	0x00000082


	//----- nvinfo : EIATTR_KPARAM_INFO
	.align		4
.L_1753:
        /*0008*/ 	.byte	0x04, 0x17
        /*000a*/ 	.short	(.L_1755 - .L_1754)
.L_1754:
        /*000c*/ 	.word	0x00000000
        /*0010*/ 	.short	0x0000
        /*0012*/ 	.short	0x0000
        /*0014*/ 	.byte	0x00, 0xf0, 0x81, 0x02


	//----- nvinfo : EIATTR_SPARSE_MMA_MASK
	.align		4
.L_1755:
        /*0018*/ 	.byte	0x03, 0x50
        /*001a*/ 	.short	0x0000


	//----- nvinfo : EIATTR_MAXREG_COUNT
	.align		4
        /*001c*/ 	.byte	0x03, 0x1b
        /*001e*/ 	.short	0x00a8


	//----- nvinfo : EIATTR_NUM_BARRIERS
	.align		4
        /*0020*/ 	.byte	0x02, 0x4c
        /*0022*/ 	.byte	0x01
	.zero		1


	//----- nvinfo : EIATTR_MERCURY_ISA_VERSION
	.align		4
        /*0024*/ 	.byte	0x03, 0x5f
        /*0026*/ 	.short	0x0101


	//----- nvinfo : EIATTR_INT_WARP_WIDE_INSTR_OFFSETS
	.align		4
        /*0028*/ 	.byte	0x04, 0x31
        /*002a*/ 	.short	(.L_1757 - .L_1756)


	//   ....[0]....
.L_1756:
        /*002c*/ 	.word	0x00000e10


	//   ....[1]....
        /*0030*/ 	.word	0x00000e50


	//   ....[2]....
        /*0034*/ 	.word	0x00000e80


	//   ....[3]....
        /*0038*/ 	.word	0x00000ea0


	//   ....[4]....
        /*003c*/ 	.word	0x00001070


	//   ....[5]....
        /*0040*/ 	.word	0x000010d0


	//   ....[6]....
        /*0044*/ 	.word	0x00001110


	//   ....[7]....
        /*0048*/ 	.word	0x00001120


	//   ....[8]....
        /*004c*/ 	.word	0x000013e0


	//   ....[9]....
        /*0050*/ 	.word	0x000014c0


	//   ....[10]....
        /*0054*/ 	.word	0x000014d0


	//   ....[11]....
        /*0058*/ 	.word	0x000015b0


	//   ....[12]....
        /*005c*/ 	.word	0x00001720


	//   ....[13]....
        /*0060*/ 	.word	0x00001740


	//----- nvinfo : EIATTR_COOP_GROUP_MASK_REGIDS
	.align		4
.L_1757:
        /*0064*/ 	.byte	0x04, 0x29
        /*0066*/ 	.short	(.L_1759 - .L_1758)


	//   ....[0]....
.L_1758:
        /*0068*/ 	.word	0xffffffff


	//   ....[1]....
        /*006c*/ 	.word	0xffffffff


	//   ....[2]....
        /*0070*/ 	.word	0xffffffff


	//   ....[3]....
        /*0074*/ 	.word	0xffffffff


	//   ....[4]....
        /*0078*/ 	.word	0xffffffff


	//   ....[5]....
        /*007c*/ 	.word	0xffffffff


	//   ....[6]....
        /*0080*/ 	.word	0xffffffff


	//   ....[7]....
        /*0084*/ 	.word	0xffffffff


	//   ....[8]....
        /*0088*/ 	.word	0xffffffff


	//   ....[9]....
        /*008c*/ 	.word	0xffffffff


	//----- nvinfo : EIATTR_COOP_GROUP_INSTR_OFFSETS
	.align		4
.L_1759:
        /*0090*/ 	.byte	0x04, 0x28
        /*0092*/ 	.short	(.L_1761 - .L_1760)


	//   ....[0]....
.L_1760:
        /*0094*/ 	.word	0x000005e0


	//   ....[1]....
        /*0098*/ 	.word	0x000005f0


	//   ....[2]....
        /*009c*/ 	.word	0x00000620


	//   ....[3]....
        /*00a0*/ 	.word	0x00000640


	//   ....[4]....
        /*00a4*/ 	.word	0x00000670


	//   ....[5]....
        /*00a8*/ 	.word	0x00000690


	//   ....[6]....
        /*00ac*/ 	.word	0x000006c0


	//   ....[7]....
        /*00b0*/ 	.word	0x000006e0


	//   ....[8]....
        /*00b4*/ 	.word	0x00000730


	//   ....[9]....
        /*00b8*/ 	.word	0x00000740


	//----- nvinfo : EIATTR_VRC_CTA_INIT_COUNT
	.align		4
.L_1761:
        /*00bc*/ 	.byte	0x02, 0x4a
	.zero		1
	.zero		1


	//----- nvinfo : EIATTR_EXIT_INSTR_OFFSETS
	.align		4
        /*00c0*/ 	.byte	0x04, 0x1c
        /*00c2*/ 	.short	(.L_1763 - .L_1762)


	//   ....[0]....
.L_1762:
        /*00c4*/ 	.word	0x00000070


	//   ....[1]....
        /*00c8*/ 	.word	0x00001d90


	//----- nvinfo : EIATTR_MAX_THREADS
	.align		4
.L_1763:
        /*00cc*/ 	.byte	0x04, 0x05
        /*00ce*/ 	.short	(.L_1765 - .L_1764)
.L_1764:
        /*00d0*/ 	.word	0x00000180
        /*00d4*/ 	.word	0x00000001
        /*00d8*/ 	.word	0x00000001


	//----- nvinfo : EIATTR_CRS_STACK_SIZE
	.align		4
.L_1765:
        /*00dc*/ 	.byte	0x04, 0x1e
        /*00de*/ 	.short	(.L_1767 - .L_1766)
.L_1766:
        /*00e0*/ 	.word	0x00000000


	//----- nvinfo : EIATTR_CBANK_PARAM_SIZE
	.align		4
.L_1767:
        /*00e4*/ 	.byte	0x03, 0x19
        /*00e6*/ 	.short	0x00a0


	//----- nvinfo : EIATTR_PARAM_CBANK
	.align		4
        /*00e8*/ 	.byte	0x04, 0x0a
        /*00ea*/ 	.short	(.L_1769 - .L_1768)
	.align		4
.L_1768:
        /*00ec*/ 	.word	index@(.nv.constant0._Z35group_norm_nhwc_fwd_one_pass_kernelI11Fp32IOBf16WLi64ELi12ELi384EEv26Group_norm_nhwc_fwd_params)
        /*00f0*/ 	.short	0x0380
        /*00f2*/ 	.short	0x00a0


	//----- nvinfo : EIATTR_SW_WAR
	.align		4
.L_1769:
        /*00f4*/ 	.byte	0x04, 0x36
        /*00f6*/ 	.short	(.L_1771 - .L_1770)
.L_1770:
        /*00f8*/ 	.word	0x00000008
.L_1771:


//--------------------- .nv.info._Z35group_norm_nhwc_fwd_one_pass_kernelI11Fp32IOBf16WLi128ELi12ELi384EEv26Group_norm_nhwc_fwd_params --------------------------
	.section	.nv.info._Z35group_norm_nhwc_fwd_one_pass_kernelI11Fp32IOBf16WLi128ELi12ELi384EEv26Group_norm_nhwc_fwd_params,"",@"SHT_CUDA_INFO"
	.sectionflags	@""
	.align	4


	//----- nvinfo : EIATTR_CUDA_API_VERSION
	.align		4
        /*0000*/ 	.byte	0x04, 0x37
        /*0002*/ 	.short	(.L_1773 - .L_1772)
.L_1772:
        /*0004*/ 	.word	0x00000082


	//----- nvinfo : EIATTR_KPARAM_INFO
	.align		4
.L_1773:
        /*0008*/ 	.byte	0x04, 0x17
        /*000a*/ 	.short	(.L_1775 - .L_1774)
.L_1774:
        /*000c*/ 	.word	0x00000000
        /*0010*/ 	.short	0x0000
        /*0012*/ 	.short	0x0000
        /*0014*/ 	.byte	0x00, 0xf0, 0x81, 0x02


	//----- nvinfo : EIATTR_SPARSE_MMA_MASK
	.align		4
.L_1775:
        /*0018*/ 	.byte	0x03, 0x50
        /*001a*/ 	.short	0x0000


	//----- nvinfo : EIATTR_MAXREG_COUNT
	.align		4
        /*001c*/ 	.byte	0x03, 0x1b
        /*001e*/ 	.short	0x00a8


	//----- nvinfo : EIATTR_NUM_BARRIERS
	.align		4
        /*0020*/ 	.byte	0x02, 0x4c
        /*0022*/ 	.byte	0x01
	.zero		1


	//----- nvinfo : EIATTR_MERCURY_ISA_VERSION
	.align		4
        /*0024*/ 	.byte	0x03, 0x5f
        /*0026*/ 	.short	0x0101


	//----- nvinfo : EIATTR_INT_WARP_WIDE_INSTR_OFFSETS
	.align		4
        /*0028*/ 	.byte	0x04, 0x31
        /*002a*/ 	.short	(.L_1777 - .L_1776)


	//   ....[0]....
.L_1776:
        /*002c*/ 	.word	0x00000fa0


	//   ....[1]....
        /*0030*/ 	.word	0x00000fe0


	//   ....[2]....
        /*0034*/ 	.word	0x00001010


	//   ....[3]....
        /*0038*/ 	.word	0x00001030


	//   ....[4]....
        /*003c*/ 	.word	0x00001200


	//   ....[5]....
        /*0040*/ 	.word	0x00001260


	//   ....[6]....
        /*0044*/ 	.word	0x000012a0


	//   ....[7]....
        /*0048*/ 	.word	0x000012b0


	//   ....[8]....
        /*004c*/ 	.word	0x00001560


	//   ....[9]....
        /*0050*/ 	.word	0x00001640


	//   ....[10]....
        /*0054*/ 	.word	0x00001650


	//   ....[11]....
        /*0058*/ 	.word	0x00001730


	//   ....[12]....
        /*005c*/ 	.word	0x000018a0


	//   ....[13]....
        /*0060*/ 	.word	0x000018c0


	//----- nvinfo : EIATTR_COOP_GROUP_MASK_REGIDS
	.align		4
.L_1777:
        /*0064*/ 	.byte	0x04, 0x29
        /*0066*/ 	.short	(.L_1779 - .L_1778)


	//   ....[0]....
.L_1778:
        /*0068*/ 	.word	0xffffffff


	//   ....[1]....
        /*006c*/ 	.word	0xffffffff


	//   ....[2]....
        /*0070*/ 	.word	0xffffffff


	//   ....[3]....
        /*0074*/ 	.word	0xffffffff


	//   ....[4]....
        /*0078*/ 	.word	0xffffffff


	//   ....[5]....
        /*007c*/ 	.word	0xffffffff


	//   ....[6]....
        /*0080*/ 	.word	0xffffffff


	//   ....[7]....
        /*0084*/ 	.word	0xffffffff


	//   ....[8]....
        /*0088*/ 	.word	0xffffffff


	//   ....[9]....
        /*008c*/ 	.word	0xffffffff


	//----- nvinfo : EIATTR_COOP_GROUP_INSTR_OFFSETS
	.align		4
.L_1779:
        /*0090*/ 	.byte	0x04, 0x28
        /*0092*/ 	.short	(.L_1781 - .L_1780)


	//   ....[0]....
.L_1780:
        /*0094*/ 	.word	0x00000760


	//   ....[1]....
        /*0098*/ 	.word	0x00000770


	//   ....[2]....
        /*009c*/ 	.word	0x000007a0


	//   ....[3]....
        /*00a0*/ 	.word	0x000007c0


	//   ....[4]....
        /*00a4*/ 	.word	0x000007f0


	//   ....[5]....
        /*00a8*/ 	.word	0x00000810


	//   ....[6]....
        /*00ac*/ 	.word	0x00000840


	//   ....[7]....
        /*00b0*/ 	.word	0x00000860


	//   ....[8]....
        /*00b4*/ 	.word	0x000008b0


	//   ....[9]....
        /*00b8*/ 	.word	0x000008c0


	//----- nvinfo : EIATTR_VRC_CTA_INIT_COUNT
	.align		4
.L_1781:
        /*00bc*/ 	.byte	0x02, 0x4a
	.zero		1
	.zero		1


	//----- nvinfo : EIATTR_EXIT_INSTR_OFFSETS
	.align		4
        /*00c0*/ 	.byte	0x04, 0x1c
        /*00c2*/ 	.short	(.L_1783 - .L_1782)


	//   ....[0]....
.L_1782:
        /*00c4*/ 	.word	0x00000070


	//   ....[1]....
        /*00c8*/ 	.word	0x000024c0


	//----- nvinfo : EIATTR_MAX_THREADS
	.align		4
.L_1783:
        /*00cc*/ 	.byte	0x04, 0x05
        /*00ce*/ 	.short	(.L_1785 - .L_1784)
.L_1784:
        /*00d0*/ 	.word	0x00000180
        /*00d4*/ 	.word	0x00000001
        /*00d8*/ 	.word	0x00000001


	//----- nvinfo : EIATTR_CRS_STACK_SIZE
	.align		4
.L_1785:
        /*00dc*/ 	.byte	0x04, 0x1e
        /*00de*/ 	.short	(.L_1787 - .L_1786)
.L_1786:
        /*00e0*/ 	.word	0x00000000


	//----- nvinfo : EIATTR_CBANK_PARAM_SIZE
	.align		4
.L_1787:
        /*00e4*/ 	.byte	0x03, 0x19
        /*00e6*/ 	.short	0x00a0


	//----- nvinfo : EIATTR_PARAM_CBANK
	.align		4
        /*00e8*/ 	.byte	0x04, 0x0a
        /*00ea*/ 	.short	(.L_1789 - .L_1788)
	.align		4
.L_1788:
        /*00ec*/ 	.word	index@(.nv.constant0._Z35group_norm_nhwc_fwd_one_pass_kernelI11Fp32IOBf16WLi128ELi12ELi384EEv26Group_norm_nhwc_fwd_params)
        /*00f0*/ 	.short	0x0380
        /*00f2*/ 	.short	0x00a0


	//----- nvinfo : EIATTR_SW_WAR
	.align		4
.L_1789:
        /*00f4*/ 	.byte	0x04, 0x36
        /*00f6*/ 	.short	(.L_1791 - .L_1790)
.L_1790:
        /*00f8*/ 	.word	0x00000008
.L_1791:


//--------------------- .nv.info._Z35group_norm_nhwc_fwd_one_pass_kernelI11Fp32IOBf16WLi256ELi12ELi384EEv26Group_norm_nhwc_fwd_params --------------------------
	.section	.nv.info._Z35group_norm_nhwc_fwd_one_pass_kernelI11Fp32IOBf16WLi256ELi12ELi384EEv26Group_norm_nhwc_fwd_params,"",@"SHT_CUDA_INFO"
	.sectionflags	@""
	.align	4


	//----- nvinfo : EIATTR_CUDA_API_VERSION
	.align		4
        /*0000*/ 	.byte	0x04, 0x37
        /*0002*/ 	.short	(.L_1793 - .L_1792)
.L_1792:
        /*0004*/ 	.word	0x00000082


	//----- nvinfo : EIATTR_KPARAM_INFO
	.align		4
.L_1793:
        /*0008*/ 	.byte	0x04, 0x17
        /*000a*/ 	.short	(.L_1795 - .L_1794)
.L_1794:
        /*000c*/ 	.word	0x00000000
        /*0010*/ 	.short	0x0000
        /*0012*/ 	.short	0x0000
        /*0014*/ 	.byte	0x00, 0xf0, 0x81, 0x02


	//----- nvinfo : EIATTR_SPARSE_MMA_MASK
	.align		4
.L_1795:
        /*0018*/ 	.byte	0x03, 0x50
        /*001a*/ 	.short	0x0000


	//----- nvinfo : EIATTR_MAXREG_COUNT
	.align		4
        /*001c*/ 	.byte	0x03, 0x1b
        /*001e*/ 	.short	0x00a8


	//----- nvinfo : EIATTR_NUM_BARRIERS
	.align		4
        /*0020*/ 	.byte	0x02, 0x4c
        /*0022*/ 	.byte	0x01
	.zero		1


	//----- nvinfo : EIATTR_MERCURY_ISA_VERSION
	.align		4
        /*0024*/ 	.byte	0x03, 0x5f
        /*0026*/ 	.short	0x0101


	//----- nvinfo : EIATTR_INT_WARP_WIDE_INSTR_OFFSETS
	.align		4
        /*0028*/ 	.byte	0x04, 0x31
        /*002a*/ 	.short	(.L_1797 - .L_1796)


	//   ....[0]....
.L_1796:
        /*002c*/ 	.word	0x00001230


	//   ....[1]....
        /*0030*/ 	.word	0x00001260


	//   ....[2]....
        /*0034*/ 	.word	0x00001270


	//   ....[3]....
        /*0038*/ 	.word	0x000012c0


	//   ....[4]....
        /*003c*/ 	.word	0x00001480


	//   ....[5]....
        /*0040*/ 	.word	0x000014e0


	//   ....[6]....
        /*0044*/ 	.word	0x00001510


	//   ....[7]....
        /*0048*/ 	.word	0x00001530


	//   ....[8]....
        /*004c*/ 	.word	0x00001860


	//   ....[9]....
        /*0050*/ 	.word	0x00001880


	//   ....[10]....
        /*0054*/ 	.word	0x000018a0


	//   ....[11]....
        /*0058*/ 	.word	0x000018c0


	//   ....[12]....
        /*005c*/ 	.word	0x00001b20


	//   ....[13]....
        /*0060*/ 	.word	0x00001b40


	//----- nvinfo : EIATTR_COOP_GROUP_MASK_REGIDS
	.align		4
.L_1797:
        /*0064*/ 	.byte	0x04, 0x29
        /*0066*/ 	.short	(.L_1799 - .L_1798)


	//   ....[0]....
.L_1798:
        /*0068*/ 	.word	0xffffffff


	//   ....[1]....
        /*006c*/ 	.word	0xffffffff


	//   ....[2]....
        /*0070*/ 	.word	0xffffffff


	//   ....[3]....
        /*0074*/ 	.word	0xffffffff


	//   ....[4]....
        /*0078*/ 	.word	0xffffffff


	//   ....[5]....
        /*007c*/ 	.word	0xffffffff


	//   ....[6]....
        /*0080*/ 	.word	0xffffffff


	//   ....[7]....
        /*0084*/ 	.word	0xffffffff


	//   ....[8]....
        /*0088*/ 	.word	0xffffffff


	//   ....[9]....
        /*008c*/ 	.word	0xffffffff


	//----- nvinfo : EIATTR_COOP_GROUP_INSTR_OFFSETS
	.align		4
.L_1799:
        /*0090*/ 	.byte	0x04, 0x28
        /*0092*/ 	.short	(.L_1801 - .L_1800)


	//   ....[0]....
.L_1800:
        /*0094*/ 	.word	0x000009f0


	//   ....[1]....
        /*0098*/ 	.word	0x00000a00


	//   ....[2]....
        /*009c*/ 	.word	0x00000a30


	//   ....[3]....
        /*00a0*/ 	.word	0x00000a40


	//   ....[4]....
        /*00a4*/ 	.word	0x00000a80


	//   ....[5]....
        /*00a8*/ 	.word	0x00000a90


	//   ....[6]....
        /*00ac*/ 	.word	0x00000ad0


	//   ....[7]....
        /*00b0*/ 	.word	0x00000ae0


	//   ....[8]....
        /*00b4*/ 	.word	0x00000b40


	//   ....[9]....
        /*00b8*/ 	.word	0x00000b50


	//----- nvinfo : EIATTR_VRC_CTA_INIT_COUNT
	.align		4
.L_1801:
        /*00bc*/ 	.byte	0x02, 0x4a
	.zero		1
	.zero		1


	//----- nvinfo : EIATTR_EXIT_INSTR_OFFSETS
	.align		4
        /*00c0*/ 	.byte	0x04, 0x1c
        /*00c2*/ 	.short	(.L_1803 - .L_1802)


	//   ....[0]....
.L_1802:
        /*00c4*/ 	.word	0x00000070


	//   ....[1]....
        /*00c8*/ 	.word	0x00002eb0


	//----- nvinfo : EIATTR_MAX_THREADS
	.align		4
.L_1803:
        /*00cc*/ 	.byte	0x04, 0x05
        /*00ce*/ 	.short	(.L_1805 - .L_1804)
.L_1804:
        /*00d0*/ 	.word	0x00000180
        /*00d4*/ 	.word	0x00000001
        /*00d8*/ 	.word	0x00000001


	//----- nvinfo : EIATTR_CRS_STACK_SIZE
	.align		4
.L_1805:
        /*00dc*/ 	.byte	0x04, 0x1e
        /*00de*/ 	.short	(.L_1807 - .L_1806)
.L_1806:
        /*00e0*/ 	.word	0x00000000


	//----- nvinfo : EIATTR_CBANK_PARAM_SIZE
	.align		4
.L_1807:
        /*00e4*/ 	.byte	0x03, 0x19
        /*00e6*/ 	.short	0x00a0


	//----- nvinfo : EIATTR_PARAM_CBANK
	.align		4
        /*00e8*/ 	.byte	0x04, 0x0a
        /*00ea*/ 	.short	(.L_1809 - .L_1808)
	.align		4
.L_1808:
        /*00ec*/ 	.word	index@(.nv.constant0._Z35group_norm_nhwc_fwd_one_pass_kernelI11Fp32IOBf16WLi256ELi12ELi384EEv26Group_norm_nhwc_fwd_params)
        /*00f0*/ 	.short	0x0380
        /*00f2*/ 	.short	0x00a0


	//----- nvinfo : EIATTR_SW_WAR
	.align		4
.L_1809:
        /*00f4*/ 	.byte	0x04, 0x36
        /*00f6*/ 	.short	(.L_1811 - .L_1810)
.L_1810:
        /*00f8*/ 	.word	0x00000008
.L_1811:


//--------------------- .nv.info._Z35group_norm_nhwc_fwd_one_pass_kernelI11Fp32IOBf16WLi512ELi12ELi384EEv26Group_norm_nhwc_fwd_params --------------------------
	.section	.nv.info._Z35group_norm_nhwc_fwd_one_pass_kernelI11Fp32IOBf16WLi512ELi12ELi384EEv26Group_norm_nhwc_fwd_params,"",@"SHT_CUDA_INFO"
	.sectionflags	@""
	.align	4


	//----- nvinfo : EIATTR_CUDA_API_VERSION
	.align		4
        /*0000*/ 	.byte	0x04, 0x37
        /*0002*/ 	.short	(.L_1813 - .L_1812)
.L_1812:
        /*0004*/ 	.word	0x00000082


	//----- nvinfo : EIATTR_KPARAM_INFO
	.align		4
.L_1813:
        /*0008*/ 	.byte	0x04, 0x17
        /*000a*/ 	.short	(.L_1815 - .L_1814)
.L_1814:
        /*000c*/ 	.word	0x00000000
        /*0010*/ 	.short	0x0000
        /*0012*/ 	.short	0x0000
        /*0014*/ 	.byte	0x00, 0xf0, 0x81, 0x02


	//----- nvinfo : EIATTR_SPARSE_MMA_MASK
	.align		4
.L_1815:
        /*0018*/ 	.byte	0x03, 0x50
        /*001a*/ 	.short	0x0000


	//----- nvinfo : EIATTR_MAXREG_COUNT
	.align		4
        /*001c*/ 	.byte	0x03, 0x1b
        /*001e*/ 	.short	0x00a8


	//----- nvinfo : EIATTR_NUM_BARRIERS
	.align		4
        /*0020*/ 	.byte	0x02, 0x4c
        /*0022*/ 	.byte	0x01
	.zero		1


	//----- nvinfo : EIATTR_MERCURY_ISA_VERSION
	.align		4
        /*0024*/ 	.byte	0x03, 0x5f
        /*0026*/ 	.short	0x0101


	//----- nvinfo : EIATTR_INT_WARP_WIDE_INSTR_OFFSETS
	.align		4
        /*0028*/ 	.byte	0x04, 0x31
        /*002a*/ 	.short	(.L_1817 - .L_1816)


	//   ....[0]....
.L_1816:
        /*002c*/ 	.word	0x00001760


	//   ....[1]....
        /*0030*/ 	.word	0x000017e0


	//   ....[2]....
        /*0034*/ 	.word	0x00001880


	//   ....[3]....
        /*0038*/ 	.word	0x00001920


	//   ....[4]....
        /*003c*/ 	.word	0x000019c0


	//   ....[5]....
        /*0040*/ 	.word	0x00001a60


	//   ....[6]....
        /*0044*/ 	.word	0x00001b00


	//   ....[7]....
        /*0048*/ 	.word	0x00001ba0


	//   ....[8]....
        /*004c*/ 	.word	0x00001db0


	//   ....[9]....
        /*0050*/ 	.word	0x00001e10


	//   ....[10]....
        /*0054*/ 	.word	0x00001eb0


	//   ....[11]....
        /*0058*/ 	.word	0x00001f50


	//   ....[12]....
        /*005c*/ 	.word	0x000020d0


	//   ....[13]....
        /*0060*/ 	.word	0x00002100


	//----- nvinfo : EIATTR_COOP_GROUP_MASK_REGIDS
	.align		4
.L_1817:
        /*0064*/ 	.byte	0x04, 0x29
        /*0066*/ 	.short	(.L_1819 - .L_1818)


	//   ....[0]....
.L_1818:
        /*0068*/ 	.word	0xffffffff


	//   ....[1]....
        /*006c*/ 	.word	0xffffffff


	//   ....[2]....
        /*0070*/ 	.word	0xffffffff


	//   ....[3]....
        /*0074*/ 	.word	0xffffffff


	//   ....[4]....
        /*0078*/ 	.word	0xffffffff


	//   ....[5]....
        /*007c*/ 	.word	0xffffffff


	//   ....[6]....
        /*0080*/ 	.word	0xffffffff


	//   ....[7]....
        /*0084*/ 	.word	0xffffffff


	//   ....[8]....
        /*0088*/ 	.word	0xffffffff


	//   ....[9]....
        /*008c*/ 	.word	0xffffffff


	//----- nvinfo : EIATTR_COOP_GROUP_INSTR_OFFSETS
	.align		4
.L_1819:
        /*0090*/ 	.byte	0x04, 0x28
        /*0092*/ 	.short	(.L_1821 - .L_1820)


	//   ....[0]....
.L_1820:
        /*0094*/ 	.word	0x00000f80


	//   ....[1]....
        /*0098*/ 	.word	0x00000f90


	//   ....[2]....
        /*009c*/ 	.word	0x00000fc0


	//   ....[3]....
        /*00a0*/ 	.word	0x00000fd0


	//   ....[4]....
        /*00a4*/ 	.word	0x00001010


	//   ....[5]....
        /*00a8*/ 	.word	0x00001020


	//   ....[6]....
        /*00ac*/ 	.word	0x00001060


	//   ....[7]....
        /*00b0*/ 	.word	0x00001070


	//   ....[8]....
        /*00b4*/ 	.word	0x000010f0


	//   ....[9]....
        /*00b8*/ 	.word	0x00001100


	//----- nvinfo : EIATTR_VRC_CTA_INIT_COUNT
	.align		4
.L_1821:
        /*00bc*/ 	.byte	0x02, 0x4a
	.zero		1
	.zero		1


	//----- nvinfo : EIATTR_EXIT_INSTR_OFFSETS
	.align		4
        /*00c0*/ 	.byte	0x04, 0x1c
        /*00c2*/ 	.short	(.L_1823 - .L_1822)


	//   ....[0]....
.L_1822:
        /*00c4*/ 	.word	0x00000070


	//   ....[1]....
        /*00c8*/ 	.word	0x00004250


	//----- nvinfo : EIATTR_MAX_THREADS
	.align		4
.L_1823:
        /*00cc*/ 	.byte	0x04, 0x05
        /*00ce*/ 	.short	(.L_1825 - .L_1824)
.L_1824:
        /*00d0*/ 	.word	0x00000180
        /*00d4*/ 	.word	0x00000001
        /*00d8*/ 	.word	0x00000001


	//----- nvinfo : EIATTR_CRS_STACK_SIZE
	.align		4
.L_1825:
        /*00dc*/ 	.byte	0x04, 0x1e
        /*00de*/ 	.short	(.L_1827 - .L_1826)
.L_1826:
        /*00e0*/ 	.word	0x00000000


	//----- nvinfo : EIATTR_CBANK_PARAM_SIZE
	.align		4
.L_1827:
        /*00e4*/ 	.byte	0x03, 0x19
        /*00e6*/ 	.short	0x00a0


	//----- nvinfo : EIATTR_PARAM_CBANK
	.align		4
        /*00e8*/ 	.byte	0x04, 0x0a
        /*00ea*/ 	.short	(.L_1829 - .L_1828)
	.align		4
.L_1828:
        /*00ec*/ 	.word	index@(.nv.constant0._Z35group_norm_nhwc_fwd_one_pass_kernelI11Fp32IOBf16WLi512ELi12ELi384EEv26Group_norm_nhwc_fwd_params)
        /*00f0*/ 	.short	0x0380
        /*00f2*/ 	.short	0x00a0


	//----- nvinfo : EIATTR_SW_WAR
	.align		4
.L_1829:
        /*00f4*/ 	.byte	0x04, 0x36
        /*00f6*/ 	.short	(.L_1831 - .L_1830)
.L_1830:
        /*00f8*/ 	.word	0x00000008
.L_1831:


//--------------------- .nv.info._Z35group_norm_nhwc_fwd_one_pass_kernelI11Fp32IOFp16WLi64ELi12ELi384EEv26Group_norm_nhwc_fwd_params --------------------------
	.section	.nv.info._Z35group_norm_nhwc_fwd_one_pass_kernelI11Fp32IOFp16WLi64ELi12ELi384EEv26Group_norm_nhwc_fwd_params,"",@"SHT_CUDA_INFO"
	.sectionflags	@""
	.align	4


	//----- nvinfo : EIATTR_CUDA_API_VERSION
	.align		4
        /*0000*/ 	.byte	0x04, 0x37
        /*0002*/ 	.short	(.L_1833 - .L_1832)
.L_1832:
        /*0004*/ 	.word	0x00000082


	//----- nvinfo : EIATTR_KPARAM_INFO
	.align		4
.L_1833:
        /*0008*/ 	.byte	0x04, 0x17
        /*000a*/ 	.short	(.L_1835 - .L_1834)
.L_1834:
        /*000c*/ 	.word	0x00000000
        /*0010*/ 	.short	0x0000
        /*0012*/ 	.short	0x0000
        /*0014*/ 	.byte	0x00, 0xf0, 0x81, 0x02


	//----- nvinfo : EIATTR_SPARSE_MMA_MASK
	.align		4
.L_1835:
        /*0018*/ 	.byte	0x03, 0x50
        /*001a*/ 	.short	0x0000


	//----- nvinfo : EIATTR_MAXREG_COUNT
	.align		4
        /*001c*/ 	.byte	0x03, 0x1b
        /*001e*/ 	.short	0x00a8


	//----- nvinfo : EIATTR_NUM_BARRIERS
	.align		4
        /*0020*/ 	.byte	0x02, 0x4c
        /*0022*/ 	.byte	0x01
	.zero		1


	//----- nvinfo : EIATTR_MERCURY_ISA_VERSION
	.align		4
        /*0024*/ 	.byte	0x03, 0x5f
        /*0026*/ 	.short	0x0101


	//----- nvinfo : EIATTR_INT_WARP_WIDE_INSTR_OFFSETS
	.align		4
        /*0028*/ 	.byte	0x04, 0x31
        /*002a*/ 	.short	(.L_1837 - .L_1836)


	//   ....[0]....
.L_1836:
        /*002c*/ 	.word	0x00000e10


	//   ....[1]....
        /*0030*/ 	.word	0x00000e50


	//   ....[2]....
        /*0034*/ 	.word	0x00000e80


	//   ....[3]....
        /*0038*/ 	.word	0x00000ea0


	//   ....[4]....
        /*003c*/ 	.word	0x00001070


	//   ....[5]....
        /*0040*/ 	.word	0x000010d0


	//   ....[6]....
        /*0044*/ 	.word	0x00001100


	//   ....[7]....
        /*0048*/ 	.word	0x00001120


	//   ....[8]....
        /*004c*/ 	.word	0x000013e0


	//   ....[9]....
        /*0050*/ 	.word	0x000014c0


	//   ....[10]....
        /*0054*/ 	.word	0x000014d0


	//   ....[11]....
        /*0058*/ 	.word	0x000015b0


	//   ....[12]....
        /*005c*/ 	.word	0x00001720


	//   ....[13]....
        /*0060*/ 	.word	0x00001740


	//----- nvinfo : EIATTR_COOP_GROUP_MASK_REGIDS
	.align		4
.L_1837:
        /*0064*/ 	.byte	0x04, 0x29
        /*0066*/ 	.short	(.L_1839 - .L_1838)


	//   ....[0]....
.L_1838:
        /*0068*/ 	.word	0xffffffff


	//   ....[1]....
        /*006c*/ 	.word	0xffffffff


	//   ....[2]....
        /*0070*/ 	.word	0xffffffff


	//   ....[3]....
        /*0074*/ 	.word	0xffffffff


	//   ....[4]....
        /*0078*/ 	.word	0xffffffff


	//   ....[5]....
        /*007c*/ 	.word	0xffffffff


	//   ....[6]....
        /*0080*/ 	.word	0xffffffff


	//   ....[7]....
        /*0084*/ 	.word	0xffffffff


	//   ....[8]....
        /*0088*/ 	.word	0xffffffff


	//   ....[9]....
        /*008c*/ 	.word	0xffffffff


	//----- nvinfo : EIATTR_COOP_GROUP_INSTR_OFFSETS
	.align		4
.L_1839:
        /*0090*/ 	.byte	0x04, 0x28
        /*0092*/ 	.short	(.L_1841 - .L_1840)


	//   ....[0]....
.L_1840:
        /*0094*/ 	.word	0x000005e0


	//   ....[1]....
        /*0098*/ 	.word	0x000005f0


	//   ....[2]....
        /*009c*/ 	.word	0x00000620


	//   ....[3]....
        /*00a0*/ 	.word	0x00000640


	//   ....[4]....
        /*00a4*/ 	.word	0x00000670


	//   ....[5]....
        /*00a8*/ 	.word	0x00000690


	//   ....[6]....
        /*00ac*/ 	.word	0x000006c0


	//   ....[7]....
        /*00b0*/ 	.word	0x000006e0


	//   ....[8]....
        /*00b4*/ 	.word	0x00000730


	//   ....[9]....
        /*00b8*/ 	.word	0x00000740


	//----- nvinfo : EIATTR_VRC_CTA_INIT_COUNT
	.align		4
.L_1841:
        /*00bc*/ 	.byte	0x02, 0x4a
	.zero		1
	.zero		1


	//----- nvinfo : EIATTR_EXIT_INSTR_OFFSETS
	.align		4
        /*00c0*/ 	.byte	0x04, 0x1c
        /*00c2*/ 	.short	(.L_1843 - .L_1842)


	//   ....[0]....
.L_1842:
        /*00c4*/ 	.word	0x00000070


	//   ....[1]....
        /*00c8*/ 	.word	0x00001d90


	//----- nvinfo : EIATTR_MAX_THREADS
	.align		4
.L_1843:
        /*00cc*/ 	.byte	0x04, 0x05
        /*00ce*/ 	.short	(.L_1845 - .L_1844)
.L_1844:
        /*00d0*/ 	.word	0x00000180
        /*00d4*/ 	.word	0x00000001
        /*00d8*/ 	.word	0x00000001


	//----- nvinfo : EIATTR_CRS_STACK_SIZE
	.align		4
.L_1845:
        /*00dc*/ 	.byte	0x04, 0x1e
        /*00de*/ 	.short	(.L_1847 - .L_1846)
.L_1846:
        /*00e0*/ 	.word	0x00000000


	//----- nvinfo : EIATTR_CBANK_PARAM_SIZE
	.align		4
.L_1847:
        /*00e4*/ 	.byte	0x03, 0x19
        /*00e6*/ 	.short	0x00a0


	//----- nvinfo : EIATTR_PARAM_CBANK
	.align		4
        /*00e8*/ 	.byte	0x04, 0x0a
        /*00ea*/ 	.short	(.L_1849 - .L_1848)
	.align		4
.L_1848:
        /*00ec*/ 	.word	index@(.nv.constant0._Z35group_norm_nhwc_fwd_one_pass_kernelI11Fp32IOFp16WLi64ELi12ELi384EEv26Group_norm_nhwc_fwd_params)
        /*00f0*/ 	.short	0x0380
        /*00f2*/ 	.short	0x00a0


	//----- nvinfo : EIATTR_SW_WAR
	.align		4
.L_1849:
        /*00f4*/ 	.byte	0x04, 0x36
        /*00f6*/ 	.short	(.L_1851 - .L_1850)
.L_1850:
        /*00f8*/ 	.word	0x00000008
.L_1851:


//--------------------- .nv.info._Z35group_norm_nhwc_fwd_one_pass_kernelI11Fp32IOFp16WLi128ELi12ELi384EEv26Group_norm_nhwc_fwd_params --------------------------
	.section	.nv.info._Z35group_norm_nhwc_fwd_one_pass_kernelI11Fp32IOFp16WLi128ELi12ELi384EEv26Group_norm_nhwc_fwd_params,"",@"SHT_CUDA_INFO"
	.sectionflags	@""
	.align	4


	//----- nvinfo : EIATTR_CUDA_API_VERSION
	.align		4
        /*0000*/ 	.byte	0x04, 0x37
        /*0002*/ 	.short	(.L_1853 - .L_1852)
.L_1852:
        /*0004*/ 	.word	0x00000082


	//----- nvinfo : EIATTR_KPARAM_INFO
	.align		4
.L_1853:
        /*0008*/ 	.byte	0x04, 0x17
        /*000a*/ 	.short	(.L_1855 - .L_1854)
.L_1854:
        /*000c*/ 	.word	0x00000000
        /*0010*/ 	.short	0x0000
        /*0012*/ 	.short	0x0000
        /*0014*/ 	.byte	0x00, 0xf0, 0x81, 0x02


	//----- nvinfo : EIATTR_SPARSE_MMA_MASK
	.align		4
.L_1855:
        /*0018*/ 	.byte	0x03, 0x50
        /*001a*/ 	.short	0x0000


	//----- nvinfo : EIATTR_MAXREG_COUNT
	.align		4
        /*001c*/ 	.byte	0x03, 0x1b
        /*001e*/ 	.short	0x00a8


	//----- nvinfo : EIATTR_NUM_BARRIERS
	.align		4
        /*0020*/ 	.byte	0x02, 0x4c
        /*0022*/ 	.byte	0x01
	.zero		1


	//----- nvinfo : EIATTR_MERCURY_ISA_VERSION
	.align		4
        /*0024*/ 	.byte	0x03, 0x5f
        /*0026*/ 	.short	0x0101


	//----- nvinfo : EIATTR_INT_WARP_WIDE_INSTR_OFFSETS
	.align		4
        /*0028*/ 	.byte	0x04, 0x31
        /*002a*/ 	.short	(.L_1857 - .L_1856)


	//   ....[0]....
.L_1856:
        /*002c*/ 	.word	0x00000fa0


	//   ....[1]....
        /*0030*/ 	.word	0x00000fe0


	//   ....[2]....
        /*0034*/ 	.word	0x00001010


	//   ....[3]....
        /*0038*/ 	.word	0x00001030


	//   ....[4]....
        /*003c*/ 	.word	0x00001200


	//   ....[5]....
        /*0040*/ 	.word	0x00001260


	//   ....[6]....
        /*0044*/ 	.word	0x000012a0


	//   ....[7]....
        /*0048*/ 	.word	0x000012b0


	//   ....[8]....
        /*004c*/ 	.word	0x00001560


	//   ....[9]....
        /*0050*/ 	.word	0x00001640


	//   ....[10]....
        /*0054*/ 	.word	0x00001650


	//   ....[11]....
        /*0058*/ 	.word	0x00001730


	//   ....[12]....
        /*005c*/ 	.word	0x000018a0


	//   ....[13]....
        /*0060*/ 	.word	0x000018c0


	//----- nvinfo : EIATTR_COOP_GROUP_MASK_REGIDS
	.align		4
.L_1857:
        /*0064*/ 	.byte	0x04, 0x29
        /*0066*/ 	.short	(.L_1859 - .L_1858)


	//   ....[0]....
.L_1858:
        /*0068*/ 	.word	0xffffffff


	//   ....[1]....
        /*006c*/ 	.word	0xffffffff


	//   ....[2]....
        /*0070*/ 	.word	0xffffffff


	//   ....[3]....
        /*0074*/ 	.word	0xffffffff


	//   ....[4]....
        /*0078*/ 	.word	0xffffffff


	//   ....[5]....
        /*007c*/ 	.word	0xffffffff


	//   ....[6]....
        /*0080*/ 	.word	0xffffffff


	//   ....[7]....
        /*0084*/ 	.word	0xffffffff


	//   ....[8]....
        /*0088*/ 	.word	0xffffffff


	//   ....[9]....
        /*008c*/ 	.word	0xffffffff


	//----- nvinfo : EIATTR_COOP_GROUP_INSTR_OFFSETS
	.align		4
.L_1859:
        /*0090*/ 	.byte	0x04, 0x28
        /*0092*/ 	.short	(.L_1861 - .L_1860)


	//   ....[0]....
.L_1860:
        /*0094*/ 	.word	0x00000760


	//   ....[1]....
        /*0098*/ 	.word	0x00000770


	//   ....[2]....
        /*009c*/ 	.word	0x000007a0


	//   ....[3]....
        /*00a0*/ 	.word	0x000007c0


	//   ....[4]....
        /*00a4*/ 	.word	0x000007f0


	//   ....[5]....
        /*00a8*/ 	.word	0x00000810


	//   ....[6]....
        /*00ac*/ 	.word	0x00000840


	//   ....[7]....
        /*00b0*/ 	.word	0x00000860


	//   ....[8]....
        /*00b4*/ 	.word	0x000008b0


	//   ....[9]....
        /*00b8*/ 	.word	0x000008c0


	//----- nvinfo : EIATTR_VRC_CTA_INIT_COUNT
	.align		4
.L_1861:
        /*00bc*/ 	.byte	0x02, 0x4a
	.zero		1
	.zero		1


	//----- nvinfo : EIATTR_EXIT_INSTR_OFFSETS
	.align		4
        /*00c0*/ 	.byte	0x04, 0x1c
        /*00c2*/ 	.short	(.L_1863 - .L_1862)


	//   ....[0]....
.L_1862:
        /*00c4*/ 	.word	0x00000070


	//   ....[1]....
        /*00c8*/ 	.word	0x000024c0


	//----- nvinfo : EIATTR_MAX_THREADS
	.align		4
.L_1863:
        /*00cc*/ 	.byte	0x04, 0x05
        /*00ce*/ 	.short	(.L_1865 - .L_1864)
.L_1864:
        /*00d0*/ 	.word	0x00000180
        /*00d4*/ 	.word	0x00000001
        /*00d8*/ 	.word	0x00000001


	//----- nvinfo : EIATTR_CRS_STACK_SIZE
	.align		4
.L_1865:
        /*00dc*/ 	.byte	0x04, 0x1e
        /*00de*/ 	.short	(.L_1867 - .L_1866)
.L_1866:
        /*00e0*/ 	.word	0x00000000


	//----- nvinfo : EIATTR_CBANK_PARAM_SIZE
	.align		4
.L_1867:
        /*00e4*/ 	.byte	0x03, 0x19
        /*00e6*/ 	.short	0x00a0


	//----- nvinfo : EIATTR_PARAM_CBANK
	.align		4
        /*00e8*/ 	.byte	0x04, 0x0a
        /*00ea*/ 	.short	(.L_1869 - .L_1868)
	.align		4
.L_1868:
        /*00ec*/ 	.word	index@(.nv.constant0._Z35group_norm_nhwc_fwd_one_pass_kernelI11Fp32IOFp16WLi128ELi12ELi384EEv26Group_norm_nhwc_fwd_params)
        /*00f0*/ 	.short	0x0380
        /*00f2*/ 	.short	0x00a0


	//----- nvinfo : EIATTR_SW_WAR
	.align		4
.L_1869:
        /*00f4*/ 	.byte	0x04, 0x36
        /*00f6*/ 	.short	(.L_1871 - .L_1870)
.L_1870:
        /*00f8*/ 	.word	0x00000008
.L_1871:


//--------------------- .nv.info._Z35group_norm_nhwc_fwd_one_pass_kernelI11Fp32IOFp16WLi256ELi12ELi384EEv26Group_norm_nhwc_fwd_params --------------------------
	.section	.nv.info._Z35group_norm_nhwc_fwd_one_pass_kernelI11Fp32IOFp16WLi256ELi12ELi384EEv26Group_norm_nhwc_fwd_params,"",@"SHT_CUDA_INFO"
	.sectionflags	@""
	.align	4


	//----- nvinfo : EIATTR_CUDA_API_VERSION
	.align		4
        /*0000*/ 	.byte	0x04, 0x37
        /*0002*/ 	.short	(.L_1873 - .L_1872)
.L_1872:
        /*0004*/ 	.word	0x00000082


	//----- nvinfo : EIATTR_KPARAM_INFO
	.align		4
.L_1873:
        /*0008*/ 	.byte	0x04, 0x17
        /*000a*/ 	.short	(.L_1875 - .L_1874)
.L_1874:
        /*000c*/ 	.word	0x00000000
        /*0010*/ 	.short	0x0000
        /*0012*/ 	.short	0x0000
        /*0014*/ 	.byte	0x00, 0xf0, 0x81, 0x02


	//----- nvinfo : EIATTR_SPARSE_MMA_MASK
	.align		4
.L_1875:
        /*0018*/ 	.byte	0x03, 0x50
        /*001a*/ 	.short	0x0000


	//----- nvinfo : EIATTR_MAXREG_COUNT
	.align		4
        /*001c*/ 	.byte	0x03, 0x1b
        /*001e*/ 	.short	0x00a8


	//----- nvinfo : EIATTR_NUM_BARRIERS
	.align		4
        /*0020*/ 	.byte	0x02, 0x4c
        /*0022*/ 	.byte	0x01
	.zero		1


	//----- nvinfo : EIATTR_MERCURY_ISA_VERSION
	.align		4
        /*0024*/ 	.byte	0x03, 0x5f
        /*0026*/ 	.short	0x0101


	//----- nvinfo : EIATTR_INT_WARP_WIDE_INSTR_OFFSETS
	.align		4
        /*0028*/ 	.byte	0x04, 0x31
        /*002a*/ 	.short	(.L_1877 - .L_1876)


	//   ....[0]....
.L_1876:
        /*002c*/ 	.word	0x00001220


	//   ....[1]....
        /*0030*/ 	.word	0x00001260


	//   ....[2]....
        /*0034*/ 	.word	0x00001280


	//   ....[3]....
        /*0038*/ 	.word	0x000012b0


	//   ....[4]....
        /*003c*/ 	.word	0x00001490


	//   ....[5]....
        /*0040*/ 	.word	0x000014e0


	//   ....[6]....
        /*0044*/ 	.word	0x00001500


	//   ....[7]....
        /*0048*/ 	.word	0x00001530


	//   ....[8]....
        /*004c*/ 	.word	0x00001860


	//   ....[9]....
        /*0050*/ 	.word	0x00001880


	//   ....[10]....
        /*0054*/ 	.word	0x000018a0


	//   ....[11]....
        /*0058*/ 	.word	0x000018c0


	//   ....[12]....
        /*005c*/ 	.word	0x00001b20


	//   ....[13]....
        /*0060*/ 	.word	0x00001b40


	//----- nvinfo : EIATTR_COOP_GROUP_MASK_REGIDS
	.align		4
.L_1877:
        /*0064*/ 	.byte	0x04, 0x29
        /*0066*/ 	.short	(.L_1879 - .L_1878)


	//   ....[0]....
.L_1878:
        /*0068*/ 	.word	0xffffffff


	//   ....[1]....
        /*006c*/ 	.word	0xffffffff


	//   ....[2]....
        /*0070*/ 	.word	0xffffffff


	//   ....[3]....
        /*0074*/ 	.word	0xffffffff


	//   ....[4]....
        /*0078*/ 	.word	0xffffffff


	//   ....[5]....
        /*007c*/ 	.word	0xffffffff


	//   ....[6]....
        /*0080*/ 	.word	0xffffffff


	//   ....[7]....
        /*0084*/ 	.word	0xffffffff


	//   ....[8]....
        /*0088*/ 	.word	0xffffffff


	//   ....[9]....
        /*008c*/ 	.word	0xffffffff


	//----- nvinfo : EIATTR_COOP_GROUP_INSTR_OFFSETS
	.align		4
.L_1879:
        /*0090*/ 	.byte	0x04, 0x28
        /*0092*/ 	.short	(.L_1881 - .L_1880)


	//   ....[0]....
.L_1880:
        /*0094*/ 	.word	0x000009f0


	//   ....[1]....
        /*0098*/ 	.word	0x00000a00


	//   ....[2]....
        /*009c*/ 	.word	0x00000a30


	//   ....[3]....
        /*00a0*/ 	.word	0x00000a40


	//   ....[4]....
        /*00a4*/ 	.word	0x00000a80


	//   ....[5]....
        /*00a8*/ 	.word	0x00000a90


	//   ....[6]....
        /*00ac*/ 	.word	0x00000ad0


	//   ....[7]....
        /*00b0*/ 	.word	0x00000ae0


	//   ....[8]....
        /*00b4*/ 	.word	0x00000b40


	//   ....[9]....
        /*00b8*/ 	.word	0x00000b50


	//----- nvinfo : EIATTR_VRC_CTA_INIT_COUNT
	.align		4
.L_1881:
        /*00bc*/ 	.byte	0x02, 0x4a
	.zero		1
	.zero		1


	//----- nvinfo : EIATTR_EXIT_INSTR_OFFSETS
	.align		4
        /*00c0*/ 	.byte	0x04, 0x1c
        /*00c2*/ 	.short	(.L_1883 - .L_1882)


	//   ....[0]....
.L_1882:
        /*00c4*/ 	.word	0x00000070


	//   ....[1]....
        /*00c8*/ 	.word	0x00002eb0


	//----- nvinfo : EIATTR_MAX_THREADS
	.align		4
.L_1883:
        /*00cc*/ 	.byte	0x04, 0x05
        /*00ce*/ 	.short	(.L_1885 - .L_1884)
.L_1884:
        /*00d0*/ 	.word	0x00000180
        /*00d4*/ 	.word	0x00000001
        /*00d8*/ 	.word	0x00000001


	//----- nvinfo : EIATTR_CRS_STACK_SIZE
	.align		4
.L_1885:
        /*00dc*/ 	.byte	0x04, 0x1e
        /*00de*/ 	.short	(.L_1887 - .L_1886)
.L_1886:
        /*00e0*/ 	.word	0x00000000


	//----- nvinfo : EIATTR_CBANK_PARAM_SIZE
	.align		4
.L_1887:
        /*00e4*/ 	.byte	0x03, 0x19
        /*00e6*/ 	.short	0x00a0


	//----- nvinfo : EIATTR_PARAM_CBANK
	.align		4
        /*00e8*/ 	.byte	0x04, 0x0a
        /*00ea*/ 	.short	(.L_1889 - .L_1888)
	.align		4
.L_1888:
        /*00ec*/ 	.word	index@(.nv.constant0._Z35group_norm_nhwc_fwd_one_pass_kernelI11Fp32IOFp16WLi256ELi12ELi384EEv26Group_norm_nhwc_fwd_params)
        /*00f0*/ 	.short	0x0380
        /*00f2*/ 	.short	0x00a0


	//----- nvinfo : EIATTR_SW_WAR
	.align		4
.L_1889:
        /*00f4*/ 	.byte	0x04, 0x36
        /*00f6*/ 	.short	(.L_1891 - .L_1890)
.L_1890:
        /*00f8*/ 	.word	0x00000008
.L_1891:


//--------------------- .nv.info._Z35group_norm_nhwc_fwd_one_pass_kernelI11Fp32IOFp16WLi512ELi12ELi384EEv26Group_norm_nhwc_fwd_params --------------------------
	.section	.nv.info._Z35group_norm_nhwc_fwd_one_pass_kernelI11Fp32IOFp16WLi512ELi12ELi384EEv26Group_norm_nhwc_fwd_params,"",@"SHT_CUDA_INFO"
	.sectionflags	@""
	.align	4


	//----- nvinfo : EIATTR_CUDA_API_VERSION
	.align		4
        /*0000*/ 	.byte	0x04, 0x37
        /*0002*/ 	.short	(.L_1893 - .L_1892)
.L_1892:
        /*0004*/ 	.word	0x00000082


	//----- nvinfo : EIATTR_KPARAM_INFO
	.align		4
.L_1893:
        /*0008*/ 	.byte	0x04, 0x17
        /*000a*/ 	.short	(.L_1895 - .L_1894)
.L_1894:
        /*000c*/ 	.word	0x00000000
        /*0010*/ 	.short	0x0000
        /*0012*/ 	.short	0x0000
        /*0014*/ 	.byte	0x00, 0xf0, 0x81, 0x02


	//----- nvinfo : EIATTR_SPARSE_MMA_MASK
	.align		4
.L_1895:
        /*0018*/ 	.byte	0x03, 0x50
        /*001a*/ 	.short	0x0000


	//----- nvinfo : EIATTR_MAXREG_COUNT
	.align		4
        /*001c*/ 	.byte	0x03, 0x1b
        /*001e*/ 	.short	0x00a8


	//----- nvinfo : EIATTR_NUM_BARRIERS
	.align		4
        /*0020*/ 	.byte	0x02, 0x4c
        /*0022*/ 	.byte	0x01
	.zero		1


	//----- nvinfo : EIATTR_MERCURY_ISA_VERSION
	.align		4
        /*0024*/ 	.byte	0x03, 0x5f
        /*0026*/ 	.short	0x0101


	//----- nvinfo : EIATTR_INT_WARP_WIDE_INSTR_OFFSETS
	.align		4
        /*0028*/ 	.byte	0x04, 0x31
        /*002a*/ 	.short	(.L_1897 - .L_1896)


	//   ....[0]....
.L_1896:
        /*002c*/ 	.word	0x00001760


	//   ....[1]....
        /*0030*/ 	.word	0x000017e0


	//   ....[2]....
        /*0034*/ 	.word	0x00001880


	//   ....[3]....
        /*0038*/ 	.word	0x00001920


	//   ....[4]....
        /*003c*/ 	.word	0x000019c0


	//   ....[5]....
        /*0040*/ 	.word	0x00001a60


	//   ....[6]....
        /*0044*/ 	.word	0x00001b00


	//   ....[7]....
        /*0048*/ 	.word	0x00001ba0


	//   ....[8]....
        /*004c*/ 	.word	0x00001db0


	//   ....[9]....
        /*0050*/ 	.word	0x00001e10


	//   ....[10]....
        /*0054*/ 	.word	0x00001eb0


	//   ....[11]....
        /*0058*/ 	.word	0x00001f50


	//   ....[12]....
        /*005c*/ 	.word	0x000020d0


	//   ....[13]....
        /*0060*/ 	.word	0x00002100


	//----- nvinfo : EIATTR_COOP_GROUP_MASK_REGIDS
	.align		4
.L_1897:
        /*0064*/ 	.byte	0x04, 0x29
        /*0066*/ 	.short	(.L_1899 - .L_1898)


	//   ....[0]....
.L_1898:
        /*0068*/ 	.word	0xffffffff


	//   ....[1]....
        /*006c*/ 	.word	0xffffffff


	//   ....[2]....
        /*0070*/ 	.word	0xffffffff


	//   ....[3]....
        /*0074*/ 	.word	0xffffffff


	//   ....[4]....
        /*0078*/ 	.word	0xffffffff


	//   ....[5]....
        /*007c*/ 	.word	0xffffffff


	//   ....[6]....
        /*0080*/ 	.word	0xffffffff


	//   ....[7]....
        /*0084*/ 	.word	0xffffffff


	//   ....[8]....
        /*0088*/ 	.word	0xffffffff


	//   ....[9]....
        /*008c*/ 	.word	0xffffffff


	//----- nvinfo : EIATTR_COOP_GROUP_INSTR_OFFSETS
	.align		4
.L_1899:
        /*0090*/ 	.byte	0x04, 0x28
        /*0092*/ 	.short	(.L_1901 - .L_1900)


	//   ....[0]....
.L_1900:
        /*0094*/ 	.word	0x00000f80


	//   ....[1]....
        /*0098*/ 	.word	0x00000f90


	//   ....[2]....
        /*009c*/ 	.word	0x00000fc0


	//   ....[3]....
        /*00a0*/ 	.word	0x00000fd0


	//   ....[4]....
        /*00a4*/ 	.word	0x00001010


	//   ....[5]....
        /*00a8*/ 	.word	0x00001020


	//   ....[6]....
        /*00ac*/ 	.word	0x00001060


	//   ....[7]....
        /*00b0*/ 	.word	0x00001070


	//   ....[8]....
        /*00b4*/ 	.word	0x000010f0


	//   ....[9]....
        /*00b8*/ 	.word	0x00001100


	//----- nvinfo : EIATTR_VRC_CTA_INIT_COUNT
	.align		4
.L_1901:
        /*00bc*/ 	.byte	0x02, 0x4a
	.zero		1
	.zero		1


	//----- nvinfo : EIATTR_EXIT_INSTR_OFFSETS
	.align		4
        /*00c0*/ 	.byte	0x04, 0x1c
        /*00c2*/ 	.short	(.L_1903 - .L_1902)


	//   ....[0]....
.L_1902:
        /*00c4*/ 	.word	0x00000070


	//   ....[1]....
        /*00c8*/ 	.word	0x00004250


	//----- nvinfo : EIATTR_MAX_THREADS
	.align		4
.L_1903:
        /*00cc*/ 	.byte	0x04, 0x05
        /*00ce*/ 	.short	(.L_1905 - .L_1904)
.L_1904:
        /*00d0*/ 	.word	0x00000180
        /*00d4*/ 	.word	0x00000001
        /*00d8*/ 	.word	0x00000001


	//----- nvinfo : EIATTR_CRS_STACK_SIZE
	.align		4
.L_1905:
        /*00dc*/ 	.byte	0x04, 0x1e
        /*00de*/ 	.short	(.L_1907 - .L_1906)
.L_1906:
        /*00e0*/ 	.word	0x00000000


	//----- nvinfo : EIATTR_CBANK_PARAM_SIZE
	.align		4
.L_1907:
        /*00e4*/ 	.byte	0x03, 0x19
        /*00e6*/ 	.short	0x00a0


	//----- nvinfo : EIATTR_PARAM_CBANK
	.align		4
        /*00e8*/ 	.byte	0x04, 0x0a
        /*00ea*/ 	.short	(.L_1909 - .L_1908)
	.align		4
.L_1908:
        /*00ec*/ 	.word	index@(.nv.constant0._Z35group_norm_nhwc_fwd_one_pass_kernelI11Fp32IOFp16WLi512ELi12ELi384EEv26Group_norm_nhwc_fwd_params)
        /*00f0*/ 	.short	0x0380
        /*00f2*/ 	.short	0x00a0


	//----- nvinfo : EIATTR_SW_WAR
	.align		4
.L_1909:
        /*00f4*/ 	.byte	0x04, 0x36
        /*00f6*/ 	.short	(.L_1911 - .L_1910)
.L_1910:
        /*00f8*/ 	.word	0x00000008
.L_1911:


//--------------------- .nv.callgraph             --------------------------
	.section	.nv.callgraph,"",@"SHT_CUDA_CALLGRAPH"
	.align	4
	.sectionentsize	8
	.align		4
        /*0000*/ 	.word	0x00000000
	.align		4
        /*0004*/ 	.word	0xffffffff
	.align		4
        /*0008*/ 	.word	0x00000000
	.align		4
        /*000c*/ 	.word	0xfffffffe
	.align		4
        /*0010*/ 	.word	0x00000000
	.align		4
        /*0014*/ 	.word	0xfffffffd
	.align		4
        /*0018*/ 	.word	0x00000000
	.align		4
        /*001c*/ 	.word	0xfffffffc


//--------------------- .nv.constant4             --------------------------
	.section	.nv.constant4,"a",@progbits
	.align	8
	.align		8
.nv.constant4:
        /*0000*/ 	.dword	_ZN61_INTERNAL_6b3be3ff_30_group_norm_nhwc_one_pass_12_cu_dad538914cuda3std3__45__cpo5beginE
	.align		8
        /*0008*/ 	.dword	_ZN61_INTERNAL_6b3be3ff_30_group_norm_nhwc_one_pass_12_cu_dad538914cuda3std3__45__cpo3endE
	.align		8
        /*0010*/ 	.dword	_ZN61_INTERNAL_6b3be3ff_30_group_norm_nhwc_one_pass_12_cu_dad538914cuda3std3__45__cpo6cbeginE
	.align		8
        /*0018*/ 	.dword	_ZN61_INTERNAL_6b3be3ff_30_group_norm_nhwc_one_pass_12_cu_dad538914cuda3std3__45__cpo4cendE
	.align		8
        /*0020*/ 	.dword	_ZN61_INTERNAL_6b3be3ff_30_group_norm_nhwc_one_pass_12_cu_dad538914cuda3std3__45__cpo6rbeginE
	.align		8
        /*0028*/ 	.dword	_ZN61_INTERNAL_6b3be3ff_30_group_norm_nhwc_one_pass_12_cu_dad538914cuda3std3__45__cpo4rendE
	.align		8
        /*0030*/ 	.dword	_ZN61_INTERNAL_6b3be3ff_30_group_norm_nhwc_one_pass_12_cu_dad538914cuda3std3__45__cpo7crbeginE
	.align		8
        /*0038*/ 	.dword	_ZN61_INTERNAL_6b3be3ff_30_group_norm_nhwc_one_pass_12_cu_dad538914cuda3std3__45__cpo5crendE
	.align		8
        /*0040*/ 	.dword	_ZN61_INTERNAL_6b3be3ff_30_group_norm_nhwc_one_pass_12_cu_dad538914cuda3std3__463_GLOBAL__N__6b3be3ff_30_group_norm_nhwc_one_pass_12_cu_dad538916ignoreE
	.align		8
        /*0048*/ 	.dword	_ZN61_INTERNAL_6b3be3ff_30_group_norm_nhwc_one_pass_12_cu_dad538914cuda3std3__419piecewise_constructE
	.align		8
        /*0050*/ 	.dword	_ZN61_INTERNAL_6b3be3ff_30_group_norm_nhwc_one_pass_12_cu_dad538914cuda3std3__48in_placeE
	.align		8
        /*0058*/ 	.dword	_ZN61_INTERNAL_6b3be3ff_30_group_norm_nhwc_one_pass_12_cu_dad538914cuda3std3__420unreachable_sentinelE
	.align		8
        /*0060*/ 	.dword	_ZN61_INTERNAL_6b3be3ff_30_group_norm_nhwc_one_pass_12_cu_dad538914cuda3std3__47nulloptE
	.align		8
        /*0068*/ 	.dword	_ZN61_INTERNAL_6b3be3ff_30_group_norm_nhwc_one_pass_12_cu_dad538914cuda3std3__48unexpectE
	.align		8
        /*0070*/ 	.dword	_ZN61_INTERNAL_6b3be3ff_30_group_norm_nhwc_one_pass_12_cu_dad538914cuda3std6ranges3__45__cpo4swapE
	.align		8
        /*0078*/ 	.dword	_ZN61_INTERNAL_6b3be3ff_30_group_norm_nhwc_one_pass_12_cu_dad538914cuda3std6ranges3__45__cpo9iter_moveE
	.align		8
        /*0080*/ 	.dword	_ZN61_INTERNAL_6b3be3ff_30_group_norm_nhwc_one_pass_12_cu_dad538914cuda3std6ranges3__45__cpo5beginE
	.align		8
        /*0088*/ 	.dword	_ZN61_INTERNAL_6b3be3ff_30_group_norm_nhwc_one_pass_12_cu_dad538914cuda3std6ranges3__45__cpo3endE
	.align		8
        /*0090*/ 	.dword	_ZN61_INTERNAL_6b3be3ff_30_group_norm_nhwc_one_pass_12_cu_dad538914cuda3std6ranges3__45__cpo6cbeginE
	.align		8
        /*0098*/ 	.dword	_ZN61_INTERNAL_6b3be3ff_30_group_norm_nhwc_one_pass_12_cu_dad538914cuda3std6ranges3__45__cpo4cendE
	.align		8
        /*00a0*/ 	.dword	_ZN61_INTERNAL_6b3be3ff_30_group_norm_nhwc_one_pass_12_cu_dad538914cuda3std6ranges3__45__cpo7advanceE
	.align		8
        /*00a8*/ 	.dword	_ZN61_INTERNAL_6b3be3ff_30_group_norm_nhwc_one_pass_12_cu_dad538914cuda3std6ranges3__45__cpo9iter_swapE
	.align		8
        /*00b0*/ 	.dword	_ZN61_INTERNAL_6b3be3ff_30_group_norm_nhwc_one_pass_12_cu_dad538914cuda3std6ranges3__45__cpo4nextE
	.align		8
        /*00b8*/ 	.dword	_ZN61_INTERNAL_6b3be3ff_30_group_norm_nhwc_one_pass_12_cu_dad538914cuda3std6ranges3__45__cpo4prevE
	.align		8
        /*00c0*/ 	.dword	_ZN61_INTERNAL_6b3be3ff_30_group_norm_nhwc_one_pass_12_cu_dad538914cuda3std6ranges3__45__cpo4dataE
	.align		8
        /*00c8*/ 	.dword	_ZN61_INTERNAL_6b3be3ff_30_group_norm_nhwc_one_pass_12_cu_dad538914cuda3std6ranges3__45__cpo5cdataE
	.align		8
        /*00d0*/ 	.dword	_ZN61_INTERNAL_6b3be3ff_30_group_norm_nhwc_one_pass_12_cu_dad538914cuda3std6ranges3__45__cpo4sizeE
	.align		8
        /*00d8*/ 	.dword	_ZN61_INTERNAL_6b3be3ff_30_group_norm_nhwc_one_pass_12_cu_dad538914cuda3std6ranges3__45__cpo5ssizeE
	.align		8
        /*00e0*/ 	.dword	_ZN61_INTERNAL_6b3be3ff_30_group_norm_nhwc_one_pass_12_cu_dad538914cuda3std6ranges3__45__cpo8distanceE
	.align		8
        /*00e8*/ 	.dword	_ZN61_INTERNAL_6b3be3ff_30_group_norm_nhwc_one_pass_12_cu_dad538916thrust24THRUST_300001_SM_1000_NS6system6detail10sequential3seqE
	.align		8
        /*00f0*/ 	.dword	_ZN61_INTERNAL_6b3be3ff_30_group_norm_nhwc_one_pass_12_cu_dad538916thrust24THRUST_300001_SM_1000_NS12placeholders2_1E
	.align		8
        /*00f8*/ 	.dword	_ZN61_INTERNAL_6b3be3ff_30_group_norm_nhwc_one_pass_12_cu_dad538916thrust24THRUST_300001_SM_1000_NS12placeholders2_2E
	.align		8
        /*0100*/ 	.dword	_ZN61_INTERNAL_6b3be3ff_30_group_norm_nhwc_one_pass_12_cu_dad538916thrust24THRUST_300001_SM_1000_NS12placeholders2_3E
	.align		8
        /*0108*/ 	.dword	_ZN61_INTERNAL_6b3be3ff_30_group_norm_nhwc_one_pass_12_cu_dad538916thrust24THRUST_300001_SM_1000_NS12placeholders2_4E
	.align		8
        /*0110*/ 	.dword	_ZN61_INTERNAL_6b3be3ff_30_group_norm_nhwc_one_pass_12_cu_dad538916thrust24THRUST_300001_SM_1000_NS12placeholders2_5E
	.align		8
        /*0118*/ 	.dword	_ZN61_INTERNAL_6b3be3ff_30_group_norm_nhwc_one_pass_12_cu_dad538916thrust24THRUST_300001_SM_1000_NS12placeholders2_6E
	.align		8
        /*0120*/ 	.dword	_ZN61_INTERNAL_6b3be3ff_30_group_norm_nhwc_one_pass_12_cu_dad538916thrust24THRUST_300001_SM_1000_NS12placeholders2_7E
	.align		8
        /*0128*/ 	.dword	_ZN61_INTERNAL_6b3be3ff_30_group_norm_nhwc_one_pass_12_cu_dad538916thrust24THRUST_300001_SM_1000_NS12placeholders2_8E
	.align		8
        /*0130*/ 	.dword	_ZN61_INTERNAL_6b3be3ff_30_group_norm_nhwc_one_pass_12_cu_dad538916thrust24THRUST_300001_SM_1000_NS12placeholders2_9E
	.align		8
        /*0138*/ 	.dword	_ZN61_INTERNAL_6b3be3ff_30_group_norm_nhwc_one_pass_12_cu_dad538916thrust24THRUST_300001_SM_1000_NS12placeholders3_10E


//--------------------- .text._ZN3cub18CUB_300001_SM_10006detail11EmptyKernelIvEEvv --------------------------
	.section	.text._ZN3cub18CUB_300001_SM_10006detail11EmptyKernelIvEEvv,"ax",@progbits
	.align	128
        .global         _ZN3cub18CUB_300001_SM_10006detail11EmptyKernelIvEEvv
        .type           _ZN3cub18CUB_300001_SM_10006detail11EmptyKernelIvEEvv,@function
        .size           _ZN3cub18CUB_300001_SM_10006detail11EmptyKernelIvEEvv,(.L_x_2458 - _ZN3cub18CUB_300001_SM_10006detail11EmptyKernelIvEEvv)
        .other          _ZN3cub18CUB_300001_SM_10006detail11EmptyKernelIvEEvv,@"STO_CUDA_ENTRY STV_DEFAULT"
_ZN3cub18CUB_300001_SM_10006detail11EmptyKernelIvEEvv:
.text._ZN3cub18CUB_300001_SM_10006detail11EmptyKernelIvEEvv:
[----:B------:R-:W-:Y:S01]  /*0000*/  LDC R1, c[0x0][0x37c] ;  /* 0x0000df00ff017b82 */ /* 0x000fe20000000800 */
[----:B------:R-:W-:Y:S05]  /*0010*/  EXIT ;  /* 0x000000000000794d */ /* 0x000fea0003800000 */
.L_x_0:
[----:B------:R-:W-:-:S00]  /*0020*/  BRA `(.L_x_0) ;  /* 0xfffffffc00fc7947 */ /* 0x000fc0000383ffff */
[----:B------:R-:W-:-:S00]  /*0030*/  NOP ;  /* 0x0000000000007918 */ /* 0x000fc00000000000 */
        /* <DEDUP_REMOVED lines=12> */
.L_x_2458:


//--------------------- .text._Z35group_norm_nhwc_bwd_one_pass_kernelI11Bf16IOFp32WLi64ELi12ELi384EEv26Group_norm_nhwc_bwd_params --------------------------
	.section	.text._Z35group_norm_nhwc_bwd_one_pass_kernelI11Bf16IOFp32WLi64ELi12ELi384EEv26Group_norm_nhwc_bwd_params,"ax",@progbits
	.align	128
        .global         _Z35group_norm_nhwc_bwd_one_pass_kernelI11Bf16IOFp32WLi64ELi12ELi384EEv26Group_norm_nhwc_bwd_params
        .type           _Z35group_norm_nhwc_bwd_one_pass_kernelI11Bf16IOFp32WLi64ELi12ELi384EEv26Group_norm_nhwc_bwd_params,@function
        .size           _Z35group_norm_nhwc_bwd_one_pass_kernelI11Bf16IOFp32WLi64ELi12ELi384EEv26Group_norm_nhwc_bwd_params,(.L_x_2459 - _Z35group_norm_nhwc_bwd_one_pass_kernelI11Bf16IOFp32WLi64ELi12ELi384EEv26Group_norm_nhwc_bwd_params)
        .other          _Z35group_norm_nhwc_bwd_one_pass_kernelI11Bf16IOFp32WLi64ELi12ELi384EEv26Group_norm_nhwc_bwd_params,@"STO_CUDA_ENTRY STV_DEFAULT"
_Z35group_norm_nhwc_bwd_one_pass_kernelI11Bf16IOFp32WLi64ELi12ELi384EEv26Group_norm_nhwc_bwd_params:
.text._Z35group_norm_nhwc_bwd_one_pass_kernelI11Bf16IOFp32WLi64ELi12ELi384EEv26Group_norm_nhwc_bwd_params:
[----:B------:R-:W-:Y:S08]  /*0000*/  LDC R1, c[0x0][0x37c] ;  /* 0x0000df00ff017b82 */ /* 0x000ff00000000800 */
[----:B------:R-:W0:Y:S01]  /*0010*/  S2UR UR8, SR_CTAID.Y ;  /* 0x00000000000879c3 */ /* 0x000e220000002600 */
[----:B------:R-:W1:Y:S01]  /*0020*/  LDCU UR6, c[0x0][0x410] ;  /* 0x00008200ff0677ac */ /* 0x000e620008000800 */
[----:B------:R-:W2:Y:S01]  /*0030*/  S2R R25, SR_TID.X ;  /* 0x0000000000197919 */ /* 0x000ea20000002100 */
[----:B------:R-:W1:Y:S05]  /*0040*/  LDCU UR4, c[0x0][0x3e0] ;  /* 0x00007c00ff0477ac */ /* 0x000e6a0008000800 */
[----:B------:R-:W3:Y:S01]  /*0050*/  S2UR UR11, SR_CTAID.X ;  /* 0x00000000000b79c3 */ /* 0x000ee20000002500 */
[----:B------:R-:W4:Y:S01]  /*0060*/  LDCU.64 UR12, c[0x0][0x358] ;  /* 0x00006b00ff0c77ac */ /* 0x000f220008000a00 */
[----:B-1----:R-:W-:-:S04]  /*0070*/  UIMAD UR6, UR6, UR4, URZ ;  /* 0x00000004060672a4 */ /* 0x002fc8000f8e02ff */
[----:B0-----:R-:W-:-:S09]  /*0080*/  UISETP.GE.AND UP0, UPT, UR8, UR6, UPT ;  /* 0x000000060800728c */ /* 0x001fd2000bf06270 */
[----:B--234-:R-:W-:Y:S05]  /*0090*/  BRA.U UP0, `(.L_x_1) ;  /* 0x00000031007c7547 */ /* 0x01cfea000b800000 */
[----:B------:R-:W-:Y:S01]  /*00a0*/  LOP3.LUT R0, R25, 0xffff, RZ, 0xc0, !PT ;  /* 0x0000ffff19007812 */ /* 0x000fe200078ec0ff */
[----:B------:R-:W0:Y:S01]  /*00b0*/  LDC R3, c[0x0][0x41c] ;  /* 0x00010700ff037b82 */ /* 0x000e220000000800 */
[----:B------:R-:W1:Y:S01]  /*00c0*/  S2R R24, SR_LANEID ;  /* 0x0000000000187919 */ /* 0x000e620000000000 */
[----:B------:R-:W-:Y:S01]  /*00d0*/  HFMA2 R28, -RZ, RZ, 0, 0 ;  /* 0x00000000ff1c7431 */ /* 0x000fe200000001ff */
[----:B------:R-:W2:Y:S01]  /*00e0*/  LDCU.U8 UR15, c[0x0][0x414] ;  /* 0x00008280ff0f77ac */ /* 0x000ea20008000000 */
[----:B------:R-:W-:Y:S01]  /*00f0*/  IMAD R0, R0, 0x2aab, RZ ;  /* 0x00002aab00007824 */ /* 0x000fe200078e02ff */
[----:B------:R-:W-:-:S03]  /*0100*/  UMOV UR7, UR8 ;  /* 0x0000000800077c82 */ /* 0x000fc60008000000 */
[----:B------:R-:W3:Y:S01]  /*0110*/  LDC R22, c[0x0][0x370] ;  /* 0x0000dc00ff167b82 */ /* 0x000ee20000000800 */
[----:B------:R-:W-:Y:S01]  /*0120*/  SHF.R.U32.HI R30, RZ, 0x10, R0 ;  /* 0x00000010ff1e7819 */ /* 0x000fe20000011600 */
[----:B------:R-:W4:Y:S03]  /*0130*/  LDCU UR14, c[0x0][0x374] ;  /* 0x00006e80ff0e77ac */ /* 0x000f260008000800 */
[----:B------:R-:W-:-:S05]  /*0140*/  PRMT R0, R30, 0x9910, RZ ;  /* 0x000099101e007816 */ /* 0x000fca00000000ff */
[----:B------:R-:W-:-:S05]  /*0150*/  IMAD R0, R0, 0x6, RZ ;  /* 0x0000000600007824 */ /* 0x000fca00078e02ff */
[----:B------:R-:W-:Y:S01]  /*0160*/  IADD3 R0, PT, PT, RZ, -R0, RZ ;  /* 0x80000000ff007210 */ /* 0x000fe20007ffe0ff */
[----:B0-----:R-:W-:-:S03]  /*0170*/  IMAD R30, R3, UR11, R30 ;  /* 0x0000000b031e7c24 */ /* 0x001fc6000f8e021e */
[----:B------:R-:W-:Y:S02]  /*0180*/  PRMT R0, R0, 0x7710, RZ ;  /* 0x0000771000007816 */ /* 0x000fe400000000ff */
[----:B------:R-:W-:Y:S02]  /*0190*/  SHF.R.S32.HI R23, RZ, 0x1f, R30 ;  /* 0x0000001fff177819 */ /* 0x000fe4000001141e */
[----:B------:R-:W-:-:S04]  /*01a0*/  IADD3 R29, PT, PT, R0, R25, RZ ;  /* 0x00000019001d7210 */ /* 0x000fc80007ffe0ff */
[----:B------:R-:W-:-:S04]  /*01b0*/  SHF.L.U32 R29, R29, 0x1, RZ ;  /* 0x000000011d1d7819 */ /* 0x000fc800000006ff */
[----:B-1234-:R-:W-:-:S07]  /*01c0*/  LOP3.LUT R2, R29, 0xffff, RZ, 0xc0, !PT ;  /* 0x0000ffff1d027812 */ /* 0x01efce00078ec0ff */
.L_x_22:
[----:B0-----:R-:W0:Y:S01]  /*01d0*/  LDC R10, c[0x0][0x410] ;  /* 0x00010400ff0a7b82 */ /* 0x001e220000000800 */
[----:B-1----:R-:W1:Y:S01]  /*01e0*/  LDCU.64 UR4, c[0x0][0x3b8] ;  /* 0x00007700ff0477ac */ /* 0x002e620008000a00 */
[----:B------:R-:W-:Y:S01]  /*01f0*/  ISETP.LE.AND P1, PT, RZ, UR7, PT ;  /* 0x00000007ff007c0c */ /* 0x000fe2000bf23270 */
[----:B--2---:R-:W2:Y:S01]  /*0200*/  LDCU.128 UR16, c[0x0][0x400] ;  /* 0x00008000ff1077ac */ /* 0x004ea20008000c00 */
[----:B-1----:R-:W-:Y:S01]  /*0210*/  UIMAD.WIDE UR4, UR7, 0x8, UR4 ;  /* 0x00000008070478a5 */ /* 0x002fe2000f8e0204 */
[----:B--2---:R-:W-:Y:S02]  /*0220*/  ISETP.GE.U32.AND P0, PT, R30, UR16, PT ;  /* 0x000000101e007c0c */ /* 0x004fe4000bf06070 */
[----:B0-----:R-:W-:-:S03]  /*0230*/  IABS R3, R10 ;  /* 0x0000000a00037213 */ /* 0x001fc60000000000 */
[----:B------:R-:W-:Y:S01]  /*0240*/  MOV R8, UR4 ;  /* 0x0000000400087c02 */ /* 0x000fe20008000f00 */
[----:B------:R-:W0:Y:S01]  /*0250*/  I2F.RP R0, R3 ;  /* 0x0000000300007306 */ /* 0x000e220000209400 */
[----:B------:R-:W-:Y:S02]  /*0260*/  MOV R9, UR5 ;  /* 0x0000000500097c02 */ /* 0x000fe40008000f00 */
[----:B------:R-:W-:-:S04]  /*0270*/  ISETP.GE.AND.EX P0, PT, R23, UR17, PT, P0 ;  /* 0x0000001117007c0c */ /* 0x000fc8000bf06300 */
[----:B------:R-:W2:Y:S01]  /*0280*/  LDG.E.64 R8, desc[UR12][R8.64] ;  /* 0x0000000c08087981 */ /* 0x000ea2000c1e1b00 */
[----:B0-----:R-:W0:Y:S02]  /*0290*/  MUFU.RCP R0, R0 ;  /* 0x0000000000007308 */ /* 0x001e240000001000 */
[----:B0-----:R-:W-:-:S06]  /*02a0*/  IADD3 R4, PT, PT, R0, 0xffffffe, RZ ;  /* 0x0ffffffe00047810 */ /* 0x001fcc0007ffe0ff */
[----:B------:R0:W1:Y:S02]  /*02b0*/  F2I.FTZ.U32.TRUNC.NTZ R5, R4 ;  /* 0x0000000400057305 */ /* 0x000064000021f000 */
[----:B0-----:R-:W-:Y:S02]  /*02c0*/  MOV R4, RZ ;  /* 0x000000ff00047202 */ /* 0x001fe40000000f00 */
[----:B-1----:R-:W-:-:S05]  /*02d0*/  IADD3 R6, PT, PT, RZ, -R5, RZ ;  /* 0x80000005ff067210 */ /* 0x002fca0007ffe0ff */
[----:B------:R-:W-:Y:S01]  /*02e0*/  IMAD R7, R6, R3, RZ ;  /* 0x0000000306077224 */ /* 0x000fe200078e02ff */
[----:B------:R-:W-:-:S03]  /*02f0*/  IABS R6, UR7 ;  /* 0x0000000700067c13 */ /* 0x000fc60008000000 */
[----:B------:R-:W-:Y:S01]  /*0300*/  IMAD.HI.U32 R5, R5, R7, R4 ;  /* 0x0000000705057227 */ /* 0x000fe200078e0004 */
[----:B------:R-:W-:-:S04]  /*0310*/  LOP3.LUT R4, R10, UR7, RZ, 0x3c, !PT ;  /* 0x000000070a047c12 */ /* 0x000fc8000f8e3cff */
[----:B------:R-:W-:Y:S01]  /*0320*/  ISETP.GE.AND P2, PT, R4, RZ, PT ;  /* 0x000000ff0400720c */ /* 0x000fe20003f46270 */
[----:B------:R-:W-:-:S05]  /*0330*/  IMAD.HI.U32 R5, R5, R6, RZ ;  /* 0x0000000605057227 */ /* 0x000fca00078e00ff */
[----:B------:R-:W-:-:S05]  /*0340*/  IADD3 R0, PT, PT, -R5, RZ, RZ ;  /* 0x000000ff05007210 */ /* 0x000fca0007ffe1ff */
[----:B------:R-:W-:-:S05]  /*0350*/  IMAD R0, R3, R0, R6 ;  /* 0x0000000003007224 */ /* 0x000fca00078e0206 */
[----:B------:R-:W-:-:S13]  /*0360*/  ISETP.GT.U32.AND P4, PT, R3, R0, PT ;  /* 0x000000000300720c */ /* 0x000fda0003f84070 */
[----:B------:R-:W-:-:S04]  /*0370*/  @!P4 IADD3 R0, PT, PT, R0, -R3, RZ ;  /* 0x800000030000c210 */ /* 0x000fc80007ffe0ff */
[CC--:B------:R-:W-:Y:S02]  /*0380*/  ISETP.GE.U32.AND P3, PT, R0.reuse, R3.reuse, PT ;  /* 0x000000030000720c */ /* 0x0c0fe40003f66070 */
[----:B------:R-:W-:Y:S02]  /*0390*/  @!P4 IADD3 R5, PT, PT, R5, 0x1, RZ ;  /* 0x000000010505c810 */ /* 0x000fe40007ffe0ff */
[----:B------:R-:W-:Y:S02]  /*03a0*/  ISETP.GT.U32.AND P4, PT, R3, R0, PT ;  /* 0x000000000300720c */ /* 0x000fe40003f84070 */
[----:B------:R-:W-:-:S04]  /*03b0*/  IADD3 R3, PT, PT, R0, -R3, RZ ;  /* 0x8000000300037210 */ /* 0x000fc80007ffe0ff */
[----:B------:R-:W-:-:S03]  /*03c0*/  SEL R0, R3, R0, !P4 ;  /* 0x0000000003007207 */ /* 0x000fc60006000000 */
[----:B------:R-:W-:Y:S02]  /*03d0*/  @P3 IADD3 R5, PT, PT, R5, 0x1, RZ ;  /* 0x0000000105053810 */ /* 0x000fe40007ffe0ff */
[----:B------:R-:W-:Y:S02]  /*03e0*/  ISETP.NE.AND P3, PT, R10, RZ, PT ;  /* 0x000000ff0a00720c */ /* 0x000fe40003f65270 */
[----:B------:R-:W-:Y:S02]  /*03f0*/  LOP3.LUT R3, RZ, R10, RZ, 0x33, !PT ;  /* 0x0000000aff037212 */ /* 0x000fe400078e33ff */
[----:B------:R-:W-:Y:S02]  /*0400*/  @!P1 IADD3 R0, PT, PT, -R0, RZ, RZ ;  /* 0x000000ff00009210 */ /* 0x000fe40007ffe1ff */
[----:B------:R-:W-:Y:S02]  /*0410*/  MOV R6, R5 ;  /* 0x0000000500067202 */ /* 0x000fe40000000f00 */
[----:B------:R-:W0:Y:S01]  /*0420*/  @!P0 LDC.64 R4, c[0x0][0x3f8] ;  /* 0x0000fe00ff048b82 */ /* 0x000e220000000a00 */
[----:B------:R-:W-:-:S02]  /*0430*/  SEL R32, R3, R0, !P3 ;  /* 0x0000000003207207 */ /* 0x000fc40005800000 */
[----:B------:R-:W-:-:S03]  /*0440*/  @!P2 IADD3 R6, PT, PT, -R6, RZ, RZ ;  /* 0x000000ff0606a210 */ /* 0x000fc60007ffe1ff */
[----:B------:R-:W-:Y:S01]  /*0450*/  IMAD R11, R32, 0xc, RZ ;  /* 0x0000000c200b7824 */ /* 0x000fe200078e02ff */
[----:B------:R-:W-:Y:S02]  /*0460*/  SEL R13, R3, R6, !P3 ;  /* 0x00000006030d7207 */ /* 0x000fe40005800000 */
[----:B------:R-:W1:Y:S02]  /*0470*/  @!P0 LDC.64 R6, c[0x0][0x398] ;  /* 0x0000e600ff068b82 */ /* 0x000e640000000a00 */
[----:B------:R-:W-:Y:S02]  /*0480*/  SHF.R.S32.HI R0, RZ, 0x1f, R13 ;  /* 0x0000001fff007819 */ /* 0x000fe4000001140d */
[----:B------:R-:W-:-:S03]  /*0490*/  IADD3 R34, P1, PT, R11, R2, RZ ;  /* 0x000000020b227210 */ /* 0x000fc60007f3e0ff */
[----:B------:R-:W-:Y:S01]  /*04a0*/  IMAD R0, R0, UR18, RZ ;  /* 0x0000001200007c24 */ /* 0x000fe2000f8e02ff */
[----:B------:R-:W-:Y:S01]  /*04b0*/  LEA.HI.X.SX32 R35, R11, RZ, 0x1, P1 ;  /* 0x000000ff0b237211 */ /* 0x000fe200008f0eff */
[----:B---3--:R-:W3:Y:S02]  /*04c0*/  @!P0 LDC.64 R2, c[0x0][0x3a0] ;  /* 0x0000e800ff028b82 */ /* 0x008ee40000000a00 */
[C---:B------:R-:W-:Y:S02]  /*04d0*/  IMAD R37, R13.reuse, UR19, R0 ;  /* 0x000000130d257c24 */ /* 0x040fe4000f8e0200 */
[----:B------:R-:W-:-:S04]  /*04e0*/  IMAD.WIDE.U32 R34, R13, UR18, R34 ;  /* 0x000000120d227c25 */ /* 0x000fc8000f8e0022 */
[----:B0-----:R-:W-:Y:S01]  /*04f0*/  @!P0 IMAD R0, R23, R4, RZ ;  /* 0x0000000417008224 */ /* 0x001fe200078e02ff */
[----:B------:R-:W-:Y:S02]  /*0500*/  IADD3 R37, PT, PT, R35, R37, RZ ;  /* 0x0000002523257210 */ /* 0x000fe40007ffe0ff */
[----:B------:R-:W-:Y:S01]  /*0510*/  @!P0 MOV R36, R34 ;  /* 0x0000002200248202 */ /* 0x000fe20000000f00 */
[----:B------:R-:W-:-:S04]  /*0520*/  @!P0 IMAD R13, R30, R5, R0 ;  /* 0x000000051e0d8224 */ /* 0x000fc800078e0200 */
[----:B------:R-:W-:-:S05]  /*0530*/  @!P0 IMAD.WIDE.U32 R4, R30, R4, R36 ;  /* 0x000000041e048225 */ /* 0x000fca00078e0024 */
[----:B------:R-:W-:Y:S02]  /*0540*/  @!P0 IADD3 R5, PT, PT, R5, R13, RZ ;  /* 0x0000000d05058210 */ /* 0x000fe40007ffe0ff */
[C---:B------:R-:W-:Y:S02]  /*0550*/  @!P0 SHF.L.U32 R15, R4.reuse, 0x1, RZ ;  /* 0x00000001040f8819 */ /* 0x040fe400000006ff */
[----:B------:R-:W-:Y:S02]  /*0560*/  @!P0 SHF.L.U64.HI R0, R4, 0x1, R5 ;  /* 0x0000000104008819 */ /* 0x000fe40000010205 */
[----:B------:R-:W0:Y:S01]  /*0570*/  LDC.64 R4, c[0x0][0x3a8] ;  /* 0x0000ea00ff047b82 */ /* 0x000e220000000a00 */
[C---:B---3--:R-:W-:Y:S02]  /*0580*/  @!P0 IADD3 R12, P1, PT, R15.reuse, R2, RZ ;  /* 0x000000020f0c8210 */ /* 0x048fe40007f3e0ff */
[----:B-1----:R-:W-:Y:S02]  /*0590*/  @!P0 IADD3 R14, P2, PT, R15, R6, RZ ;  /* 0x000000060f0e8210 */ /* 0x002fe40007f5e0ff */
[----:B------:R-:W-:-:S02]  /*05a0*/  @!P0 IADD3.X R13, PT, PT, R0, R3, RZ, P1, !PT ;  /* 0x00000003000d8210 */ /* 0x000fc40000ffe4ff */
[----:B------:R-:W-:-:S03]  /*05b0*/  @!P0 IADD3.X R15, PT, PT, R0, R7, RZ, P2, !PT ;  /* 0x00000007000f8210 */ /* 0x000fc600017fe4ff */
[----:B------:R-:W3:Y:S01]  /*05c0*/  @!P0 LDG.E R12, desc[UR12][R12.64] ;  /* 0x0000000c0c0c8981 */ /* 0x000ee2000c1e1900 */
[----:B------:R-:W-:-:S03]  /*05d0*/  LOP3.LUT R2, R29, 0xffff, RZ, 0xc0, !PT ;  /* 0x0000ffff1d027812 */ /* 0x000fc600078ec0ff */
[----:B------:R-:W4:Y:S01]  /*05e0*/  @!P0 LDG.E R14, desc[UR12][R14.64] ;  /* 0x0000000c0e0e8981 */ /* 0x000f22000c1e1900 */
[----:B------:R-:W-:-:S05]  /*05f0*/  IADD3 R3, PT, PT, R11, R2, RZ ;  /* 0x000000020b037210 */ /* 0x000fca0007ffe0ff */
[----:B0-----:R-:W-:-:S06]  /*0600*/  IMAD.WIDE R4, R3, 0x4, R4 ;  /* 0x0000000403047825 */ /* 0x001fcc00078e0204 */
[----:B------:R-:W5:Y:S01]  /*0610*/  LDG.E.64 R4, desc[UR12][R4.64] ;  /* 0x0000000c04047981 */ /* 0x000f62000c1e1b00 */
[----:B------:R-:W-:-:S13]  /*0620*/  ISETP.NE.AND P2, PT, RZ, UR15, PT ;  /* 0x0000000fff007c0c */ /* 0x000fda000bf45270 */
[----:B------:R-:W0:Y:S01]  /*0630*/  @P2 LDC.64 R10, c[0x0][0x3b0] ;  /* 0x0000ec00ff0a2b82 */ /* 0x000e220000000a00 */
[----:B------:R-:W-:Y:S02]  /*0640*/  PRMT R27, RZ, 0x7610, R27 ;  /* 0x00007610ff1b7816 */ /* 0x000fe4000000001b */
[----:B------:R-:W-:Y:S02]  /*0650*/  CS2R R6, SRZ ;  /* 0x0000000000067805 */ /* 0x000fe4000001ff00 */
[----:B------:R-:W-:Y:S01]  /*0660*/  PRMT R26, RZ, 0x7610, R26 ;  /* 0x00007610ff1a7816 */ /* 0x000fe2000000001a */
[----:B------:R-:W-:Y:S01]  /*0670*/  UMOV UR9, 0x3f800000 ;  /* 0x3f80000000097882 */ /* 0x000fe20000000000 */
[----:B0-----:R-:W-:Y:S01]  /*0680*/  @P2 IMAD.WIDE R10, R3, 0x4, R10 ;  /* 0x00000004030a2825 */ /* 0x001fe200078e020a */
[----:B------:R-:W-:-:S04]  /*0690*/  PRMT R3, RZ, 0x7610, R3 ;  /* 0x00007610ff037816 */ /* 0x000fc80000000003 */
[----:B------:R0:W5:Y:S01]  /*06a0*/  @P2 LDG.E.64 R6, desc[UR12][R10.64] ;  /* 0x0000000c0a062981 */ /* 0x000162000c1e1b00 */
[----:B--2---:R-:W-:-:S05]  /*06b0*/  FFMA.FTZ R9, -R8, R8, R9 ;  /* 0x0000000808097223 */ /* 0x004fca0000010109 */
[----:B------:R-:W-:-:S13]  /*06c0*/  FSETP.GTU.FTZ.AND P1, PT, R9, RZ, PT ;  /* 0x000000ff0900720b */ /* 0x000fda0003f3c000 */
[----:B------:R-:W-:-:S05]  /*06d0*/  VOTEU.ANY UP0, P1 ;  /* 0x0000000000ff7886 */ /* 0x000fca0000800100 */
[----:B------:R-:W1:Y:S01]  /*06e0*/  @UP0 LDCU UR4, c[0x0][0x3c0] ;  /* 0x00007800ff0407ac */ /* 0x000e620008000800 */
[----:B------:R-:W-:-:S13]  /*06f0*/  PLOP3.LUT P1, PT, PT, PT, UP0, 0x80, 0x8 ;  /* 0x000000000008781c */ /* 0x000fda0003f2f008 */
[----:B-1----:R-:W-:-:S06]  /*0700*/  @P1 FADD.FTZ R0, R9, UR4 ;  /* 0x0000000409001e21 */ /* 0x002fcc0008010000 */
[----:B------:R-:W1:Y:S01]  /*0710*/  @P1 MUFU.RSQ R0, R0 ;  /* 0x0000000000001308 */ /* 0x000e620000001400 */
[----:B------:R-:W-:Y:S02]  /*0720*/  PRMT R9, RZ, 0x7610, R9 ;  /* 0x00007610ff097816 */ /* 0x000fe40000000009 */
[----:B-1----:R-:W-:-:S13]  /*0730*/  @P1 R2UR UR4, R0 ;  /* 0x00000000000412ca */ /* 0x002fda00000e0000 */
[----:B------:R-:W-:Y:S01]  /*0740*/  @UP0 UMOV UR9, UR4 ;  /* 0x0000000400090c82 */ /* 0x000fe20008000000 */
[C---:B---3--:R-:W-:Y:S02]  /*0750*/  @!P0 PRMT R9, R12.reuse, 0x7610, R9 ;  /* 0x000076100c098816 */ /* 0x048fe40000000009 */
[----:B------:R-:W-:Y:S02]  /*0760*/  @!P0 PRMT R3, R12, 0x7632, R3 ;  /* 0x000076320c038816 */ /* 0x000fe40000000003 */
[----:B------:R-:W-:Y:S02]  /*0770*/  SHF.L.U32 R9, R9, 0x10, RZ ;  /* 0x0000001009097819 */ /* 0x000fe400000006ff */
[----:B------:R-:W-:Y:S02]  /*0780*/  SHF.L.U32 R3, R3, 0x10, RZ ;  /* 0x0000001003037819 */ /* 0x000fe400000006ff */
[C---:B----4-:R-:W-:Y:S02]  /*0790*/  @!P0 PRMT R27, R14.reuse, 0x7610, R27 ;  /* 0x000076100e1b8816 */ /* 0x050fe4000000001b */
[----:B------:R-:W-:Y:S01]  /*07a0*/  @!P0 PRMT R26, R14, 0x7632, R26 ;  /* 0x000076320e1a8816 */ /* 0x000fe2000000001a */
[C---:B------:R-:W-:Y:S01]  /*07b0*/  FADD.FTZ R0, -R8.reuse, R9 ;  /* 0x0000000908007221 */ /* 0x040fe20000010100 */
[----:B------:R-:W-:Y:S01]  /*07c0*/  SHF.L.U32 R27, R27, 0x10, RZ ;  /* 0x000000101b1b7819 */ /* 0x000fe200000006ff */
[----:B0-----:R-:W-:Y:S01]  /*07d0*/  FADD.FTZ R10, -R8, R3 ;  /* 0x00000003080a7221 */ /* 0x001fe20000010100 */
[----:B------:R-:W-:Y:S01]  /*07e0*/  SHF.L.U32 R26, R26, 0x10, RZ ;  /* 0x000000101a1a7819 */ /* 0x000fe200000006ff */
[----:B------:R-:W-:Y:S01]  /*07f0*/  FMUL.FTZ R3, R0, UR9 ;  /* 0x0000000900037c20 */ /* 0x000fe20008410000 */
[----:B------:R-:W-:Y:S01]  /*0800*/  MOV R8, R27 ;  /* 0x0000001b00087202 */ /* 0x000fe20000000f00 */
[----:B------:R-:W-:Y:S01]  /*0810*/  FMUL.FTZ R0, R10, UR9 ;  /* 0x000000090a007c20 */ /* 0x000fe20008410000 */
[----:B------:R-:W-:Y:S01]  /*0820*/  MOV R9, R26 ;  /* 0x0000001a00097202 */ /* 0x000fe20000000f00 */
[----:B------:R-:W-:Y:S06]  /*0830*/  @!P2 BRA `(.L_x_2) ;  /* 0x000000000048a947 */ /* 0x000fec0003800000 */
[----:B-----5:R-:W-:Y:S01]  /*0840*/  FFMA.FTZ R9, R5, R0, R7 ;  /* 0x0000000005097223 */ /* 0x020fe20000010007 */
[----:B------:R-:W-:-:S03]  /*0850*/  FFMA.FTZ R8, R4, R3, R6 ;  /* 0x0000000304087223 */ /* 0x000fc60000010006 */
[----:B------:R-:W-:Y:S01]  /*0860*/  FMUL.FTZ R13, R9, -1.4426950216293334961 ;  /* 0xbfb8aa3b090d7820 */ /* 0x000fe20000410000 */
[----:B------:R-:W-:-:S05]  /*0870*/  FMUL.FTZ R10, R8, -1.4426950216293334961 ;  /* 0xbfb8aa3b080a7820 */ /* 0x000fca0000410000 */
[----:B------:R-:W0:Y:S08]  /*0880*/  MUFU.EX2 R13, R13 ;  /* 0x0000000d000d7308 */ /* 0x000e300000000800 */
[----:B------:R-:W1:Y:S01]  /*0890*/  MUFU.EX2 R10, R10 ;  /* 0x0000000a000a7308 */ /* 0x000e620000000800 */
[----:B0-----:R-:W-:-:S07]  /*08a0*/  FADD.FTZ R14, R13, 1 ;  /* 0x3f8000000d0e7421 */ /* 0x001fce0000010000 */
[----:B------:R-:W0:Y:S01]  /*08b0*/  MUFU.RCP R15, R14 ;  /* 0x0000000e000f7308 */ /* 0x000e220000001000 */
[----:B-1----:R-:W-:-:S07]  /*08c0*/  FADD.FTZ R11, R10, 1 ;  /* 0x3f8000000a0b7421 */ /* 0x002fce0000010000 */
[----:B------:R-:W1:Y:S01]  /*08d0*/  MUFU.RCP R12, R11 ;  /* 0x0000000b000c7308 */ /* 0x000e620000001000 */
[----:B0-----:R-:W-:-:S04]  /*08e0*/  FADD.FTZ R16, -R15, 1 ;  /* 0x3f8000000f107421 */ /* 0x001fc80000010100 */
[----:B------:R-:W-:Y:S01]  /*08f0*/  FFMA.FTZ R16, R9, R16, 1 ;  /* 0x3f80000009107423 */ /* 0x000fe20000010010 */
[----:B------:R-:W-:Y:S01]  /*0900*/  FMUL.FTZ R9, R26, R15 ;  /* 0x0000000f1a097220 */ /* 0x000fe20000410000 */
[----:B-1----:R-:W-:Y:S01]  /*0910*/  FADD.FTZ R17, -R12, 1 ;  /* 0x3f8000000c117421 */ /* 0x002fe20000010100 */
[----:B------:R-:W-:Y:S02]  /*0920*/  FMUL.FTZ R12, R27, R12 ;  /* 0x0000000c1b0c7220 */ /* 0x000fe40000410000 */
[----:B------:R-:W-:Y:S01]  /*0930*/  FMUL.FTZ R9, R9, R16 ;  /* 0x0000001009097220 */ /* 0x000fe20000410000 */
[----:B------:R-:W-:-:S04]  /*0940*/  FFMA.FTZ R17, R8, R17, 1 ;  /* 0x3f80000008117423 */ /* 0x000fc80000010011 */
[----:B------:R-:W-:-:S07]  /*0950*/  FMUL.FTZ R8, R12, R17 ;  /* 0x000000110c087220 */ /* 0x000fce0000410000 */
.L_x_2:
[----:B-----5:R-:W-:Y:S01]  /*0960*/  FMUL.FTZ R10, R4, R8 ;  /* 0x00000008040a7220 */ /* 0x020fe20000410000 */
[----:B------:R-:W-:Y:S01]  /*0970*/  FMUL.FTZ R21, R5, R9 ;  /* 0x0000000905157220 */ /* 0x000fe20000410000 */
[C---:B------:R-:W-:Y:S01]  /*0980*/  ISETP.GT.AND P1, PT, R24.reuse, 0x1e, PT ;  /* 0x0000001e1800780c */ /* 0x040fe20003f24270 */
[----:B------:R-:W0:Y:S01]  /*0990*/  S2UR UR10, SR_CgaCtaId ;  /* 0x00000000000a79c3 */ /* 0x000e220000008800 */
[----:B------:R-:W-:Y:S01]  /*09a0*/  FFMA.FTZ R11, R3, R10, RZ ;  /* 0x0000000a030b7223 */ /* 0x000fe200000100ff */
[----:B------:R-:W-:Y:S01]  /*09b0*/  FADD.FTZ R10, RZ, R10 ;  /* 0x0000000aff0a7221 */ /* 0x000fe20000010000 */
[----:B------:R-:W-:Y:S01]  /*09c0*/  UMOV UR5, 0x400 ;  /* 0x0000040000057882 */ /* 0x000fe20000000000 */
[----:B------:R-:W-:Y:S01]  /*09d0*/  ISETP.GT.AND P6, PT, R24, 0xf, PT ;  /* 0x0000000f1800780c */ /* 0x000fe20003fc4270 */
[----:B------:R-:W-:Y:S01]  /*09e0*/  FFMA.FTZ R20, R0, R21, R11 ;  /* 0x0000001500147223 */ /* 0x000fe2000001000b */
[----:B------:R-:W-:Y:S01]  /*09f0*/  FADD.FTZ R21, R21, R10 ;  /* 0x0000000a15157221 */ /* 0x000fe20000010000 */
[----:B------:R-:W-:Y:S01]  /*0a00*/  UIADD3 UR4, UPT, UPT, UR5, 0x80, URZ ;  /* 0x0000008005047890 */ /* 0x000fe2000fffe0ff */
[----:B------:R-:W-:Y:S01]  /*0a10*/  ISETP.GT.AND P5, PT, R24, 0x17, PT ;  /* 0x000000171800780c */ /* 0x000fe20003fa4270 */
[----:B------:R-:W-:Y:S01]  /*0a20*/  BSSY.RECONVERGENT B0, `(.L_x_3) ;  /* 0x000002a000007945 */ /* 0x000fe20003800200 */
[----:B------:R-:W1:Y:S01]  /*0a30*/  SHFL.DOWN PT, R11, R20, 0x1, 0x1f ;  /* 0x08201f00140b7f89 */ /* 0x000e6200000e0000 */
[----:B------:R-:W-:-:S02]  /*0a40*/  ISETP.NE.AND P3, PT, R25, RZ, PT ;  /* 0x000000ff1900720c */ /* 0x000fc40003f65270 */
[----:B------:R-:W-:Y:S01]  /*0a50*/  ISETP.GE.U32.AND P4, PT, R22, 0x2, PT ;  /* 0x000000021600780c */ /* 0x000fe20003f86070 */
[----:B------:R-:W2:Y:S01]  /*0a60*/  SHFL.DOWN PT, R10, R21, 0x1, 0x1f ;  /* 0x08201f00150a7f89 */ /* 0x000ea200000e0000 */
[----:B0-----:R-:W-:-:S06]  /*0a70*/  ULEA UR4, UR10, UR4, 0x18 ;  /* 0x000000040a047291 */ /* 0x001fcc000f8ec0ff */
[----:B------:R-:W-:Y:S01]  /*0a80*/  LEA R31, R25, UR4, 0x4 ;  /* 0x00000004191f7c11 */ /* 0x000fe2000f8e20ff */
[----:B-1----:R-:W-:Y:S01]  /*0a90*/  @!P1 FADD.FTZ R20, R20, R11 ;  /* 0x0000000b14149221 */ /* 0x002fe20000010000 */
[----:B--2---:R-:W-:-:S04]  /*0aa0*/  @!P1 FADD.FTZ R21, R21, R10 ;  /* 0x0000000a15159221 */ /* 0x004fc80000010000 */
[----:B------:R-:W0:Y:S01]  /*0ab0*/  SHFL.DOWN PT, R11, R20, 0x2, 0x1f ;  /* 0x08401f00140b7f89 */ /* 0x000e2200000e0000 */
[----:B------:R-:W-:-:S03]  /*0ac0*/  ISETP.GT.AND P1, PT, R24, 0x1d, PT ;  /* 0x0000001d1800780c */ /* 0x000fc60003f24270 */
[----:B------:R-:W1:Y:S10]  /*0ad0*/  SHFL.DOWN PT, R10, R21, 0x2, 0x1f ;  /* 0x08401f00150a7f89 */ /* 0x000e7400000e0000 */
[----:B0-----:R-:W-:Y:S01]  /*0ae0*/  @!P1 FADD.FTZ R20, R20, R11 ;  /* 0x0000000b14149221 */ /* 0x001fe20000010000 */
[----:B-1----:R-:W-:-:S04]  /*0af0*/  @!P1 FADD.FTZ R21, R21, R10 ;  /* 0x0000000a15159221 */ /* 0x002fc80000010000 */
[----:B------:R-:W0:Y:S01]  /*0b00*/  SHFL.DOWN PT, R11, R20, 0x4, 0x1f ;  /* 0x08801f00140b7f89 */ /* 0x000e2200000e0000 */
[----:B------:R-:W-:-:S03]  /*0b10*/  ISETP.GT.AND P1, PT, R24, 0x1b, PT ;  /* 0x0000001b1800780c */ /* 0x000fc60003f24270 */
[----:B------:R-:W1:Y:S10]  /*0b20*/  SHFL.DOWN PT, R10, R21, 0x4, 0x1f ;  /* 0x08801f00150a7f89 */ /* 0x000e7400000e0000 */
[----:B0-----:R-:W-:Y:S01]  /*0b30*/  @!P1 FADD.FTZ R20, R20, R11 ;  /* 0x0000000b14149221 */ /* 0x001fe20000010000 */
[----:B-1----:R-:W-:-:S04]  /*0b40*/  @!P1 FADD.FTZ R21, R21, R10 ;  /* 0x0000000a15159221 */ /* 0x002fc80000010000 */
[----:B------:R-:W0:Y:S01]  /*0b50*/  SHFL.DOWN PT, R11, R20, 0x8, 0x1f ;  /* 0x09001f00140b7f89 */ /* 0x000e2200000e0000 */
[----:B------:R-:W-:Y:S01]  /*0b60*/  FADD.FTZ R10, RZ, R8 ;  /* 0x00000008ff0a7221 */ /* 0x000fe20000010000 */
[----:B------:R-:W-:Y:S01]  /*0b70*/  FFMA.FTZ R8, R3, R8, RZ ;  /* 0x0000000803087223 */ /* 0x000fe200000100ff */
[----:B------:R-:W-:Y:S01]  /*0b80*/  ISETP.GT.U32.AND P1, PT, R25, 0x5, PT ;  /* 0x000000051900780c */ /* 0x000fe20003f24070 */
[----:B------:R-:W1:Y:S01]  /*0b90*/  SHFL.DOWN PT, R12, R21, 0x8, 0x1f ;  /* 0x09001f00150c7f89 */ /* 0x000e6200000e0000 */
[----:B0-----:R-:W-:Y:S01]  /*0ba0*/  FADD.FTZ R13, R20, R11 ;  /* 0x0000000b140d7221 */ /* 0x001fe20000010000 */
[----:B------:R-:W-:Y:S01]  /*0bb0*/  FADD.FTZ R11, RZ, R9 ;  /* 0x00000009ff0b7221 */ /* 0x000fe20000010000 */
[----:B------:R-:W-:Y:S01]  /*0bc0*/  FFMA.FTZ R9, R0, R9, RZ ;  /* 0x0000000900097223 */ /* 0x000fe200000100ff */
[----:B-1----:R-:W-:Y:S02]  /*0bd0*/  FADD.FTZ R14, R21, R12 ;  /* 0x0000000c150e7221 */ /* 0x002fe40000010000 */
[----:B------:R-:W-:-:S02]  /*0be0*/  FSEL R20, R20, R13, P5 ;  /* 0x0000000d14147208 */ /* 0x000fc40002800000 */
[----:B------:R0:W-:Y:S01]  /*0bf0*/  STS.128 [R31], R8 ;  /* 0x000000081f007388 */ /* 0x0001e20000000c00 */
[----:B------:R-:W-:-:S03]  /*0c00*/  FSEL R21, R21, R14, P5 ;  /* 0x0000000e15157208 */ /* 0x000fc60002800000 */
[----:B------:R0:W1:Y:S04]  /*0c10*/  SHFL.DOWN PT, R16, R20, 0x10, 0x1f ;  /* 0x0a001f0014107f89 */ /* 0x00006800000e0000 */
[----:B------:R0:W2:Y:S01]  /*0c20*/  SHFL.DOWN PT, R15, R21, 0x10, 0x1f ;  /* 0x0a001f00150f7f89 */ /* 0x0000a200000e0000 */
[----:B------:R-:W-:Y:S05]  /*0c30*/  @P6 BRA `(.L_x_4) ;  /* 0x0000000000206947 */ /* 0x000fea0003800000 */
[----:B------:R-:W-:Y:S01]  /*0c40*/  ISETP.NE.AND P5, PT, R24, RZ, PT ;  /* 0x000000ff1800720c */ /* 0x000fe20003fa5270 */
[----:B01----:R-:W-:Y:S01]  /*0c50*/  FADD.FTZ R20, R13, R16 ;  /* 0x000000100d147221 */ /* 0x003fe20000010000 */
[----:B--2---:R-:W-:-:S11]  /*0c60*/  FADD.FTZ R21, R14, R15 ;  /* 0x0000000f0e157221 */ /* 0x004fd60000010000 */
[----:B------:R-:W-:Y:S01]  /*0c70*/  VOTEU.ALL UP0, P5 ;  /* 0x0000000000ff7886 */ /* 0x000fe20002800000 */
[----:B------:R-:W-:-:S04]  /*0c80*/  @!P5 SHF.R.U32.HI R12, RZ, 0x2, R25 ;  /* 0x00000002ff0cd819 */ /* 0x000fc80000011619 */
[----:B------:R-:W-:Y:S01]  /*0c90*/  @!UP0 ULEA UR4, UR10, UR5, 0x18 ;  /* 0x000000050a048291 */ /* 0x000fe2000f8ec0ff */
[----:B------:R-:W-:-:S08]  /*0ca0*/  @!P5 LOP3.LUT R12, R12, 0xf8, RZ, 0xc0, !PT ;  /* 0x000000f80c0cd812 */ /* 0x000fd000078ec0ff */
[----:B------:R3:W-:Y:S03]  /*0cb0*/  @!P5 STS.64 [R12+UR4+0x10], R20 ;  /* 0x000010140c00d988 */ /* 0x0007e60008000a04 */
.L_x_4:
[----:B------:R-:W-:Y:S05]  /*0cc0*/  BSYNC.RECONVERGENT B0 ;  /* 0x0000000000007941 */ /* 0x000fea0003800200 */
.L_x_3:
[----:B------:R-:W-:Y:S06]  /*0cd0*/  BAR.SYNC.DEFER_BLOCKING 0x0 ;  /* 0x0000000000007b1d */ /* 0x000fec0000010000 */
[----:B------:R-:W-:Y:S04]  /*0ce0*/  BSSY.RECONVERGENT B0, `(.L_x_5) ;  /* 0x000001f000007945 */ /* 0x000fe80003800200 */
[----:B------:R-:W-:Y:S05]  /*0cf0*/  @P3 BRA `(.L_x_6) ;  /* 0x0000000000743947 */ /* 0x000fea0003800000 */
[----:B------:R-:W-:-:S09]  /*0d00*/  ULEA UR4, UR10, UR5, 0x18 ;  /* 0x000000050a047291 */ /* 0x000fd2000f8ec0ff */
[----:B-1----:R-:W1:Y:S04]  /*0d10*/  LDS.64 R16, [UR4+0x18] ;  /* 0x00001804ff107984 */ /* 0x002e680008000a00 */
[----:B--23--:R-:W2:Y:S01]  /*0d20*/  LDS.128 R12, [UR4+0x20] ;  /* 0x00002004ff0c7984 */ /* 0x00cea20008000c00 */
[----:B-1----:R-:W-:Y:S01]  /*0d30*/  FADD.FTZ R19, R20, R16 ;  /* 0x0000001014137221 */ /* 0x002fe20000010000 */
[----:B0-----:R-:W-:-:S03]  /*0d40*/  FADD.FTZ R20, R21, R17 ;  /* 0x0000001115147221 */ /* 0x001fc60000010000 */
[----:B--2---:R-:W-:Y:S01]  /*0d50*/  FADD.FTZ R21, R19, R12 ;  /* 0x0000000c13157221 */ /* 0x004fe20000010000 */
[----:B------:R-:W-:Y:S01]  /*0d60*/  FADD.FTZ R20, R20, R13 ;  /* 0x0000000d14147221 */ /* 0x000fe20000010000 */
[----:B------:R-:W0:Y:S02]  /*0d70*/  LDS.128 R16, [UR4+0x30] ;  /* 0x00003004ff107984 */ /* 0x000e240008000c00 */
[----:B------:R-:W-:Y:S01]  /*0d80*/  FADD.FTZ R21, R21, R14 ;  /* 0x0000000e15157221 */ /* 0x000fe20000010000 */
[----:B------:R-:W-:Y:S02]  /*0d90*/  FADD.FTZ R20, R20, R15 ;  /* 0x0000000f14147221 */ /* 0x000fe40000010000 */
[----:B------:R-:W1:Y:S01]  /*0da0*/  LDS.128 R12, [UR4+0x40] ;  /* 0x00004004ff0c7984 */ /* 0x000e620008000c00 */
[----:B0-----:R-:W-:Y:S01]  /*0db0*/  FADD.FTZ R21, R21, R16 ;  /* 0x0000001015157221 */ /* 0x001fe20000010000 */
[----:B------:R-:W-:-:S03]  /*0dc0*/  FADD.FTZ R20, R20, R17 ;  /* 0x0000001114147221 */ /* 0x000fc60000010000 */
[----:B------:R-:W-:Y:S01]  /*0dd0*/  FADD.FTZ R21, R21, R18 ;  /* 0x0000001215157221 */ /* 0x000fe20000010000 */
[----:B------:R-:W-:Y:S02]  /*0de0*/  FADD.FTZ R20, R20, R19 ;  /* 0x0000001314147221 */ /* 0x000fe40000010000 */
[----:B------:R-:W0:Y:S01]  /*0df0*/  LDS.128 R16, [UR4+0x50] ;  /* 0x00005004ff107984 */ /* 0x000e220008000c00 */
[----:B-1----:R-:W-:Y:S01]  /*0e00*/  FADD.FTZ R21, R21, R12 ;  /* 0x0000000c15157221 */ /* 0x002fe20000010000 */
[----:B------:R-:W-:-:S03]  /*0e10*/  FADD.FTZ R20, R20, R13 ;  /* 0x0000000d14147221 */ /* 0x000fc60000010000 */
[----:B------:R-:W-:Y:S01]  /*0e20*/  FADD.FTZ R21, R21, R14 ;  /* 0x0000000e15157221 */ /* 0x000fe20000010000 */
[----:B------:R-:W-:Y:S02]  /*0e30*/  FADD.FTZ R20, R20, R15 ;  /* 0x0000000f14147221 */ /* 0x000fe40000010000 */
[----:B------:R-:W1:Y:S01]  /*0e40*/  LDS.128 R12, [UR4+0x60] ;  /* 0x00006004ff0c7984 */ /* 0x000e620008000c00 */
[----:B0-----:R-:W-:Y:S01]  /*0e50*/  FADD.FTZ R21, R21, R16 ;  /* 0x0000001015157221 */ /* 0x001fe20000010000 */
[----:B------:R-:W-:-:S03]  /*0e60*/  FADD.FTZ R20, R20, R17 ;  /* 0x0000001114147221 */ /* 0x000fc60000010000 */
[----:B------:R-:W-:Y:S01]  /*0e70*/  FADD.FTZ R21, R21, R18 ;  /* 0x0000001215157221 */ /* 0x000fe20000010000 */
[----:B------:R-:W-:-:S03]  /*0e80*/  FADD.FTZ R20, R20, R19 ;  /* 0x0000001314147221 */ /* 0x000fc60000010000 */
[----:B-1----:R-:W-:Y:S01]  /*0e90*/  FADD.FTZ R21, R21, R12 ;  /* 0x0000000c15157221 */ /* 0x002fe20000010000 */
[----:B------:R-:W-:-:S03]  /*0ea0*/  FADD.FTZ R12, R20, R13 ;  /* 0x0000000d140c7221 */ /* 0x000fc60000010000 */
[----:B------:R-:W-:Y:S01]  /*0eb0*/  FADD.FTZ R20, R21, R14 ;  /* 0x0000000e15147221 */ /* 0x000fe20000010000 */
[----:B------:R-:W-:-:S07]  /*0ec0*/  FADD.FTZ R21, R12, R15 ;  /* 0x0000000f0c157221 */ /* 0x000fce0000010000 */
.L_x_6:
[----:B------:R-:W-:Y:S05]  /*0ed0*/  BSYNC.RECONVERGENT B0 ;  /* 0x0000000000007941 */ /* 0x000fea0003800200 */
.L_x_5:
[----:B------:R-:W-:Y:S06]  /*0ee0*/  BAR.SYNC.DEFER_BLOCKING 0x0 ;  /* 0x0000000000007b1d */ /* 0x000fec0000010000 */
[----:B------:R-:W-:Y:S04]  /*0ef0*/  BSSY.RECONVERGENT B0, `(.L_x_7) ;  /* 0x000013d000007945 */ /* 0x000fe80003800200 */
[----:B------:R-:W-:Y:S05]  /*0f00*/  @P1 BRA `(.L_x_8) ;  /* 0x0000001000ec1947 */ /* 0x000fea0003800000 */
[----:B--23--:R-:W2:Y:S04]  /*0f10*/  LDS.128 R12, [R31+0x60] ;  /* 0x000060001f0c7984 */ /* 0x00cea80000000c00 */
[----:B-1----:R-:W1:Y:S01]  /*0f20*/  LDS.128 R16, [R31+0xc0] ;  /* 0x0000c0001f107984 */ /* 0x002e620000000c00 */
[----:B--2---:R-:W-:Y:S01]  /*0f30*/  FADD.FTZ R33, R8, R12 ;  /* 0x0000000c08217221 */ /* 0x004fe20000010000 */
[----:B------:R-:W-:Y:S01]  /*0f40*/  FADD.FTZ R12, R9, R13 ;  /* 0x0000000d090c7221 */ /* 0x000fe20000010000 */
[----:B------:R-:W-:Y:S01]  /*0f50*/  FADD.FTZ R13, R10, R14 ;  /* 0x0000000e0a0d7221 */ /* 0x000fe20000010000 */
[----:B------:R-:W-:Y:S01]  /*0f60*/  FADD.FTZ R14, R11, R15 ;  /* 0x0000000f0b0e7221 */ /* 0x000fe20000010000 */
[----:B-1----:R-:W-:Y:S01]  /*0f70*/  FADD.FTZ R33, R33, R16 ;  /* 0x0000001021217221 */ /* 0x002fe20000010000 */
[----:B0-----:R-:W0:Y:S01]  /*0f80*/  LDS.128 R8, [R31+0x120] ;  /* 0x000120001f087984 */ /* 0x001e220000000c00 */
[----:B------:R-:W-:Y:S01]  /*0f90*/  FADD.FTZ R16, R12, R17 ;  /* 0x000000110c107221 */ /* 0x000fe20000010000 */
[----:B------:R-:W-:Y:S01]  /*0fa0*/  FADD.FTZ R17, R13, R18 ;  /* 0x000000120d117221 */ /* 0x000fe20000010000 */
[----:B------:R-:W-:-:S02]  /*0fb0*/  FADD.FTZ R18, R14, R19 ;  /* 0x000000130e127221 */ /* 0x000fc40000010000 */
[----:B------:R-:W1:Y:S01]  /*0fc0*/  LDS.128 R12, [R31+0x180] ;  /* 0x000180001f0c7984 */ /* 0x000e620000000c00 */
[----:B0-----:R-:W-:Y:S01]  /*0fd0*/  FADD.FTZ R33, R33, R8 ;  /* 0x0000000821217221 */ /* 0x001fe20000010000 */
[----:B------:R-:W-:Y:S01]  /*0fe0*/  FADD.FTZ R16, R16, R9 ;  /* 0x0000000910107221 */ /* 0x000fe20000010000 */
[----:B------:R-:W-:Y:S01]  /*0ff0*/  FADD.FTZ R17, R17, R10 ;  /* 0x0000000a11117221 */ /* 0x000fe20000010000 */
[----:B------:R-:W-:Y:S02]  /*1000*/  FADD.FTZ R18, R18, R11 ;  /* 0x0000000b12127221 */ /* 0x000fe40000010000 */
[----:B------:R-:W0:Y:S01]  /*1010*/  LDS.128 R8, [R31+0x1e0] ;  /* 0x0001e0001f087984 */ /* 0x000e220000000c00 */
[----:B-1----:R-:W-:Y:S01]  /*1020*/  FADD.FTZ R33, R33, R12 ;  /* 0x0000000c21217221 */ /* 0x002fe20000010000 */
        /* <DEDUP_REMOVED lines=292> */
[----:B------:R-:W-:Y:S01]  /*2270*/  FADD.FTZ R18, R18, R15 ;  /* 0x0000000f12127221 */ /* 0x000fe20000010000 */
[----:B0-----:R-:W-:Y:S01]  /*2280*/  FADD.FTZ R8, R17, R8 ;  /* 0x0000000811087221 */ /* 0x001fe20000010000 */
[----:B------:R-:W-:Y:S01]  /*2290*/  FADD.FTZ R9, R16, R9 ;  /* 0x0000000910097221 */ /* 0x000fe20000010000 */
[----:B------:R-:W-:Y:S01]  /*22a0*/  FADD.FTZ R10, R19, R10 ;  /* 0x0000000a130a7221 */ /* 0x000fe20000010000 */
[----:B------:R-:W-:-:S07]  /*22b0*/  FADD.FTZ R11, R18, R11 ;  /* 0x0000000b120b7221 */ /* 0x000fce0000010000 */
.L_x_8:
[----:B------:R-:W-:Y:S05]  /*22c0*/  BSYNC.RECONVERGENT B0 ;  /* 0x0000000000007941 */ /* 0x000fea0003800200 */
.L_x_7:
[----:B------:R-:W-:Y:S04]  /*22d0*/  BSSY.RECONVERGENT B0, `(.L_x_9) ;  /* 0x000001d000007945 */ /* 0x000fe80003800200 */
[----:B------:R-:W-:Y:S05]  /*22e0*/  @P1 BRA `(.L_x_10) ;  /* 0x00000000006c1947 */ /* 0x000fea0003800000 */
[----:B---3--:R-:W1:Y:S08]  /*22f0*/  LDC.64 R12, c[0x0][0x3f8] ;  /* 0x0000fe00ff0c7b82 */ /* 0x008e700000000a00 */
[----:B--2---:R-:W2:Y:S01]  /*2300*/  LDC.64 R14, c[0x0][0x3d8] ;  /* 0x0000f600ff0e7b82 */ /* 0x004ea20000000a00 */
[----:B-1----:R-:W-:Y:S01]  /*2310*/  IMAD.WIDE.U32 R16, R12, 0x3, RZ ;  /* 0x000000030c107825 */ /* 0x002fe200078e00ff */
[----:B------:R-:W-:-:S04]  /*2320*/  LEA R19, R13, R13, 0x1 ;  /* 0x0000000d0d137211 */ /* 0x000fc800078e08ff */
[----:B------:R-:W-:Y:S01]  /*2330*/  IADD3 R17, PT, PT, R17, R19, RZ ;  /* 0x0000001311117210 */ /* 0x000fe20007ffe0ff */
[----:B------:R-:W-:-:S03]  /*2340*/  IMAD R19, R32, 0x6, R25 ;  /* 0x0000000620137824 */ /* 0x000fc600078e0219 */
[----:B------:R-:W-:Y:S01]  /*2350*/  LEA.HI R16, P1, R17, R16, RZ, 0x1 ;  /* 0x0000001011107211 */ /* 0x000fe200078308ff */
[----:B--2---:R-:W-:-:S03]  /*2360*/  IMAD.WIDE R18, R19, 0x4, R14 ;  /* 0x0000000413127825 */ /* 0x004fc600078e020e */
[----:B0-----:R-:W-:Y:S02]  /*2370*/  IADD3.X R31, PT, PT, RZ, R17, RZ, P1, !PT ;  /* 0x00000011ff1f7210 */ /* 0x001fe40000ffe4ff */
[----:B------:R-:W-:Y:S01]  /*2380*/  LEA.HI R17, P1, R13, R12, RZ, 0x1 ;  /* 0x0000000c0d117211 */ /* 0x000fe200078308ff */
[----:B------:R4:W-:Y:S01]  /*2390*/  REDG.E.ADD.F32.FTZ.RN.STRONG.GPU desc[UR12][R18.64], R8 ;  /* 0x00000008120079a6 */ /* 0x0009e2000c12f30c */
[----:B------:R-:W-:Y:S02]  /*23a0*/  SHF.L.U32 R33, R16, 0x1, RZ ;  /* 0x0000000110217819 */ /* 0x000fe400000006ff */
[----:B------:R-:W-:Y:S02]  /*23b0*/  IADD3.X R14, PT, PT, RZ, R13, RZ, P1, !PT ;  /* 0x0000000dff0e7210 */ /* 0x000fe40000ffe4ff */
[C---:B------:R-:W-:Y:S02]  /*23c0*/  SHF.L.U32 R15, R17.reuse, 0x1, RZ ;  /* 0x00000001110f7819 */ /* 0x040fe400000006ff */
[----:B------:R-:W-:-:S02]  /*23d0*/  SHF.L.U64.HI R17, R17, 0x1, R14 ;  /* 0x0000000111117819 */ /* 0x000fc4000001020e */
[----:B------:R-:W-:Y:S02]  /*23e0*/  LOP3.LUT R15, R15, 0xfffffffc, RZ, 0xc0, !PT ;  /* 0xfffffffc0f0f7812 */ /* 0x000fe400078ec0ff */
[----:B------:R-:W-:Y:S02]  /*23f0*/  LEA R14, P5, R12, R18, 0x2 ;  /* 0x000000120c0e7211 */ /* 0x000fe400078a10ff */
[----:B------:R-:W-:Y:S02]  /*2400*/  LOP3.LUT R33, R33, 0xfffffffc, RZ, 0xc0, !PT ;  /* 0xfffffffc21217812 */ /* 0x000fe400078ec0ff */
[----:B------:R-:W-:Y:S02]  /*2410*/  SHF.L.U64.HI R31, R16, 0x1, R31 ;  /* 0x00000001101f7819 */ /* 0x000fe4000001021f */
[----:B------:R-:W-:Y:S02]  /*2420*/  IADD3 R16, P1, PT, R18, R15, RZ ;  /* 0x0000000f12107210 */ /* 0x000fe40007f3e0ff */
[----:B------:R-:W-:-:S02]  /*2430*/  LEA.HI.X R15, R12, R19, R13, 0x2, P5 ;  /* 0x000000130c0f7211 */ /* 0x000fc400028f140d */
[----:B------:R-:W-:Y:S02]  /*2440*/  IADD3 R12, P5, PT, R18, R33, RZ ;  /* 0x00000021120c7210 */ /* 0x000fe40007fbe0ff */
[C---:B------:R-:W-:Y:S02]  /*2450*/  IADD3.X R17, PT, PT, R19.reuse, R17, RZ, P1, !PT ;  /* 0x0000001113117210 */ /* 0x040fe40000ffe4ff */
[----:B------:R-:W-:-:S03]  /*2460*/  IADD3.X R13, PT, PT, R19, R31, RZ, P5, !PT ;  /* 0x0000001f130d7210 */ /* 0x000fc60002ffe4ff */
[----:B------:R4:W-:Y:S04]  /*2470*/  REDG.E.ADD.F32.FTZ.RN.STRONG.GPU desc[UR12][R16.64], R9 ;  /* 0x00000009100079a6 */ /* 0x0009e8000c12f30c */
[----:B------:R4:W-:Y:S04]  /*2480*/  REDG.E.ADD.F32.FTZ.RN.STRONG.GPU desc[UR12][R14.64], R10 ;  /* 0x0000000a0e0079a6 */ /* 0x0009e8000c12f30c */
[----:B------:R4:W-:Y:S02]  /*2490*/  REDG.E.ADD.F32.FTZ.RN.STRONG.GPU desc[UR12][R12.64], R11 ;  /* 0x0000000b0c0079a6 */ /* 0x0009e4000c12f30c */
.L_x_10:
[----:B------:R-:W-:Y:S05]  /*24a0*/  BSYNC.RECONVERGENT B0 ;  /* 0x0000000000007941 */ /* 0x000fea0003800200 */
.L_x_9:
[----:B------:R-:W-:Y:S05]  /*24b0*/  @!P4 BRA `(.L_x_11) ;  /* 0x0000000800a4c947 */ /* 0x000fea0003800000 */
[----:B----4-:R-:W4:Y:S01]  /*24c0*/  LDC.64 R18, c[0x0][0x3d0] ;  /* 0x0000f400ff127b82 */ /* 0x010f220000000a00 */
[----:B0-----:R-:W-:Y:S02]  /*24d0*/  LOP3.LUT R8, R28, 0x1, RZ, 0xc0, !PT ;  /* 0x000000011c087812 */ /* 0x001fe400078ec0ff */
[----:B------:R-:W-:-:S03]  /*24e0*/  ISETP.GE.U32.AND P4, PT, R22, 0x8, PT ;  /* 0x000000081600780c */ /* 0x000fc60003f86070 */
[----:B------:R-:W-:-:S04]  /*24f0*/  IMAD R11, R8, UR14, RZ ;  /* 0x0000000e080b7c24 */ /* 0x000fc8000f8e02ff */
[----:B------:R-:W-:-:S05]  /*2500*/  IMAD R8, R11, R22, RZ ;  /* 0x000000160b087224 */ /* 0x000fca00078e02ff */
[----:B------:R-:W-:-:S05]  /*2510*/  SHF.L.U32 R9, R8, 0x1, RZ ;  /* 0x0000000108097819 */ /* 0x000fca00000006ff */
[----:B----4-:R-:W-:Y:S01]  /*2520*/  IMAD.WIDE R18, R9, 0x4, R18 ;  /* 0x0000000409127825 */ /* 0x010fe200078e0212 */
[----:B------:R-:W-:Y:S06]  /*2530*/  @P3 BRA `(.L_x_12) ;  /* 0x0000000000543947 */ /* 0x000fec0003800000 */
[----:B------:R-:W0:Y:S01]  /*2540*/  LDC.64 R8, c[0x0][0x3c8] ;  /* 0x0000f200ff087b82 */ /* 0x000e220000000a00 */
[----:B---3--:R-:W-:Y:S01]  /*2550*/  LOP3.LUT P1, R12, R28, 0x2, RZ, 0xc0, !PT ;  /* 0x000000021c0c7812 */ /* 0x008fe2000782c0ff */
[----:B------:R-:W-:Y:S02]  /*2560*/  UIMAD UR4, UR11, UR14, UR8 ;  /* 0x0000000e0b0472a4 */ /* 0x000fe4000f8e0208 */
[----:B------:R-:W-:Y:S02]  /*2570*/  IADD3 R11, PT, PT, R11, UR8, RZ ;  /* 0x000000080b0b7c10 */ /* 0x000fe4000fffe0ff */
[----:B--2---:R-:W-:Y:S02]  /*2580*/  SEL R15, R22, RZ, !P1 ;  /* 0x000000ff160f7207 */ /* 0x004fe40004800000 */
[----:B------:R-:W-:Y:S02]  /*2590*/  MOV R13, UR4 ;  /* 0x00000004000d7c02 */ /* 0x000fe40008000f00 */
[----:B------:R-:W-:Y:S01]  /*25a0*/  ISETP.NE.AND P1, PT, R15, -0x1, PT ;  /* 0xffffffff0f00780c */ /* 0x000fe20003f25270 */
[----:B0-----:R-:W-:-:S04]  /*25b0*/  IMAD.WIDE.U32 R8, R11, 0x4, R8 ;  /* 0x000000040b087825 */ /* 0x001fc800078e0008 */
[----:B------:R-:W-:Y:S01]  /*25c0*/  IMAD.WIDE.U32 R10, R13, 0x8, R18 ;  /* 0x000000080d0a7825 */ /* 0x000fe200078e0012 */
[----:B------:R-:W-:-:S04]  /*25d0*/  IADD3 R13, PT, PT, -R12, 0x1, RZ ;  /* 0x000000010c0d7810 */ /* 0x000fc80007ffe1ff */
[----:B------:R0:W-:Y:S01]  /*25e0*/  STG.E.64 desc[UR12][R10.64], R20 ;  /* 0x000000140a007986 */ /* 0x0001e2000c101b0c */
[----:B------:R-:W-:Y:S06]  /*25f0*/  MEMBAR.ALL.GPU ;  /* 0x0000000000007992 */ /* 0x000fec000000a000 */
[----:B------:R-:W-:-:S00]  /*2600*/  ERRBAR ;  /* 0x00000000000079ab */ /* 0x000fc00000000000 */
[----:B------:R-:W-:Y:S06]  /*2610*/  CGAERRBAR ;  /* 0x00000000000075ab */ /* 0x000fec0000000000 */
[----:B------:R0:W-:Y:S01]  /*2620*/  REDG.E.ADD.S32.STRONG.GPU desc[UR12][R8.64], R13 ;  /* 0x0000000d0800798e */ /* 0x0001e2000c12e30c */
[----:B------:R-:W-:Y:S05]  /*2630*/  @!P1 BRA `(.L_x_12) ;  /* 0x0000000000149947 */ /* 0x000fea0003800000 */
.L_x_13:
[----:B0-----:R-:W2:Y:S04]  /*2640*/  LDG.E.STRONG.GPU R10, desc[UR12][R8.64] ;  /* 0x0000000c080a7981 */ /* 0x001ea8000c1ef900 */
[----:B--2---:R-:W-:Y:S01]  /*2650*/  CCTL.IVALL ;  /* 0x00000000ff00798f */ /* 0x004fe20002000000 */
[----:B------:R-:W-:Y:S05]  /*2660*/  YIELD ;  /* 0x0000000000007946 */ /* 0x000fea0003800000 */
[----:B------:R-:W-:-:S13]  /*2670*/  ISETP.NE.AND P1, PT, R10, R15, PT ;  /* 0x0000000f0a00720c */ /* 0x000fda0003f25270 */
[----:B------:R-:W-:Y:S05]  /*2680*/  @P1 BRA `(.L_x_13) ;  /* 0xfffffffc00ec1947 */ /* 0x000fea000383ffff */
.L_x_12:
[----:B------:R-:W-:Y:S05]  /*2690*/  WARPSYNC.ALL ;  /* 0x0000000000007948 */ /* 0x000fea0003800000 */
[----:B------:R-:W-:Y:S01]  /*26a0*/  BAR.SYNC.DEFER_BLOCKING 0x0 ;  /* 0x0000000000007b1d */ /* 0x000fe20000010000 */
[----:B-1----:R-:W-:-:S05]  /*26b0*/  HFMA2 R16, -RZ, RZ, 0, 0 ;  /* 0x00000000ff107431 */ /* 0x002fca00000001ff */
[----:B------:R-:W-:Y:S05]  /*26c0*/  @!P4 BRA `(.L_x_14) ;  /* 0x00000004000cc947 */ /* 0x000fea0003800000 */
[----:B------:R-:W-:Y:S02]  /*26d0*/  MOV R17, RZ ;  /* 0x000000ff00117202 */ /* 0x000fe40000000f00 */
[----:B------:R-:W-:-:S07]  /*26e0*/  LOP3.LUT R16, R22, 0x7ffffff8, RZ, 0xc0, !PT ;  /* 0x7ffffff816107812 */ /* 0x000fce00078ec0ff */
.L_x_15:
[C---:B------:R-:W-:Y:S02]  /*26f0*/  ISETP.EQ.OR P1, PT, R17.reuse, UR11, P3 ;  /* 0x0000000b11007c0c */ /* 0x040fe40009f22670 */
[C---:B0-----:R-:W-:Y:S02]  /*2700*/  IADD3 R11, PT, PT, R17.reuse, 0x1, RZ ;  /* 0x00000001110b7810 */ /* 0x041fe40007ffe0ff */
[----:B---3--:R-:W-:Y:S02]  /*2710*/  IADD3 R12, PT, PT, R17, 0x2, RZ ;  /* 0x00000002110c7810 */ /* 0x008fe40007ffe0ff */
[----:B------:R-:W-:Y:S02]  /*2720*/  ISETP.EQ.OR P4, PT, R11, UR11, P3 ;  /* 0x0000000b0b007c0c */ /* 0x000fe40009f82670 */
[----:B------:R-:W-:Y:S02]  /*2730*/  MOV R8, UR14 ;  /* 0x0000000e00087c02 */ /* 0x000fe40008000f00 */
[----:B------:R-:W-:-:S02]  /*2740*/  ISETP.EQ.OR P6, PT, R12, UR11, P3 ;  /* 0x0000000b0c007c0c */ /* 0x000fc40009fc2670 */
[C---:B------:R-:W-:Y:S01]  /*2750*/  IADD3 R14, PT, PT, R17.reuse, 0x3, RZ ;  /* 0x00000003110e7810 */ /* 0x040fe20007ffe0ff */
[----:B------:R-:W-:Y:S01]  /*2760*/  @!P1 IMAD R9, R17, R8, UR8 ;  /* 0x0000000811099e24 */ /* 0x000fe2000f8e0208 */
[----:B------:R-:W-:Y:S02]  /*2770*/  MOV R10, UR14 ;  /* 0x0000000e000a7c02 */ /* 0x000fe40008000f00 */
[----:B------:R-:W-:Y:S01]  /*2780*/  ISETP.EQ.OR P5, PT, R14, UR11, P3 ;  /* 0x0000000b0e007c0c */ /* 0x000fe20009fa2670 */
[----:B------:R-:W-:Y:S01]  /*2790*/  @!P1 IMAD.WIDE.U32 R8, R9, 0x8, R18 ;  /* 0x0000000809089825 */ /* 0x000fe200078e0012 */
[----:B------:R-:W-:-:S03]  /*27a0*/  MOV R13, UR14 ;  /* 0x0000000e000d7c02 */ /* 0x000fc60008000f00 */
[----:B------:R-:W-:Y:S01]  /*27b0*/  @!P4 IMAD R11, R11, R10, UR8 ;  /* 0x000000080b0bce24 */ /* 0x000fe2000f8e020a */
[----:B--2---:R-:W-:Y:S01]  /*27c0*/  MOV R15, UR14 ;  /* 0x0000000e000f7c02 */ /* 0x004fe20008000f00 */
[----:B------:R-:W2:Y:S01]  /*27d0*/  @!P1 LDG.E.64 R8, desc[UR12][R8.64] ;  /* 0x0000000c08089981 */ /* 0x000ea2000c1e1b00 */
[----:B------:R-:W-:Y:S02]  /*27e0*/  @!P6 IMAD R13, R12, R13, UR8 ;  /* 0x000000080c0dee24 */ /* 0x000fe4000f8e020d */
[----:B------:R-:W-:-:S04]  /*27f0*/  @!P4 IMAD.WIDE.U32 R10, R11, 0x8, R18 ;  /* 0x000000080b0ac825 */ /* 0x000fc800078e0012 */
[--C-:B------:R-:W-:Y:S02]  /*2800*/  @!P6 IMAD.WIDE.U32 R12, R13, 0x8, R18.reuse ;  /* 0x000000080d0ce825 */ /* 0x100fe400078e0012 */
[----:B------:R-:W3:Y:S02]  /*2810*/  @!P4 LDG.E.64 R10, desc[UR12][R10.64] ;  /* 0x0000000c0a0ac981 */ /* 0x000ee4000c1e1b00 */
[----:B------:R-:W-:Y:S02]  /*2820*/  @!P5 IMAD R15, R14, R15, UR8 ;  /* 0x000000080e0fde24 */ /* 0x000fe4000f8e020f */
[----:B------:R-:W4:Y:S02]  /*2830*/  @!P6 LDG.E.64 R12, desc[UR12][R12.64] ;  /* 0x0000000c0c0ce981 */ /* 0x000f24000c1e1b00 */
[----:B------:R-:W-:-:S06]  /*2840*/  @!P5 IMAD.WIDE.U32 R14, R15, 0x8, R18 ;  /* 0x000000080f0ed825 */ /* 0x000fcc00078e0012 */
[----:B------:R-:W5:Y:S01]  /*2850*/  @!P5 LDG.E.64 R14, desc[UR12][R14.64] ;  /* 0x0000000c0e0ed981 */ /* 0x000f62000c1e1b00 */
[----:B--2---:R-:W-:Y:S01]  /*2860*/  @!P1 FADD.FTZ R21, R21, R9 ;  /* 0x0000000915159221 */ /* 0x004fe20000010000 */
[C---:B------:R-:W-:Y:S01]  /*2870*/  IADD3 R9, PT, PT, R17.reuse, 0x4, RZ ;  /* 0x0000000411097810 */ /* 0x040fe20007ffe0ff */
[----:B------:R-:W-:Y:S01]  /*2880*/  @!P1 FADD.FTZ R20, R20, R8 ;  /* 0x0000000814149221 */ /* 0x000fe20000010000 */
[----:B------:R-:W-:Y:S02]  /*2890*/  IADD3 R8, PT, PT, R17, 0x5, RZ ;  /* 0x0000000511087810 */ /* 0x000fe40007ffe0ff */
[----:B------:R-:W-:Y:S01]  /*28a0*/  ISETP.EQ.OR P1, PT, R9, UR11, P3 ;  /* 0x0000000b09007c0c */ /* 0x000fe20009f22670 */
[----:B---3--:R-:W-:Y:S01]  /*28b0*/  @!P4 FADD.FTZ R20, R20, R10 ;  /* 0x0000000a1414c221 */ /* 0x008fe20000010000 */
[----:B------:R-:W-:Y:S01]  /*28c0*/  @!P4 FADD.FTZ R21, R21, R11 ;  /* 0x0000000b1515c221 */ /* 0x000fe20000010000 */
[----:B------:R-:W-:Y:S02]  /*28d0*/  ISETP.EQ.OR P4, PT, R8, UR11, P3 ;  /* 0x0000000b08007c0c */ /* 0x000fe40009f82670 */
[----:B----4-:R-:W-:Y:S01]  /*28e0*/  @!P6 FADD.FTZ R20, R20, R12 ;  /* 0x0000000c1414e221 */ /* 0x010fe20000010000 */
[----:B------:R-:W-:Y:S01]  /*28f0*/  @!P6 FADD.FTZ R21, R21, R13 ;  /* 0x0000000d1515e221 */ /* 0x000fe20000010000 */
[----:B------:R-:W-:-:S02]  /*2900*/  IADD3 R11, PT, PT, R17, 0x6, RZ ;  /* 0x00000006110b7810 */ /* 0x000fc40007ffe0ff */
[----:B------:R-:W-:Y:S02]  /*2910*/  IADD3 R10, PT, PT, R17, 0x7, RZ ;  /* 0x00000007110a7810 */ /* 0x000fe40007ffe0ff */
[----:B------:R-:W-:Y:S01]  /*2920*/  MOV R12, UR14 ;  /* 0x0000000e000c7c02 */ /* 0x000fe20008000f00 */
[----:B-----5:R-:W-:Y:S01]  /*2930*/  @!P5 FADD.FTZ R20, R20, R14 ;  /* 0x0000000e1414d221 */ /* 0x020fe20000010000 */
[----:B------:R-:W-:Y:S01]  /*2940*/  @!P5 FADD.FTZ R21, R21, R15 ;  /* 0x0000000f1515d221 */ /* 0x000fe20000010000 */
[----:B------:R-:W-:Y:S02]  /*2950*/  ISETP.EQ.OR P6, PT, R11, UR11, P3 ;  /* 0x0000000b0b007c0c */ /* 0x000fe40009fc2670 */
[----:B------:R-:W-:Y:S02]  /*2960*/  ISETP.EQ.OR P5, PT, R10, UR11, P3 ;  /* 0x0000000b0a007c0c */ /* 0x000fe40009fa2670 */
[----:B------:R-:W-:Y:S01]  /*2970*/  MOV R13, UR14 ;  /* 0x0000000e000d7c02 */ /* 0x000fe20008000f00 */
[----:B------:R-:W-:Y:S01]  /*2980*/  @!P1 IMAD R9, R9, R12, UR8 ;  /* 0x0000000809099e24 */ /* 0x000fe2000f8e020c */
[----:B------:R-:W-:-:S03]  /*2990*/  MOV R15, UR14 ;  /* 0x0000000e000f7c02 */ /* 0x000fc60008000f00 */
[----:B------:R-:W-:Y:S02]  /*29a0*/  @!P4 IMAD R13, R8, R13, UR8 ;  /* 0x00000008080dce24 */ /* 0x000fe4000f8e020d */
[----:B------:R-:W-:-:S04]  /*29b0*/  @!P1 IMAD.WIDE.U32 R8, R9, 0x8, R18 ;  /* 0x0000000809089825 */ /* 0x000fc800078e0012 */
[----:B------:R-:W-:Y:S02]  /*29c0*/  @!P6 IMAD R31, R11, R12, UR8 ;  /* 0x000000080b1fee24 */ /* 0x000fe4000f8e020c */
[----:B------:R-:W2:Y:S01]  /*29d0*/  @!P1 LDG.E.64 R8, desc[UR12][R8.64] ;  /* 0x0000000c08089981 */ /* 0x000ea2000c1e1b00 */
[----:B------:R-:W-:Y:S02]  /*29e0*/  @!P5 IMAD R15, R10, R15, UR8 ;  /* 0x000000080a0fde24 */ /* 0x000fe4000f8e020f */
[----:B------:R-:W-:-:S04]  /*29f0*/  @!P4 IMAD.WIDE.U32 R10, R13, 0x8, R18 ;  /* 0x000000080d0ac825 */ /* 0x000fc800078e0012 */
[--C-:B------:R-:W-:Y:S02]  /*2a00*/  @!P6 IMAD.WIDE.U32 R12, R31, 0x8, R18.reuse ;  /* 0x000000081f0ce825 */ /* 0x100fe400078e0012 */
[----:B------:R-:W3:Y:S02]  /*2a10*/  @!P4 LDG.E.64 R10, desc[UR12][R10.64] ;  /* 0x0000000c0a0ac981 */ /* 0x000ee4000c1e1b00 */
[----:B------:R-:W-:Y:S02]  /*2a20*/  @!P5 IMAD.WIDE.U32 R14, R15, 0x8, R18 ;  /* 0x000000080f0ed825 */ /* 0x000fe400078e0012 */
[----:B------:R-:W4:Y:S04]  /*2a30*/  @!P6 LDG.E.64 R12, desc[UR12][R12.64] ;  /* 0x0000000c0c0ce981 */ /* 0x000f28000c1e1b00 */
[----:B------:R-:W5:Y:S01]  /*2a40*/  @!P5 LDG.E.64 R14, desc[UR12][R14.64] ;  /* 0x0000000c0e0ed981 */ /* 0x000f62000c1e1b00 */
[----:B------:R-:W-:Y:S01]  /*2a50*/  IADD3 R17, PT, PT, R17, 0x8, RZ ;  /* 0x0000000811117810 */ /* 0x000fe20007ffe0ff */
[----:B--2---:R-:W-:Y:S01]  /*2a60*/  @!P1 FADD.FTZ R20, R20, R8 ;  /* 0x0000000814149221 */ /* 0x004fe20000010000 */
[----:B------:R-:W-:-:S02]  /*2a70*/  @!P1 FADD.FTZ R21, R21, R9 ;  /* 0x0000000915159221 */ /* 0x000fc40000010000 */
[----:B------:R-:W-:Y:S01]  /*2a80*/  ISETP.NE.AND P1, PT, R17, R16, PT ;  /* 0x000000101100720c */ /* 0x000fe20003f25270 */
[----:B---3--:R-:W-:Y:S01]  /*2a90*/  @!P4 FADD.FTZ R20, R20, R10 ;  /* 0x0000000a1414c221 */ /* 0x008fe20000010000 */
[----:B------:R-:W-:-:S03]  /*2aa0*/  @!P4 FADD.FTZ R21, R21, R11 ;  /* 0x0000000b1515c221 */ /* 0x000fc60000010000 */
[----:B----4-:R-:W-:Y:S01]  /*2ab0*/  @!P6 FADD.FTZ R20, R20, R12 ;  /* 0x0000000c1414e221 */ /* 0x010fe20000010000 */
[----:B------:R-:W-:-:S03]  /*2ac0*/  @!P6 FADD.FTZ R21, R21, R13 ;  /* 0x0000000d1515e221 */ /* 0x000fc60000010000 */
[----:B-----5:R-:W-:Y:S01]  /*2ad0*/  @!P5 FADD.FTZ R20, R20, R14 ;  /* 0x0000000e1414d221 */ /* 0x020fe20000010000 */
[----:B------:R-:W-:-:S03]  /*2ae0*/  @!P5 FADD.FTZ R21, R21, R15 ;  /* 0x0000000f1515d221 */ /* 0x000fc60000010000 */
[----:B------:R-:W-:Y:S05]  /*2af0*/  @P1 BRA `(.L_x_15) ;  /* 0xfffffff800fc1947 */ /* 0x000fea000383ffff */
.L_x_14:
[----:B0-----:R-:W-:-:S13]  /*2b00*/  LOP3.LUT P1, R8, R22, 0x7, RZ, 0xc0, !PT ;  /* 0x0000000716087812 */ /* 0x001fda000782c0ff */
[----:B------:R-:W-:Y:S05]  /*2b10*/  @!P1 BRA `(.L_x_11) ;  /* 0x00000004000c9947 */ /* 0x000fea0003800000 */
[----:B------:R-:W-:-:S04]  /*2b20*/  IADD3 R8, PT, PT, R8, -0x1, RZ ;  /* 0xffffffff08087810 */ /* 0x000fc80007ffe0ff */
[----:B------:R-:W-:-:S13]  /*2b30*/  ISETP.GE.U32.AND P1, PT, R8, 0x3, PT ;  /* 0x000000030800780c */ /* 0x000fda0003f26070 */
[----:B------:R-:W-:Y:S05]  /*2b40*/  @!P1 BRA `(.L_x_16) ;  /* 0x0000000000809947 */ /* 0x000fea0003800000 */
[C---:B------:R-:W-:Y:S02]  /*2b50*/  IADD3 R11, PT, PT, R16.reuse, 0x1, RZ ;  /* 0x00000001100b7810 */ /* 0x040fe40007ffe0ff */
[C---:B------:R-:W-:Y:S02]  /*2b60*/  ISETP.EQ.OR P1, PT, R16.reuse, UR11, P3 ;  /* 0x0000000b10007c0c */ /* 0x040fe40009f22670 */
[C---:B------:R-:W-:Y:S02]  /*2b70*/  IADD3 R13, PT, PT, R16.reuse, 0x2, RZ ;  /* 0x00000002100d7810 */ /* 0x040fe40007ffe0ff */
[----:B------:R-:W-:Y:S02]  /*2b80*/  ISETP.EQ.OR P4, PT, R11, UR11, P3 ;  /* 0x0000000b0b007c0c */ /* 0x000fe40009f82670 */
[----:B---3--:R-:W-:Y:S02]  /*2b90*/  IADD3 R12, PT, PT, R16, 0x3, RZ ;  /* 0x00000003100c7810 */ /* 0x008fe40007ffe0ff */
[----:B------:R-:W-:-:S02]  /*2ba0*/  ISETP.EQ.OR P5, PT, R13, UR11, P3 ;  /* 0x0000000b0d007c0c */ /* 0x000fc40009fa2670 */
[----:B------:R-:W-:Y:S02]  /*2bb0*/  MOV R9, UR14 ;  /* 0x0000000e00097c02 */ /* 0x000fe40008000f00 */
[----:B------:R-:W-:Y:S02]  /*2bc0*/  MOV R8, UR14 ;  /* 0x0000000e00087c02 */ /* 0x000fe40008000f00 */
[----:B------:R-:W-:Y:S01]  /*2bd0*/  ISETP.EQ.OR P6, PT, R12, UR11, P3 ;  /* 0x0000000b0c007c0c */ /* 0x000fe20009fc2670 */
[----:B------:R-:W-:Y:S01]  /*2be0*/  @!P1 IMAD R9, R16, R9, UR8 ;  /* 0x0000000810099e24 */ /* 0x000fe2000f8e0209 */
[----:B------:R-:W-:Y:S01]  /*2bf0*/  MOV R10, UR14 ;  /* 0x0000000e000a7c02 */ /* 0x000fe20008000f00 */
[----:B------:R-:W-:Y:S01]  /*2c00*/  @!P4 IMAD R11, R11, R8, UR8 ;  /* 0x000000080b0bce24 */ /* 0x000fe2000f8e0208 */
[----:B--2---:R-:W-:Y:S01]  /*2c10*/  MOV R15, UR14 ;  /* 0x0000000e000f7c02 */ /* 0x004fe20008000f00 */
[----:B------:R-:W-:-:S04]  /*2c20*/  @!P1 IMAD.WIDE.U32 R8, R9, 0x8, R18 ;  /* 0x0000000809089825 */ /* 0x000fc800078e0012 */
[----:B------:R-:W-:Y:S02]  /*2c30*/  @!P5 IMAD R13, R13, R10, UR8 ;  /* 0x000000080d0dde24 */ /* 0x000fe4000f8e020a */
[--C-:B------:R-:W-:Y:S01]  /*2c40*/  @!P4 IMAD.WIDE.U32 R10, R11, 0x8, R18.reuse ;  /* 0x000000080b0ac825 */ /* 0x100fe200078e0012 */
[----:B------:R-:W2:Y:S03]  /*2c50*/  @!P1 LDG.E.64 R8, desc[UR12][R8.64] ;  /* 0x0000000c08089981 */ /* 0x000ea6000c1e1b00 */
[----:B------:R-:W-:Y:S02]  /*2c60*/  @!P6 IMAD R15, R12, R15, UR8 ;  /* 0x000000080c0fee24 */ /* 0x000fe4000f8e020f */
[--C-:B------:R-:W-:Y:S01]  /*2c70*/  @!P5 IMAD.WIDE.U32 R12, R13, 0x8, R18.reuse ;  /* 0x000000080d0cd825 */ /* 0x100fe200078e0012 */
[----:B------:R-:W3:Y:S03]  /*2c80*/  @!P4 LDG.E.64 R10, desc[UR12][R10.64] ;  /* 0x0000000c0a0ac981 */ /* 0x000ee6000c1e1b00 */
[----:B------:R-:W-:-:S02]  /*2c90*/  @!P6 IMAD.WIDE.U32 R14, R15, 0x8, R18 ;  /* 0x000000080f0ee825 */ /* 0x000fc400078e0012 */
[----:B------:R-:W4:Y:S04]  /*2ca0*/  @!P5 LDG.E.64 R12, desc[UR12][R12.64] ;  /* 0x0000000c0c0cd981 */ /* 0x000f28000c1e1b00 */
[----:B------:R-:W5:Y:S01]  /*2cb0*/  @!P6 LDG.E.64 R14, desc[UR12][R14.64] ;  /* 0x0000000c0e0ee981 */ /* 0x000f62000c1e1b00 */
[----:B------:R-:W-:Y:S01]  /*2cc0*/  IADD3 R16, PT, PT, R16, 0x4, RZ ;  /* 0x0000000410107810 */ /* 0x000fe20007ffe0ff */
[----:B--2---:R-:W-:Y:S01]  /*2cd0*/  @!P1 FADD.FTZ R20, R20, R8 ;  /* 0x0000000814149221 */ /* 0x004fe20000010000 */
[----:B------:R-:W-:-:S03]  /*2ce0*/  @!P1 FADD.FTZ R21, R21, R9 ;  /* 0x0000000915159221 */ /* 0x000fc60000010000 */
[----:B---3--:R-:W-:Y:S01]  /*2cf0*/  @!P4 FADD.FTZ R20, R20, R10 ;  /* 0x0000000a1414c221 */ /* 0x008fe20000010000 */
[----:B------:R-:W-:-:S03]  /*2d00*/  @!P4 FADD.FTZ R21, R21, R11 ;  /* 0x0000000b1515c221 */ /* 0x000fc60000010000 */
[----:B----4-:R-:W-:Y:S01]  /*2d10*/  @!P5 FADD.FTZ R20, R20, R12 ;  /* 0x0000000c1414d221 */ /* 0x010fe20000010000 */
[----:B------:R-:W-:-:S03]  /*2d20*/  @!P5 FADD.FTZ R21, R21, R13 ;  /* 0x0000000d1515d221 */ /* 0x000fc60000010000 */
[----:B-----5:R-:W-:Y:S01]  /*2d30*/  @!P6 FADD.FTZ R20, R20, R14 ;  /* 0x0000000e1414e221 */ /* 0x020fe20000010000 */
[----:B------:R-:W-:-:S07]  /*2d40*/  @!P6 FADD.FTZ R21, R21, R15 ;  /* 0x0000000f1515e221 */ /* 0x000fce0000010000 */
.L_x_16:
[----:B------:R-:W-:-:S13]  /*2d50*/  LOP3.LUT P1, R8, R22, 0x3, RZ, 0xc0, !PT ;  /* 0x0000000316087812 */ /* 0x000fda000782c0ff */
[----:B------:R-:W-:Y:S05]  /*2d60*/  @!P1 BRA `(.L_x_11) ;  /* 0x0000000000789947 */ /* 0x000fea0003800000 */
[----:B------:R-:W-:Y:S02]  /*2d70*/  ISETP.NE.AND P1, PT, R8, 0x1, PT ;  /* 0x000000010800780c */ /* 0x000fe40003f25270 */
[----:B---3--:R-:W-:-:S11]  /*2d80*/  LOP3.LUT R12, R22, 0x1, RZ, 0xc0, !PT ;  /* 0x00000001160c7812 */ /* 0x008fd600078ec0ff */
[----:B------:R-:W-:Y:S05]  /*2d90*/  @!P1 BRA `(.L_x_17) ;  /* 0x0000000000409947 */ /* 0x000fea0003800000 */
[C---:B------:R-:W-:Y:S02]  /*2da0*/  IADD3 R11, PT, PT, R16.reuse, 0x1, RZ ;  /* 0x00000001100b7810 */ /* 0x040fe40007ffe0ff */
[----:B------:R-:W-:Y:S02]  /*2db0*/  ISETP.EQ.OR P4, PT, R16, UR11, P3 ;  /* 0x0000000b10007c0c */ /* 0x000fe40009f82670 */
[----:B------:R-:W-:Y:S02]  /*2dc0*/  ISETP.EQ.OR P1, PT, R11, UR11, P3 ;  /* 0x0000000b0b007c0c */ /* 0x000fe40009f22670 */
[----:B------:R-:W-:Y:S02]  /*2dd0*/  MOV R9, UR14 ;  /* 0x0000000e00097c02 */ /* 0x000fe40008000f00 */
[----:B------:R-:W-:-:S07]  /*2de0*/  MOV R8, UR14 ;  /* 0x0000000e00087c02 */ /* 0x000fce0008000f00 */
[----:B------:R-:W-:Y:S02]  /*2df0*/  @!P4 IMAD R9, R16, R9, UR8 ;  /* 0x000000081009ce24 */ /* 0x000fe4000f8e0209 */
[----:B------:R-:W-:Y:S02]  /*2e00*/  @!P1 IMAD R11, R11, R8, UR8 ;  /* 0x000000080b0b9e24 */ /* 0x000fe4000f8e0208 */
[----:B------:R-:W-:-:S04]  /*2e10*/  @!P4 IMAD.WIDE.U32 R8, R9, 0x8, R18 ;  /* 0x000000080908c825 */ /* 0x000fc800078e0012 */
[----:B------:R-:W-:Y:S02]  /*2e20*/  @!P1 IMAD.WIDE.U32 R10, R11, 0x8, R18 ;  /* 0x000000080b0a9825 */ /* 0x000fe400078e0012 */
[----:B------:R-:W3:Y:S04]  /*2e30*/  @!P4 LDG.E.64 R8, desc[UR12][R8.64] ;  /* 0x0000000c0808c981 */ /* 0x000ee8000c1e1b00 */
[----:B------:R-:W4:Y:S01]  /*2e40*/  @!P1 LDG.E.64 R10, desc[UR12][R10.64] ;  /* 0x0000000c0a0a9981 */ /* 0x000f22000c1e1b00 */
[----:B------:R-:W-:Y:S01]  /*2e50*/  IADD3 R16, PT, PT, R16, 0x2, RZ ;  /* 0x0000000210107810 */ /* 0x000fe20007ffe0ff */
[----:B---3--:R-:W-:Y:S01]  /*2e60*/  @!P4 FADD.FTZ R20, R20, R8 ;  /* 0x000000081414c221 */ /* 0x008fe20000010000 */
[----:B------:R-:W-:-:S03]  /*2e70*/  @!P4 FADD.FTZ R21, R21, R9 ;  /* 0x000000091515c221 */ /* 0x000fc60000010000 */
[----:B----4-:R-:W-:Y:S01]  /*2e80*/  @!P1 FADD.FTZ R20, R20, R10 ;  /* 0x0000000a14149221 */ /* 0x010fe20000010000 */
[----:B------:R-:W-:-:S07]  /*2e90*/  @!P1 FADD.FTZ R21, R21, R11 ;  /* 0x0000000b15159221 */ /* 0x000fce0000010000 */
.L_x_17:
[----:B------:R-:W-:Y:S01]  /*2ea0*/  ISETP.EQ.OR P1, PT, R16, UR11, P3 ;  /* 0x0000000b10007c0c */ /* 0x000fe20009f22670 */
[----:B------:R-:W-:Y:S03]  /*2eb0*/  BSSY.RECONVERGENT B0, `(.L_x_11) ;  /* 0x0000009000007945 */ /* 0x000fe60003800200 */
[----:B------:R-:W-:-:S13]  /*2ec0*/  ISETP.NE.U32.OR P1, PT, R12, 0x1, P1 ;  /* 0x000000010c00780c */ /* 0x000fda0000f25470 */
[----:B------:R-:W-:Y:S05]  /*2ed0*/  @P1 BRA `(.L_x_18) ;  /* 0x0000000000181947 */ /* 0x000fea0003800000 */
[----:B------:R-:W-:-:S05]  /*2ee0*/  MOV R9, UR14 ;  /* 0x0000000e00097c02 */ /* 0x000fca0008000f00 */
[----:B------:R-:W-:-:S04]  /*2ef0*/  IMAD R9, R16, R9, UR8 ;  /* 0x0000000810097e24 */ /* 0x000fc8000f8e0209 */
[----:B------:R-:W-:-:S06]  /*2f00*/  IMAD.WIDE.U32 R18, R9, 0x8, R18 ;  /* 0x0000000809127825 */ /* 0x000fcc00078e0012 */
[----:B------:R-:W3:Y:S02]  /*2f10*/  LDG.E.64 R18, desc[UR12][R18.64] ;  /* 0x0000000c12127981 */ /* 0x000ee4000c1e1b00 */
[----:B---3--:R-:W-:Y:S01]  /*2f20*/  FADD.FTZ R20, R20, R18 ;  /* 0x0000001214147221 */ /* 0x008fe20000010000 */
[----:B------:R-:W-:-:S07]  /*2f30*/  FADD.FTZ R21, R21, R19 ;  /* 0x0000001315157221 */ /* 0x000fce0000010000 */
.L_x_18:
[----:B------:R-:W-:Y:S05]  /*2f40*/  BSYNC.RECONVERGENT B0 ;  /* 0x0000000000007941 */ /* 0x000fea0003800200 */
.L_x_11:
[----:B------:R-:W5:Y:S01]  /*2f50*/  S2UR UR5, SR_CgaCtaId ;  /* 0x00000000000579c3 */ /* 0x000f620000008800 */
[----:B------:R-:W-:Y:S02]  /*2f60*/  UMOV UR4, 0x400 ;  /* 0x0000040000047882 */ /* 0x000fe40000000000 */
[----:B-----5:R-:W-:-:S09]  /*2f70*/  ULEA UR4, UR5, UR4, 0x18 ;  /* 0x0000000405047291 */ /* 0x020fd2000f8ec0ff */
[----:B------:R1:W-:Y:S01]  /*2f80*/  @!P3 STS.64 [UR4+0x78], R20 ;  /* 0x00007814ff00b988 */ /* 0x0003e20008000a04 */
[----:B------:R-:W-:Y:S06]  /*2f90*/  BAR.SYNC.DEFER_BLOCKING 0x0 ;  /* 0x0000000000007b1d */ /* 0x000fec0000010000 */
[----:B0---4-:R-:W0:Y:S01]  /*2fa0*/  LDS.64 R8, [UR4+0x78] ;  /* 0x00007804ff087984 */ /* 0x011e220008000a00 */
[----:B------:R-:W4:Y:S01]  /*2fb0*/  LDCU UR4, c[0x0][0x42c] ;  /* 0x00008580ff0477ac */ /* 0x000f220008000800 */
[----:B------:R-:W-:Y:S05]  /*2fc0*/  @!P2 BRA `(.L_x_19) ;  /* 0x000000000048a947 */ /* 0x000fea0003800000 */
[----:B------:R-:W-:Y:S01]  /*2fd0*/  FFMA.FTZ R6, R4, R3, R6 ;  /* 0x0000000304067223 */ /* 0x000fe20000010006 */
[----:B------:R-:W-:-:S03]  /*2fe0*/  FFMA.FTZ R7, R5, R0, R7 ;  /* 0x0000000005077223 */ /* 0x000fc60000010007 */
[----:B------:R-:W-:Y:S01]  /*2ff0*/  FMUL.FTZ R10, R6, -1.4426950216293334961 ;  /* 0xbfb8aa3b060a7820 */ /* 0x000fe20000410000 */
[----:B------:R-:W-:-:S05]  /*3000*/  FMUL.FTZ R13, R7, -1.4426950216293334961 ;  /* 0xbfb8aa3b070d7820 */ /* 0x000fca0000410000 */
[----:B------:R-:W5:Y:S08]  /*3010*/  MUFU.EX2 R10, R10 ;  /* 0x0000000a000a7308 */ /* 0x000f700000000800 */
[----:B------:R-:W1:Y:S01]  /*3020*/  MUFU.EX2 R13, R13 ;  /* 0x0000000d000d7308 */ /* 0x000e620000000800 */
[----:B-----5:R-:W-:-:S07]  /*3030*/  FADD.FTZ R11, R10, 1 ;  /* 0x3f8000000a0b7421 */ /* 0x020fce0000010000 */
[----:B---3--:R-:W3:Y:S01]  /*3040*/  MUFU.RCP R12, R11 ;  /* 0x0000000b000c7308 */ /* 0x008ee20000001000 */
[----:B-1----:R-:W-:-:S07]  /*3050*/  FADD.FTZ R14, R13, 1 ;  /* 0x3f8000000d0e7421 */ /* 0x002fce0000010000 */
[----:B--2---:R-:W1:Y:S01]  /*3060*/  MUFU.RCP R15, R14 ;  /* 0x0000000e000f7308 */ /* 0x004e620000001000 */
[----:B---3--:R-:W-:Y:S01]  /*3070*/  FADD.FTZ R17, -R12, 1 ;  /* 0x3f8000000c117421 */ /* 0x008fe20000010100 */
[----:B------:R-:W-:-:S03]  /*3080*/  FMUL.FTZ R27, R27, R12 ;  /* 0x0000000c1b1b7220 */ /* 0x000fc60000410000 */
[----:B------:R-:W-:Y:S01]  /*3090*/  FFMA.FTZ R6, R6, R17, 1 ;  /* 0x3f80000006067423 */ /* 0x000fe20000010011 */
[----:B-1----:R-:W-:Y:S01]  /*30a0*/  FADD.FTZ R16, -R15, 1 ;  /* 0x3f8000000f107421 */ /* 0x002fe20000010100 */
[----:B------:R-:W-:Y:S02]  /*30b0*/  FMUL.FTZ R26, R26, R15 ;  /* 0x0000000f1a1a7220 */ /* 0x000fe40000410000 */
[----:B------:R-:W-:Y:S01]  /*30c0*/  FMUL.FTZ R27, R27, R6 ;  /* 0x000000061b1b7220 */ /* 0x000fe20000410000 */
[----:B------:R-:W-:-:S04]  /*30d0*/  FFMA.FTZ R7, R7, R16, 1 ;  /* 0x3f80000007077423 */ /* 0x000fc80000010010 */
[----:B------:R-:W-:-:S07]  /*30e0*/  FMUL.FTZ R26, R26, R7 ;  /* 0x000000071a1a7220 */ /* 0x000fce0000410000 */
.L_x_19:
[----:B0---4-:R-:W-:Y:S01]  /*30f0*/  FMUL.FTZ R8, R8, UR4 ;  /* 0x0000000408087c20 */ /* 0x011fe20008410000 */
[----:B------:R-:W-:Y:S01]  /*3100*/  FMUL.FTZ R9, R9, UR4 ;  /* 0x0000000409097c20 */ /* 0x000fe20008410000 */
[----:B------:R-:W-:Y:S04]  /*3110*/  BSSY.RECONVERGENT B0, `(.L_x_20) ;  /* 0x0000013000007945 */ /* 0x000fe80003800200 */
[----:B------:R-:W-:Y:S05]  /*3120*/  @P0 BRA `(.L_x_21) ;  /* 0x0000000000440947 */ /* 0x000fea0003800000 */
[----:B------:R-:W0:Y:S01]  /*3130*/  LDCU.64 UR16, c[0x0][0x3f8] ;  /* 0x00007f00ff1077ac */ /* 0x000e220008000a00 */
[----:B------:R-:W-:Y:S01]  /*3140*/  MOV R35, R37 ;  /* 0x0000002500237202 */ /* 0x000fe20000000f00 */
[-CC-:B------:R-:W-:Y:S01]  /*3150*/  FFMA.FTZ R3, R3, R8.reuse, R9.reuse ;  /* 0x0000000803037223 */ /* 0x180fe20000010009 */
[----:B------:R-:W-:Y:S01]  /*3160*/  FFMA.FTZ R0, R0, R8, R9 ;  /* 0x0000000800007223 */ /* 0x000fe20000010009 */
[----:B------:R-:W4:Y:S02]  /*3170*/  LDCU.64 UR4, c[0x0][0x380] ;  /* 0x00007000ff0477ac */ /* 0x000f240008000a00 */
[----:B------:R-:W-:Y:S01]  /*3180*/  FFMA.FTZ R3, R4, R27, -R3 ;  /* 0x0000001b04037223 */ /* 0x000fe20000010803 */
[----:B------:R-:W-:-:S03]  /*3190*/  FFMA.FTZ R0, R5, R26, -R0 ;  /* 0x0000001a05007223 */ /* 0x000fc60000010800 */
[----:B------:R-:W-:Y:S01]  /*31a0*/  FMUL.FTZ R3, R3, UR9 ;  /* 0x0000000903037c20 */ /* 0x000fe20008410000 */
[----:B------:R-:W-:-:S05]  /*31b0*/  FMUL.FTZ R0, R0, UR9 ;  /* 0x0000000900007c20 */ /* 0x000fca0008410000 */
[----:B------:R-:W-:Y:S01]  /*31c0*/  F2FP.BF16.F32.PACK_AB R3, R0, R3 ;  /* 0x000000030003723e */ /* 0x000fe200000010ff */
[----:B0-----:R-:W-:Y:S02]  /*31d0*/  IMAD R7, R23, UR16, RZ ;  /* 0x0000001017077c24 */ /* 0x001fe4000f8e02ff */
[----:B------:R-:W-:-:S04]  /*31e0*/  IMAD.WIDE.U32 R34, R30, UR16, R34 ;  /* 0x000000101e227c25 */ /* 0x000fc8000f8e0022 */
[----:B------:R-:W-:Y:S01]  /*31f0*/  IMAD R7, R30, UR17, R7 ;  /* 0x000000111e077c24 */ /* 0x000fe2000f8e0207 */
[----:B----4-:R-:W-:-:S04]  /*3200*/  LEA R4, P0, R34, UR4, 0x1 ;  /* 0x0000000422047c11 */ /* 0x010fc8000f8008ff */
[----:B------:R-:W-:-:S04]  /*3210*/  IADD3 R7, PT, PT, R35, R7, RZ ;  /* 0x0000000723077210 */ /* 0x000fc80007ffe0ff */
[----:B------:R-:W-:-:S05]  /*3220*/  LEA.HI.X R5, R34, UR5, R7, 0x1, P0 ;  /* 0x0000000522057c11 */ /* 0x000fca00080f0c07 */
[----:B------:R0:W-:Y:S02]  /*3230*/  STG.E desc[UR12][R4.64], R3 ;  /* 0x0000000304007986 */ /* 0x0001e4000c10190c */
.L_x_21:
[----:B------:R-:W-:Y:S05]  /*3240*/  BSYNC.RECONVERGENT B0 ;  /* 0x0000000000007941 */ /* 0x000fea0003800200 */
.L_x_20:
[----:B------:R-:W-:Y:S01]  /*3250*/  UIADD3 UR7, UPT, UPT, UR14, UR7, URZ ;  /* 0x000000070e077290 */ /* 0x000fe2000fffe0ff */
[----:B------:R-:W-:-:S03]  /*3260*/  IADD3 R28, PT, PT, R28, 0x1, RZ ;  /* 0x000000011c1c7810 */ /* 0x000fc60007ffe0ff */
[----:B------:R-:W-:-:S09]  /*3270*/  UISETP.GE.AND UP0, UPT, UR7, UR6, UPT ;  /* 0x000000060700728c */ /* 0x000fd2000bf06270 */
[----:B------:R-:W-:Y:S05]  /*3280*/  BRA.U !UP0, `(.L_x_22) ;  /* 0xffffffcd08d07547 */ /* 0x000fea000b83ffff */
.L_x_1:
[----:B0-----:R-:W0:Y:S01]  /*3290*/  LDC R4, c[0x0][0x370] ;  /* 0x0000dc00ff047b82 */ /* 0x001e220000000800 */
[----:B------:R-:W-:Y:S01]  /*32a0*/  ISETP.NE.AND P2, PT, R25, RZ, PT ;  /* 0x000000ff1900720c */ /* 0x000fe20003f45270 */
[----:B------:R-:W-:Y:S06]  /*32b0*/  BSSY.RECONVERGENT B0, `(.L_x_23) ;  /* 0x0000011000007945 */ /* 0x000fec0003800200 */
[----:B------:R-:W4:Y:S08]  /*32c0*/  LDC R7, c[0x0][0x374] ;  /* 0x0000dd00ff077b82 */ /* 0x000f300000000800 */
[----:B------:R-:W5:Y:S01]  /*32d0*/  LDC.64 R2, c[0x0][0x3c8] ;  /* 0x0000f200ff027b82 */ /* 0x000f620000000a00 */
[----:B0-----:R-:W-:-:S02]  /*32e0*/  IADD3 R5, PT, PT, R4, -0x1, RZ ;  /* 0xffffffff04057810 */ /* 0x001fc40007ffe0ff */
[----:B------:R-:W-:Y:S02]  /*32f0*/  ISETP.NE.AND P1, PT, R4, 0x1, PT ;  /* 0x000000010400780c */ /* 0x000fe40003f25270 */
[----:B----4-:R-:W-:-:S04]  /*3300*/  IADD3 R0, PT, PT, R7, -0x1, RZ ;  /* 0xffffffff07007810 */ /* 0x010fc80007ffe0ff */
[----:B------:R-:W-:Y:S02]  /*3310*/  ISETP.NE.AND P0, PT, R0, UR8, PT ;  /* 0x0000000800007c0c */ /* 0x000fe4000bf05270 */
[----:B------:R-:W-:Y:S02]  /*3320*/  SHF.L.U32 R0, R7, 0x1, RZ ;  /* 0x0000000107007819 */ /* 0x000fe400000006ff */
[----:B------:R-:W-:Y:S02]  /*3330*/  ISETP.NE.OR P0, PT, R5, UR11, P0 ;  /* 0x0000000b05007c0c */ /* 0x000fe40008705670 */
[----:B------:R-:W-:-:S05]  /*3340*/  SEL R5, R0, RZ, P1 ;  /* 0x000000ff00057207 */ /* 0x000fca0000800000 */
[----:B-----5:R-:W-:Y:S01]  /*3350*/  IMAD.WIDE.U32 R2, R5, 0x4, R2 ;  /* 0x0000000405027825 */ /* 0x020fe200078e0002 */
[----:B------:R-:W-:Y:S06]  /*3360*/  @P2 BRA `(.L_x_24) ;  /* 0x0000000000142947 */ /* 0x000fec0003800000 */
[----:B------:R-:W-:Y:S01]  /*3370*/  HFMA2 R5, -RZ, RZ, 0, 5.9604644775390625e-08 ;  /* 0x00000001ff057431 */ /* 0x000fe200000001ff */
[----:B------:R-:W-:Y:S06]  /*3380*/  MEMBAR.ALL.GPU ;  /* 0x0000000000007992 */ /* 0x000fec000000a000 */
[----:B------:R-:W-:-:S00]  /*3390*/  ERRBAR ;  /* 0x00000000000079ab */ /* 0x000fc00000000000 */
[----:B------:R-:W-:Y:S06]  /*33a0*/  CGAERRBAR ;  /* 0x00000000000075ab */ /* 0x000fec0000000000 */
[----:B------:R0:W-:Y:S02]  /*33b0*/  REDG.E.ADD.S32.STRONG.GPU desc[UR12][R2.64], R5 ;  /* 0x000000050200798e */ /* 0x0001e4000c12e30c */
.L_x_24:
[----:B------:R-:W-:Y:S05]  /*33c0*/  BSYNC.RECONVERGENT B0 ;  /* 0x0000000000007941 */ /* 0x000fea0003800200 */
.L_x_23:
[----:B------:R-:W-:Y:S05]  /*33d0*/  @P0 EXIT ;  /* 0x000000000000094d */ /* 0x000fea0003800000 */
[----:B------:R-:W-:Y:S05]  /*33e0*/  @P2 BRA `(.L_x_25) ;  /* 0x0000000000202947 */ /* 0x000fea0003800000 */
[----:B------:R-:W-:-:S05]  /*33f0*/  IMAD R0, R4, R7, RZ ;  /* 0x0000000704007224 */ /* 0x000fca00078e02ff */
[----:B------:R-:W-:-:S13]  /*3400*/  ISETP.NE.AND P0, PT, R0, -0x1, PT ;  /* 0xffffffff0000780c */ /* 0x000fda0003f05270 */
[----:B------:R-:W-:Y:S05]  /*3410*/  @!P0 BRA `(.L_x_25) ;  /* 0x0000000000148947 */ /* 0x000fea0003800000 */
.L_x_26:
[----:B0-----:R-:W4:Y:S04]  /*3420*/  LDG.E.STRONG.GPU R5, desc[UR12][R2.64] ;  /* 0x0000000c02057981 */ /* 0x001f28000c1ef900 */
[----:B----4-:R-:W-:Y:S01]  /*3430*/  CCTL.IVALL ;  /* 0x00000000ff00798f */ /* 0x010fe20002000000 */
[----:B------:R-:W-:Y:S05]  /*3440*/  YIELD ;  /* 0x0000000000007946 */ /* 0x000fea0003800000 */
[----:B------:R-:W-:-:S13]  /*3450*/  ISETP.NE.AND P0, PT, R5, R0, PT ;  /* 0x000000000500720c */ /* 0x000fda0003f05270 */
[----:B------:R-:W-:Y:S05]  /*3460*/  @P0 BRA `(.L_x_26) ;  /* 0xfffffffc00ec0947 */ /* 0x000fea000383ffff */
.L_x_25:
[----:B------:R-:W-:Y:S05]  /*3470*/  WARPSYNC.ALL ;  /* 0x0000000000007948 */ /* 0x000fea0003800000 */
[----:B------:R-:W4:Y:S02]  /*3480*/  LDCU.64 UR10, c[0x0][0x3f8] ;  /* 0x00007f00ff0a77ac */ /* 0x000f240008000a00 */
[----:B----4-:R-:W-:-:S04]  /*3490*/  ULEA.HI UR8, UP0, UR11, UR10, URZ, 0x1 ;  /* 0x0000000a0b087291 */ /* 0x010fc8000f8108ff */
[----:B------:R-:W-:-:S04]  /*34a0*/  UIADD3.X UR9, UPT, UPT, URZ, UR11, URZ, UP0, !UPT ;  /* 0x0000000bff097290 */ /* 0x000fc800087fe4ff */
[----:B------:R-:W-:Y:S02]  /*34b0*/  USHF.R.S64 UR8, UR8, 0x1, UR9 ;  /* 0x0000000108087899 */ /* 0x000fe40008001009 */
[----:B------:R-:W-:Y:S01]  /*34c0*/  USHF.R.S32.HI UR9, URZ, 0x1, UR9 ;  /* 0x00000001ff097899 */ /* 0x000fe20008011409 */
[----:B------:R-:W-:Y:S03]  /*34d0*/  BAR.SYNC.DEFER_BLOCKING 0x0 ;  /* 0x0000000000007b1d */ /* 0x000fe60000010000 */
[----:B------:R-:W-:Y:S02]  /*34e0*/  ISETP.LT.U32.AND P0, PT, R25, UR8, PT ;  /* 0x0000000819007c0c */ /* 0x000fe4000bf01070 */
[----:B------:R-:W-:-:S04]  /*34f0*/  MOV R0, UR9 ;  /* 0x0000000900007c02 */ /* 0x000fc80008000f00 */
[----:B------:R-:W-:-:S13]  /*3500*/  ISETP.GT.AND.EX P0, PT, R0, RZ, PT, P0 ;  /* 0x000000ff0000720c */ /* 0x000fda0003f04300 */
[----:B------:R-:W-:Y:S05]  /*3510*/  @!P0 EXIT ;  /* 0x000000000000894d */ /* 0x000fea0003800000 */
[----:B0-----:R-:W-:Y:S01]  /*3520*/  IADD3 R2, P1, PT, R25, 0x180, RZ ;  /* 0x0000018019027810 */ /* 0x001fe20007f3e0ff */
[----:B------:R-:W-:Y:S01]  /*3530*/  UIMAD.WIDE.U32 UR4, UR10, 0x3, URZ ;  /* 0x000000030a0478a5 */ /* 0x000fe2000f8e00ff */
[----:B------:R-:W-:Y:S01]  /*3540*/  MOV R0, RZ ;  /* 0x000000ff00007202 */ /* 0x000fe20000000f00 */
[----:B------:R-:W-:Y:S01]  /*3550*/  UIMAD UR6, UR11, 0x3, URZ ;  /* 0x000000030b0678a4 */ /* 0x000fe2000f8e02ff */
[----:B------:R-:W-:Y:S01]  /*3560*/  MOV R4, UR9 ;  /* 0x0000000900047c02 */ /* 0x000fe20008000f00 */
[----:B------:R-:W-:Y:S01]  /*3570*/  BSSY.RECONVERGENT B0, `(.L_x_27) ;  /* 0x0000060000007945 */ /* 0x000fe20003800200 */
[----:B------:R-:W-:Y:S01]  /*3580*/  ISETP.LT.U32.AND P0, PT, R2, UR8, PT ;  /* 0x0000000802007c0c */ /* 0x000fe2000bf01070 */
[----:B------:R-:W-:Y:S01]  /*3590*/  UIADD3 UR6, UPT, UPT, UR5, UR6, URZ ;  /* 0x0000000605067290 */ /* 0x000fe2000fffe0ff */
[----:B------:R-:W-:-:S03]  /*35a0*/  IADD3.X R9, PT, PT, RZ, R0, RZ, P1, !PT ;  /* 0x00000000ff097210 */ /* 0x000fc60000ffe4ff */
[----:B------:R-:W-:Y:S01]  /*35b0*/  ULEA.HI UR4, UP0, UR6, UR4, URZ, 0x1 ;  /* 0x0000000406047291 */ /* 0x000fe2000f8108ff */
[----:B------:R-:W-:-:S03]  /*35c0*/  ISETP.GT.AND.EX P0, PT, R4, R9, PT, P0 ;  /* 0x000000090400720c */ /* 0x000fc60003f04300 */
[----:B------:R-:W-:Y:S01]  /*35d0*/  UIADD3.X UR7, UPT, UPT, URZ, UR6, URZ, UP0, !UPT ;  /* 0x00000006ff077290 */ /* 0x000fe200087fe4ff */
[----:B------:R-:W-:Y:S02]  /*35e0*/  SEL R2, R2, UR8, !P0 ;  /* 0x0000000802027c07 */ /* 0x000fe4000c000000 */
[----:B------:R-:W-:Y:S01]  /*35f0*/  SEL R9, R9, UR9, !P0 ;  /* 0x0000000909097c07 */ /* 0x000fe2000c000000 */
[----:B------:R-:W-:Y:S01]  /*3600*/  USHF.R.S64 UR6, UR4, 0x1, UR7 ;  /* 0x0000000104067899 */ /* 0x000fe20008001007 */
[----:B------:R-:W-:Y:S01]  /*3610*/  IADD3 R2, P0, PT, R2, -0x180, RZ ;  /* 0xfffffe8002027810 */ /* 0x000fe20007f1e0ff */
[----:B------:R-:W-:-:S03]  /*3620*/  USHF.R.S32.HI UR7, URZ, 0x1, UR7 ;  /* 0x00000001ff077899 */ /* 0x000fc60008011407 */
[----:B------:R-:W-:Y:S02]  /*3630*/  IADD3.X R9, PT, PT, R9, -0x1, RZ, P0, !PT ;  /* 0xffffffff09097810 */ /* 0x000fe400007fe4ff */
[----:B------:R-:W-:-:S04]  /*3640*/  ISETP.NE.U32.AND P0, PT, R2, R25, PT ;  /* 0x000000190200720c */ /* 0x000fc80003f05070 */
[----:B------:R-:W-:-:S04]  /*3650*/  ISETP.NE.AND.EX P0, PT, R9, R0, PT, P0 ;  /* 0x000000000900720c */ /* 0x000fc80003f05300 */
[----:B------:R-:W-:-:S04]  /*3660*/  SEL R8, RZ, 0x1, !P0 ;  /* 0x00000001ff087807 */ /* 0x000fc80004000000 */
[----:B------:R-:W-:-:S04]  /*3670*/  IADD3 R7, P0, P1, R2, -R8, -R25 ;  /* 0x8000000802077210 */ /* 0x000fc8000791e819 */
[----:B------:R-:W-:-:S05]  /*3680*/  IADD3.X R9, PT, PT, R9, -0x1, ~R0, P0, P1 ;  /* 0xffffffff09097810 */ /* 0x000fca00007e2c00 */
[----:B------:R-:W-:-:S04]  /*3690*/  IMAD.WIDE.U32 R2, R9, -0x55555555, RZ ;  /* 0xaaaaaaab09027825 */ /* 0x000fc800078e00ff */
[----:B------:R-:W-:-:S04]  /*36a0*/  IMAD.WIDE.U32 R4, P0, R7, -0x55555556, R2 ;  /* 0xaaaaaaaa07047825 */ /* 0x000fc80007800002 */
[----:B------:R-:W-:Y:S01]  /*36b0*/  IMAD.WIDE.U32 R2, R7, -0x55555555, RZ ;  /* 0xaaaaaaab07027825 */ /* 0x000fe200078e00ff */
[----:B------:R-:W-:Y:S02]  /*36c0*/  IADD3.X R7, PT, PT, RZ, RZ, RZ, P0, !PT ;  /* 0x000000ffff077210 */ /* 0x000fe400007fe4ff */
[----:B------:R-:W-:Y:S02]  /*36d0*/  MOV R6, R5 ;  /* 0x0000000500067202 */ /* 0x000fe40000000f00 */
[----:B------:R-:W-:-:S05]  /*36e0*/  IADD3 RZ, P0, PT, R3, R4, RZ ;  /* 0x0000000403ff7210 */ /* 0x000fca0007f1e0ff */
[----:B------:R-:W-:-:S05]  /*36f0*/  IMAD.WIDE.U32.X R2, R9, -0x55555556, R6, P0 ;  /* 0xaaaaaaaa09027825 */ /* 0x000fca00000e0406 */
[----:B------:R-:W-:-:S04]  /*3700*/  SHF.R.U64 R2, R2, 0x8, R3 ;  /* 0x0000000802027819 */ /* 0x000fc80000001203 */
[----:B------:R-:W-:-:S04]  /*3710*/  IADD3 R2, P0, PT, R2, R8, RZ ;  /* 0x0000000802027210 */ /* 0x000fc80007f1e0ff */
[----:B------:R-:W-:Y:S02]  /*3720*/  LOP3.LUT R4, R2, 0x3, RZ, 0xc0, !PT ;  /* 0x0000000302047812 */ /* 0x000fe400078ec0ff */
[----:B------:R-:W-:Y:S02]  /*3730*/  LEA.HI.X R3, R3, RZ, RZ, 0x18, P0 ;  /* 0x000000ff03037211 */ /* 0x000fe400000fc4ff */
[----:B------:R-:W-:Y:S02]  /*3740*/  ISETP.NE.U32.AND P1, PT, R4, 0x3, PT ;  /* 0x000000030400780c */ /* 0x000fe40003f25070 */
[----:B------:R-:W-:Y:S02]  /*3750*/  ISETP.GE.U32.AND P0, PT, R2, 0x3, PT ;  /* 0x000000030200780c */ /* 0x000fe40003f06070 */
[----:B------:R-:W-:Y:S02]  /*3760*/  ISETP.NE.AND.EX P1, PT, RZ, RZ, PT, P1 ;  /* 0x000000ffff00720c */ /* 0x000fe40003f25310 */
[----:B------:R-:W-:-:S11]  /*3770*/  ISETP.GE.U32.AND.EX P0, PT, R3, RZ, PT, P0 ;  /* 0x000000ff0300720c */ /* 0x000fd60003f06100 */
[----:B------:R-:W-:Y:S05]  /*3780*/  @!P1 BRA `(.L_x_28) ;  /* 0x0000000000f89947 */ /* 0x000fea0003800000 */
[----:B------:R-:W0:Y:S01]  /*3790*/  LDCU.64 UR4, c[0x0][0x3d8] ;  /* 0x00007b00ff0477ac */ /* 0x000e220008000a00 */
[----:B--2---:R-:W-:Y:S02]  /*37a0*/  MOV R15, UR8 ;  /* 0x00000008000f7c02 */ /* 0x004fe40008000f00 */
[----:B------:R-:W-:Y:S01]  /*37b0*/  MOV R4, UR9 ;  /* 0x0000000900047c02 */ /* 0x000fe20008000f00 */
[----:B------:R-:W2:Y:S01]  /*37c0*/  LDCU.64 UR14, c[0x0][0x390] ;  /* 0x00007200ff0e77ac */ /* 0x000ea20008000a00 */
[----:B------:R-:W-:Y:S02]  /*37d0*/  IADD3 R19, PT, PT, R2, 0x1, RZ ;  /* 0x0000000102137810 */ /* 0x000fe40007ffe0ff */
[----:B------:R-:W-:Y:S01]  /*37e0*/  SHF.L.U64.HI R15, R15, 0x2, R4 ;  /* 0x000000020f0f7819 */ /* 0x000fe20000010204 */
[----:B------:R-:W4:Y:S01]  /*37f0*/  LDCU.64 UR16, c[0x0][0x388] ;  /* 0x00007100ff1077ac */ /* 0x000f220008000a00 */
[----:B-1----:R-:W-:Y:S02]  /*3800*/  MOV R16, UR6 ;  /* 0x0000000600107c02 */ /* 0x002fe40008000f00 */
[----:B------:R-:W-:-:S02]  /*3810*/  MOV R3, UR7 ;  /* 0x0000000700037c02 */ /* 0x000fc40008000f00 */
[----:B------:R-:W-:Y:S02]  /*3820*/  LOP3.LUT R19, R19, 0x3, RZ, 0xc0, !PT ;  /* 0x0000000313137812 */ /* 0x000fe400078ec0ff */
[----:B------:R-:W-:Y:S02]  /*3830*/  MOV R2, UR10 ;  /* 0x0000000a00027c02 */ /* 0x000fe40008000f00 */
[----:B------:R-:W-:Y:S02]  /*3840*/  MOV R4, R25 ;  /* 0x0000001900047202 */ /* 0x000fe40000000f00 */
[C---:B0-----:R-:W-:Y:S01]  /*3850*/  LEA R14, P1, R25.reuse, UR4, 0x2 ;  /* 0x00000004190e7c11 */ /* 0x041fe2000f8210ff */
[----:B------:R-:W-:Y:S01]  /*3860*/  UMOV UR4, URZ ;  /* 0x000000ff00047c82 */ /* 0x000fe20008000000 */
[----:B------:R-:W-:Y:S02]  /*3870*/  MOV R5, R0 ;  /* 0x0000000000057202 */ /* 0x000fe40000000f00 */
[----:B---3--:R-:W-:-:S02]  /*3880*/  SHF.L.U32 R20, R25, 0x3, RZ ;  /* 0x0000000319147819 */ /* 0x008fc400000006ff */
[----:B------:R-:W-:Y:S01]  /*3890*/  LEA.HI.X R17, R25, UR5, R0, 0x2, P1 ;  /* 0x0000000519117c11 */ /* 0x000fe200088f1400 */
[----:B------:R-:W-:Y:S01]  /*38a0*/  USHF.L.U32 UR5, UR11, 0x2, URZ ;  /* 0x000000020b057899 */ /* 0x000fe200080006ff */
[----:B------:R-:W-:Y:S01]  /*38b0*/  SHF.L.U64.HI R16, R16, 0x2, R3 ;  /* 0x0000000210107819 */ /* 0x000fe20000010203 */
[----:B------:R-:W-:Y:S01]  /*38c0*/  IMAD.WIDE.U32 R4, R19, 0x180, R4 ;  /* 0x0000018013047825 */ /* 0x000fe200078e0004 */
[----:B------:R-:W-:Y:S02]  /*38d0*/  SHF.L.U64.HI R27, R25, 0x3, R0 ;  /* 0x00000003191b7819 */ /* 0x000fe40000010200 */
[----:B--2---:R-:W-:Y:S01]  /*38e0*/  IADD3 R18, P1, PT, R20, UR14, RZ ;  /* 0x0000000e14127c10 */ /* 0x004fe2000ff3e0ff */
[----:B------:R-:W-:Y:S01]  /*38f0*/  IMAD.WIDE.U32 R2, R2, 0x4, RZ ;  /* 0x0000000402027825 */ /* 0x000fe200078e00ff */
[----:B----4-:R-:W-:Y:S02]  /*3900*/  IADD3 R20, P2, PT, R20, UR16, RZ ;  /* 0x0000001014147c10 */ /* 0x010fe4000ff5e0ff */
[----:B------:R-:W-:-:S02]  /*3910*/  IADD3 R19, P3, PT, RZ, -R19, RZ ;  /* 0x80000013ff137210 */ /* 0x000fc40007f7e0ff */
[----:B------:R-:W-:Y:S02]  /*3920*/  IADD3.X R29, PT, PT, R27, UR15, RZ, P1, !PT ;  /* 0x0000000f1b1d7c10 */ /* 0x000fe40008ffe4ff */
[----:B------:R-:W-:Y:S02]  /*3930*/  IADD3 R0, PT, PT, R5, UR4, RZ ;  /* 0x0000000405007c10 */ /* 0x000fe4000fffe0ff */
[----:B------:R-:W-:Y:S02]  /*3940*/  MOV R25, R4 ;  /* 0x0000000400197202 */ /* 0x000fe40000000f00 */
[----:B------:R-:W-:Y:S02]  /*3950*/  IADD3.X R27, PT, PT, R27, UR17, RZ, P2, !PT ;  /* 0x000000111b1b7c10 */ /* 0x000fe400097fe4ff */
[----:B------:R-:W-:Y:S02]  /*3960*/  IADD3 R24, PT, PT, R3, UR5, RZ ;  /* 0x0000000503187c10 */ /* 0x000fe4000fffe0ff */
[----:B------:R-:W-:-:S07]  /*3970*/  IADD3.X R21, PT, PT, RZ, -0x1, RZ, P3, !PT ;  /* 0xffffffffff157810 */ /* 0x000fce0001ffe4ff */
.L_x_29:
[----:B0-----:R-:W-:Y:S02]  /*3980*/  MOV R7, UR8 ;  /* 0x0000000800077c02 */ /* 0x001fe40008000f00 */
[----:B------:R-:W-:Y:S02]  /*3990*/  MOV R9, UR6 ;  /* 0x0000000600097c02 */ /* 0x000fe40008000f00 */
[----:B------:R-:W-:Y:S02]  /*39a0*/  LEA R6, P1, R7, R14, 0x2 ;  /* 0x0000000e07067211 */ /* 0x000fe400078210ff */
[----:B------:R-:W-:Y:S02]  /*39b0*/  IADD3 R12, P2, PT, R14, R2, RZ ;  /* 0x000000020e0c7210 */ /* 0x000fe40007f5e0ff */
[-C--:B------:R-:W-:Y:S02]  /*39c0*/  LEA R8, P3, R9, R14.reuse, 0x2 ;  /* 0x0000000e09087211 */ /* 0x080fe400078610ff */
[----:B------:R-:W-:-:S02]  /*39d0*/  MOV R22, R14 ;  /* 0x0000000e00167202 */ /* 0x000fc40000000f00 */
[----:B------:R-:W-:Y:S02]  /*39e0*/  MOV R23, R17 ;  /* 0x0000001100177202 */ /* 0x000fe40000000f00 */
[C---:B------:R-:W-:Y:S02]  /*39f0*/  IADD3.X R7, PT, PT, R17.reuse, R15, RZ, P1, !PT ;  /* 0x0000000f11077210 */ /* 0x040fe40000ffe4ff */
[C---:B------:R-:W-:Y:S01]  /*3a00*/  IADD3.X R13, PT, PT, R17.reuse, R24, RZ, P2, !PT ;  /* 0x00000018110d7210 */ /* 0x040fe200017fe4ff */
[----:B------:R-:W2:Y:S01]  /*3a10*/  LDG.E R4, desc[UR12][R22.64] ;  /* 0x0000000c16047981 */ /* 0x000ea2000c1e1900 */
[----:B------:R-:W-:-:S03]  /*3a20*/  IADD3.X R9, PT, PT, R17, R16, RZ, P3, !PT ;  /* 0x0000001011097210 */ /* 0x000fc60001ffe4ff */
[----:B------:R0:W2:Y:S04]  /*3a30*/  LDG.E R5, desc[UR12][R6.64] ;  /* 0x0000000c06057981 */ /* 0x0000a8000c1e1900 */
[----:B------:R-:W3:Y:S04]  /*3a40*/  LDG.E R10, desc[UR12][R12.64] ;  /* 0x0000000c0c0a7981 */ /* 0x000ee8000c1e1900 */
[----:B------:R1:W3:Y:S01]  /*3a50*/  LDG.E R11, desc[UR12][R8.64] ;  /* 0x0000000c080b7981 */ /* 0x0002e2000c1e1900 */
[----:B0-----:R-:W-:Y:S02]  /*3a60*/  MOV R6, R20 ;  /* 0x0000001400067202 */ /* 0x001fe40000000f00 */
[----:B------:R-:W-:-:S02]  /*3a70*/  MOV R7, R27 ;  /* 0x0000001b00077202 */ /* 0x000fc40000000f00 */
[----:B------:R-:W-:Y:S02]  /*3a80*/  IADD3 R19, P1, PT, R19, 0x1, RZ ;  /* 0x0000000113137810 */ /* 0x000fe40007f3e0ff */
[----:B-1----:R-:W-:Y:S02]  /*3a90*/  MOV R8, R18 ;  /* 0x0000001200087202 */ /* 0x002fe40000000f00 */
[----:B------:R-:W-:Y:S02]  /*3aa0*/  MOV R9, R29 ;  /* 0x0000001d00097202 */ /* 0x000fe40000000f00 */
[----:B------:R-:W-:Y:S02]  /*3ab0*/  IADD3.X R21, PT, PT, RZ, R21, RZ, P1, !PT ;  /* 0x00000015ff157210 */ /* 0x000fe40000ffe4ff */
[----:B------:R-:W-:-:S04]  /*3ac0*/  ISETP.NE.U32.AND P1, PT, R19, RZ, PT ;  /* 0x000000ff1300720c */ /* 0x000fc80003f25070 */
[----:B------:R-:W-:Y:S02]  /*3ad0*/  ISETP.NE.AND.EX P1, PT, R21, RZ, PT, P1 ;  /* 0x000000ff1500720c */ /* 0x000fe40003f25310 */
[----:B------:R-:W-:Y:S02]  /*3ae0*/  IADD3 R18, P3, PT, R18, 0xc00, RZ ;  /* 0x00000c0012127810 */ /* 0x000fe40007f7e0ff */
[----:B------:R-:W-:Y:S02]  /*3af0*/  IADD3 R20, P4, PT, R20, 0xc00, RZ ;  /* 0x00000c0014147810 */ /* 0x000fe40007f9e0ff */
[----:B------:R-:W-:Y:S02]  /*3b00*/  IADD3 R14, P2, PT, R14, 0x600, RZ ;  /* 0x000006000e0e7810 */ /* 0x000fe40007f5e0ff */
[----:B------:R-:W-:Y:S02]  /*3b10*/  IADD3.X R29, PT, PT, RZ, R29, RZ, P3, !PT ;  /* 0x0000001dff1d7210 */ /* 0x000fe40001ffe4ff */
[----:B------:R-:W-:-:S02]  /*3b20*/  IADD3.X R27, PT, PT, RZ, R27, RZ, P4, !PT ;  /* 0x0000001bff1b7210 */ /* 0x000fc400027fe4ff */
[----:B------:R-:W-:Y:S01]  /*3b30*/  IADD3.X R17, PT, PT, RZ, R17, RZ, P2, !PT ;  /* 0x00000011ff117210 */ /* 0x000fe200017fe4ff */
[----:B--2---:R0:W-:Y:S04]  /*3b40*/  STG.E.64 desc[UR12][R6.64], R4 ;  /* 0x0000000406007986 */ /* 0x0041e8000c101b0c */
[----:B---3--:R0:W-:Y:S01]  /*3b50*/  STG.E.64 desc[UR12][R8.64], R10 ;  /* 0x0000000a08007986 */ /* 0x0081e2000c101b0c */
[----:B------:R-:W-:Y:S05]  /*3b60*/  @P1 BRA `(.L_x_29) ;  /* 0xfffffffc00841947 */ /* 0x000fea000383ffff */
.L_x_28:
[----:B------:R-:W-:Y:S05]  /*3b70*/  BSYNC.RECONVERGENT B0 ;  /* 0x0000000000007941 */ /* 0x000fea0003800200 */
.L_x_27:
[----:B------:R-:W-:Y:S05]  /*3b80*/  @!P0 EXIT ;  /* 0x000000000000894d */ /* 0x000fea0003800000 */
[----:B------:R-:W-:Y:S01]  /*3b90*/  BSSY.RECONVERGENT B0, `(.L_x_30) ;  /* 0x000005c000007945 */ /* 0x000fe20003800200 */
[----:B------:R-:W-:Y:S02]  /*3ba0*/  USHF.L.U64.HI UR5, UR10, 0x2, UR11 ;  /* 0x000000020a057899 */ /* 0x000fe4000801020b */
[----:B------:R-:W-:Y:S02]  /*3bb0*/  USHF.L.U32 UR4, UR10, 0x2, URZ ;  /* 0x000000020a047899 */ /* 0x000fe400080006ff */
[----:B------:R-:W-:Y:S01]  /*3bc0*/  USHF.L.U64.HI UR7, UR6, 0x2, UR7 ;  /* 0x0000000206077899 */ /* 0x000fe20008010207 */
[----:B------:R-:W4:Y:S01]  /*3bd0*/  LDCU.64 UR14, c[0x0][0x3d8] ;  /* 0x00007b00ff0e77ac */ /* 0x000f220008000a00 */
[----:B------:R-:W0:Y:S01]  /*3be0*/  LDCU.64 UR16, c[0x0][0x388] ;  /* 0x00007100ff1077ac */ /* 0x000e220008000a00 */
[----:B------:R-:W0:Y:S01]  /*3bf0*/  LDCU.64 UR18, c[0x0][0x390] ;  /* 0x00007200ff1277ac */ /* 0x000e220008000a00 */
[----:B------:R-:W-:Y:S02]  /*3c00*/  USHF.L.U64.HI UR10, UR8, 0x2, UR9 ;  /* 0x00000002080a7899 */ /* 0x000fe40008010209 */
[----:B------:R-:W-:-:S02]  /*3c10*/  USHF.L.U32 UR11, UR8, 0x2, URZ ;  /* 0x00000002080b7899 */ /* 0x000fc400080006ff */
[----:B------:R-:W-:-:S12]  /*3c20*/  USHF.L.U32 UR6, UR6, 0x2, URZ ;  /* 0x0000000206067899 */ /* 0x000fd800080006ff */
.L_x_31:
[C---:B01----:R-:W-:Y:S02]  /*3c30*/  SHF.L.U32 R5, R25.reuse, 0x2, RZ ;  /* 0x0000000219057819 */ /* 0x043fe400000006ff */
[----:B------:R-:W-:Y:S02]  /*3c40*/  SHF.L.U64.HI R17, R25, 0x2, R0 ;  /* 0x0000000219117819 */ /* 0x000fe40000010200 */
[----:B----4-:R-:W-:-:S04]  /*3c50*/  IADD3 R2, P0, PT, R5, UR14, RZ ;  /* 0x0000000e05027c10 */ /* 0x010fc8000ff1e0ff */
[----:B------:R-:W-:Y:S02]  /*3c60*/  IADD3.X R3, PT, PT, R17, UR15, RZ, P0, !PT ;  /* 0x0000000f11037c10 */ /* 0x000fe400087fe4ff */
[C---:B------:R-:W-:Y:S02]  /*3c70*/  IADD3 R6, P0, PT, R2.reuse, UR11, RZ ;  /* 0x0000000b02067c10 */ /* 0x040fe4000ff1e0ff */
[C---:B------:R-:W-:Y:S01]  /*3c80*/  IADD3 R10, P1, PT, R2.reuse, UR6, RZ ;  /* 0x00000006020a7c10 */ /* 0x040fe2000ff3e0ff */
[----:B---3--:R0:W3:Y:S01]  /*3c90*/  LDG.E R12, desc[UR12][R2.64] ;  /* 0x0000000c020c7981 */ /* 0x0080e2000c1e1900 */
[C---:B------:R-:W-:Y:S02]  /*3ca0*/  IADD3.X R7, PT, PT, R3.reuse, UR10, RZ, P0, !PT ;  /* 0x0000000a03077c10 */ /* 0x040fe400087fe4ff */
[----:B------:R-:W-:Y:S02]  /*3cb0*/  IADD3 R8, P0, PT, R2, UR4, RZ ;  /* 0x0000000402087c10 */ /* 0x000fe4000ff1e0ff */
[C---:B------:R-:W-:Y:S01]  /*3cc0*/  IADD3.X R11, PT, PT, R3.reuse, UR7, RZ, P1, !PT ;  /* 0x00000007030b7c10 */ /* 0x040fe20008ffe4ff */
[----:B------:R-:W3:Y:S01]  /*3cd0*/  LDG.E R13, desc[UR12][R6.64] ;  /* 0x0000000c060d7981 */ /* 0x000ee2000c1e1900 */
[----:B------:R-:W-:-:S03]  /*3ce0*/  IADD3.X R9, PT, PT, R3, UR5, RZ, P0, !PT ;  /* 0x0000000503097c10 */ /* 0x000fc600087fe4ff */
[----:B--2---:R-:W2:Y:S04]  /*3cf0*/  LDG.E R15, desc[UR12][R10.64] ;  /* 0x0000000c0a0f7981 */ /* 0x004ea8000c1e1900 */
[----:B------:R4:W2:Y:S01]  /*3d00*/  LDG.E R14, desc[UR12][R8.64] ;  /* 0x0000000c080e7981 */ /* 0x0008a2000c1e1900 */
[C---:B------:R-:W-:Y:S02]  /*3d10*/  SHF.L.U32 R4, R25.reuse, 0x3, RZ ;  /* 0x0000000319047819 */ /* 0x040fe400000006ff */
[----:B------:R-:W-:Y:S02]  /*3d20*/  SHF.L.U64.HI R0, R25, 0x3, R0 ;  /* 0x0000000319007819 */ /* 0x000fe40000010200 */
[----:B------:R-:W-:Y:S02]  /*3d30*/  LOP3.LUT R18, R4, 0xfffffff8, RZ, 0xc0, !PT ;  /* 0xfffffff804127812 */ /* 0x000fe400078ec0ff */
[----:B------:R-:W-:-:S02]  /*3d40*/  LOP3.LUT R5, R5, 0xfffffffc, RZ, 0xc0, !PT ;  /* 0xfffffffc05057812 */ /* 0x000fc400078ec0ff */
[----:B------:R-:W-:Y:S02]  /*3d50*/  LOP3.LUT R19, R0, 0x3, RZ, 0xc0, !PT ;  /* 0x0000000300137812 */ /* 0x000fe400078ec0ff */
[C---:B-1----:R-:W-:Y:S02]  /*3d60*/  IADD3 R16, P0, PT, R18.reuse, UR16, RZ ;  /* 0x0000001012107c10 */ /* 0x042fe4000ff1e0ff */
[----:B0-----:R-:W-:Y:S02]  /*3d70*/  LOP3.LUT R3, R17, 0x3, RZ, 0xc0, !PT ;  /* 0x0000000311037812 */ /* 0x001fe400078ec0ff */
[----:B------:R-:W-:Y:S02]  /*3d80*/  IADD3 R18, P1, PT, R18, UR18, RZ ;  /* 0x0000001212127c10 */ /* 0x000fe4000ff3e0ff */
[----:B------:R-:W-:Y:S02]  /*3d90*/  IADD3 R2, P2, PT, R5, UR14, RZ ;  /* 0x0000000e05027c10 */ /* 0x000fe4000ff5e0ff */
[----:B------:R-:W-:-:S02]  /*3da0*/  IADD3.X R17, PT, PT, R19, UR17, RZ, P0, !PT ;  /* 0x0000001113117c10 */ /* 0x000fc400087fe4ff */
[----:B------:R-:W-:Y:S02]  /*3db0*/  IADD3.X R19, PT, PT, R19, UR19, RZ, P1, !PT ;  /* 0x0000001313137c10 */ /* 0x000fe40008ffe4ff */
[----:B------:R-:W-:Y:S02]  /*3dc0*/  IADD3.X R3, PT, PT, R3, UR15, RZ, P2, !PT ;  /* 0x0000000f03037c10 */ /* 0x000fe400097fe4ff */
[C---:B----4-:R-:W-:Y:S02]  /*3dd0*/  IADD3 R8, P0, PT, R2.reuse, UR11, RZ ;  /* 0x0000000b02087c10 */ /* 0x050fe4000ff1e0ff */
[C---:B------:R-:W-:Y:S02]  /*3de0*/  IADD3 R10, P1, PT, R2.reuse, UR4, RZ ;  /* 0x00000004020a7c10 */ /* 0x040fe4000ff3e0ff */
[----:B------:R-:W-:Y:S02]  /*3df0*/  IADD3 R6, P2, PT, R2, UR6, RZ ;  /* 0x0000000602067c10 */ /* 0x000fe4000ff5e0ff */
[----:B------:R-:W-:-:S02]  /*3e00*/  IADD3.X R9, PT, PT, R3, UR10, RZ, P0, !PT ;  /* 0x0000000a03097c10 */ /* 0x000fc400087fe4ff */
[C---:B------:R-:W-:Y:S02]  /*3e10*/  IADD3.X R11, PT, PT, R3.reuse, UR5, RZ, P1, !PT ;  /* 0x00000005030b7c10 */ /* 0x040fe40008ffe4ff */
[----:B------:R-:W-:Y:S01]  /*3e20*/  IADD3.X R7, PT, PT, R3, UR7, RZ, P2, !PT ;  /* 0x0000000703077c10 */ /* 0x000fe200097fe4ff */
[----:B---3--:R0:W-:Y:S04]  /*3e30*/  STG.E.64 desc[UR12][R16.64], R12 ;  /* 0x0000000c10007986 */ /* 0x0081e8000c101b0c */
[----:B--2---:R1:W-:Y:S04]  /*3e40*/  STG.E.64 desc[UR12][R18.64], R14 ;  /* 0x0000000e12007986 */ /* 0x0043e8000c101b0c */
[----:B------:R-:W2:Y:S04]  /*3e50*/  LDG.E R20, desc[UR12][R2.64+0x600] ;  /* 0x0006000c02147981 */ /* 0x000ea8000c1e1900 */
[----:B------:R-:W2:Y:S04]  /*3e60*/  LDG.E R21, desc[UR12][R8.64+0x600] ;  /* 0x0006000c08157981 */ /* 0x000ea8000c1e1900 */
[----:B------:R-:W3:Y:S04]  /*3e70*/  LDG.E R22, desc[UR12][R10.64+0x600] ;  /* 0x0006000c0a167981 */ /* 0x000ee8000c1e1900 */
[----:B------:R-:W3:Y:S01]  /*3e80*/  LDG.E R23, desc[UR12][R6.64+0x600] ;  /* 0x0006000c06177981 */ /* 0x000ee2000c1e1900 */
[----:B0-----:R-:W-:-:S04]  /*3e90*/  IADD3 R16, P0, PT, R4, 0xc00, RZ ;  /* 0x00000c0004107810 */ /* 0x001fc80007f1e0ff */
[----:B------:R-:W-:Y:S02]  /*3ea0*/  IADD3.X R5, PT, PT, RZ, R0, RZ, P0, !PT ;  /* 0x00000000ff057210 */ /* 0x000fe400007fe4ff */
[----:B------:R-:W-:Y:S02]  /*3eb0*/  LOP3.LUT R16, R16, 0xfffffff8, RZ, 0xc0, !PT ;  /* 0xfffffff810107812 */ /* 0x000fe400078ec0ff */
[----:B------:R-:W-:Y:S02]  /*3ec0*/  LOP3.LUT R5, R5, 0x3, RZ, 0xc0, !PT ;  /* 0x0000000305057812 */ /* 0x000fe400078ec0ff */
[C---:B------:R-:W-:Y:S02]  /*3ed0*/  IADD3 R12, P0, PT, R16.reuse, UR16, RZ ;  /* 0x00000010100c7c10 */ /* 0x040fe4000ff1e0ff */
[----:B------:R-:W-:Y:S02]  /*3ee0*/  IADD3 R16, P1, PT, R16, UR18, RZ ;  /* 0x0000001210107c10 */ /* 0x000fe4000ff3e0ff */
[----:B------:R-:W-:-:S02]  /*3ef0*/  IADD3.X R13, PT, PT, R5, UR17, RZ, P0, !PT ;  /* 0x00000011050d7c10 */ /* 0x000fc400087fe4ff */
[----:B------:R-:W-:-:S03]  /*3f00*/  IADD3.X R17, PT, PT, R5, UR19, RZ, P1, !PT ;  /* 0x0000001305117c10 */ /* 0x000fc60008ffe4ff */
[----:B--2---:R0:W-:Y:S04]  /*3f10*/  STG.E.64 desc[UR12][R12.64], R20 ;  /* 0x000000140c007986 */ /* 0x0041e8000c101b0c */
[----:B---3--:R2:W-:Y:S04]  /*3f20*/  STG.E.64 desc[UR12][R16.64], R22 ;  /* 0x0000001610007986 */ /* 0x0085e8000c101b0c */
[----:B-1----:R-:W3:Y:S04]  /*3f30*/  LDG.E R18, desc[UR12][R2.64+0xc00] ;  /* 0x000c000c02127981 */ /* 0x002ee8000c1e1900 */
[----:B------:R-:W3:Y:S04]  /*3f40*/  LDG.E R19, desc[UR12][R8.64+0xc00] ;  /* 0x000c000c08137981 */ /* 0x000ee8000c1e1900 */
[----:B------:R-:W4:Y:S04]  /*3f50*/  LDG.E R26, desc[UR12][R10.64+0xc00] ;  /* 0x000c000c0a1a7981 */ /* 0x000f28000c1e1900 */
[----:B------:R-:W4:Y:S01]  /*3f60*/  LDG.E R27, desc[UR12][R6.64+0xc00] ;  /* 0x000c000c061b7981 */ /* 0x000f22000c1e1900 */
[----:B------:R-:W-:-:S04]  /*3f70*/  IADD3 R5, P0, PT, R4, 0x1800, RZ ;  /* 0x0000180004057810 */ /* 0x000fc80007f1e0ff */
[----:B------:R-:W-:Y:S02]  /*3f80*/  IADD3.X R24, PT, PT, RZ, R0, RZ, P0, !PT ;  /* 0x00000000ff187210 */ /* 0x000fe400007fe4ff */
[----:B------:R-:W-:Y:S02]  /*3f90*/  LOP3.LUT R5, R5, 0xfffffff8, RZ, 0xc0, !PT ;  /* 0xfffffff805057812 */ /* 0x000fe400078ec0ff */
[----:B------:R-:W-:Y:S02]  /*3fa0*/  LOP3.LUT R24, R24, 0x3, RZ, 0xc0, !PT ;  /* 0x0000000318187812 */ /* 0x000fe400078ec0ff */
[C---:B------:R-:W-:Y:S02]  /*3fb0*/  IADD3 R14, P0, PT, R5.reuse, UR16, RZ ;  /* 0x00000010050e7c10 */ /* 0x040fe4000ff1e0ff */
[----:B0-----:R-:W-:Y:S02]  /*3fc0*/  IADD3 R12, P1, PT, R5, UR18, RZ ;  /* 0x00000012050c7c10 */ /* 0x001fe4000ff3e0ff */
[----:B------:R-:W-:-:S02]  /*3fd0*/  IADD3.X R15, PT, PT, R24, UR17, RZ, P0, !PT ;  /* 0x00000011180f7c10 */ /* 0x000fc400087fe4ff */
[----:B------:R-:W-:-:S03]  /*3fe0*/  IADD3.X R13, PT, PT, R24, UR19, RZ, P1, !PT ;  /* 0x00000013180d7c10 */ /* 0x000fc60008ffe4ff */
[----:B---3--:R0:W-:Y:S04]  /*3ff0*/  STG.E.64 desc[UR12][R14.64], R18 ;  /* 0x000000120e007986 */ /* 0x0081e8000c101b0c */
[----:B----4-:R1:W-:Y:S04]  /*4000*/  STG.E.64 desc[UR12][R12.64], R26 ;  /* 0x0000001a0c007986 */ /* 0x0103e8000c101b0c */
[----:B--2---:R-:W2:Y:S04]  /*4010*/  LDG.E R16, desc[UR12][R2.64+0x1200] ;  /* 0x0012000c02107981 */ /* 0x004ea8000c1e1900 */
[----:B------:R-:W2:Y:S04]  /*4020*/  LDG.E R17, desc[UR12][R8.64+0x1200] ;  /* 0x0012000c08117981 */ /* 0x000ea8000c1e1900 */
[----:B------:R-:W3:Y:S04]  /*4030*/  LDG.E R20, desc[UR12][R10.64+0x1200] ;  /* 0x0012000c0a147981 */ /* 0x000ee8000c1e1900 */
[----:B------:R-:W3:Y:S01]  /*4040*/  LDG.E R21, desc[UR12][R6.64+0x1200] ;  /* 0x0012000c06157981 */ /* 0x000ee2000c1e1900 */
[----:B------:R-:W-:-:S04]  /*4050*/  IADD3 R4, P0, PT, R4, 0x2400, RZ ;  /* 0x0000240004047810 */ /* 0x000fc80007f1e0ff */
[----:B------:R-:W-:Y:S02]  /*4060*/  IADD3.X R22, PT, PT, RZ, R0, RZ, P0, !PT ;  /* 0x00000000ff167210 */ /* 0x000fe400007fe4ff */
[----:B------:R-:W-:Y:S02]  /*4070*/  LOP3.LUT R0, R4, 0xfffffff8, RZ, 0xc0, !PT ;  /* 0xfffffff804007812 */ /* 0x000fe400078ec0ff */
[----:B------:R-:W-:Y:S02]  /*4080*/  LOP3.LUT R22, R22, 0x3, RZ, 0xc0, !PT ;  /* 0x0000000316167812 */ /* 0x000fe400078ec0ff */
[C---:B------:R-:W-:Y:S02]  /*4090*/  IADD3 R4, P0, PT, R0.reuse, UR16, RZ ;  /* 0x0000001000047c10 */ /* 0x040fe4000ff1e0ff */
[----:B0-----:R-:W-:Y:S02]  /*40a0*/  IADD3 R14, P1, PT, R0, UR18, RZ ;  /* 0x00000012000e7c10 */ /* 0x001fe4000ff3e0ff */
[----:B------:R-:W-:-:S02]  /*40b0*/  IADD3.X R5, PT, PT, R22, UR17, RZ, P0, !PT ;  /* 0x0000001116057c10 */ /* 0x000fc400087fe4ff */
[----:B------:R-:W-:Y:S02]  /*40c0*/  IADD3.X R15, PT, PT, R22, UR19, RZ, P1, !PT ;  /* 0x00000013160f7c10 */ /* 0x000fe40008ffe4ff */
[----:B------:R-:W-:Y:S02]  /*40d0*/  IADD3 R25, PT, PT, R25, 0x600, RZ ;  /* 0x0000060019197810 */ /* 0x000fe40007ffe0ff */
[----:B------:R-:W-:Y:S02]  /*40e0*/  MOV R0, UR9 ;  /* 0x0000000900007c02 */ /* 0x000fe40008000f00 */
[----:B------:R-:W-:-:S04]  /*40f0*/  ISETP.LT.U32.AND P0, PT, R25, UR8, PT ;  /* 0x0000000819007c0c */ /* 0x000fc8000bf01070 */
[----:B------:R-:W-:Y:S01]  /*4100*/  ISETP.GT.AND.EX P0, PT, R0, RZ, PT, P0 ;  /* 0x000000ff0000720c */ /* 0x000fe20003f04300 */
[----:B------:R-:W-:Y:S01]  /*4110*/  HFMA2 R0, -RZ, RZ, 0, 0 ;  /* 0x00000000ff007431 */ /* 0x000fe200000001ff */
[----:B--2---:R1:W-:Y:S04]  /*4120*/  STG.E.64 desc[UR12][R4.64], R16 ;  /* 0x0000001004007986 */ /* 0x0043e8000c101b0c */
[----:B---3--:R1:W-:Y:S07]  /*4130*/  STG.E.64 desc[UR12][R14.64], R20 ;  /* 0x000000140e007986 */ /* 0x0083ee000c101b0c */
[----:B------:R-:W-:Y:S05]  /*4140*/  @P0 BRA `(.L_x_31) ;  /* 0xfffffff800b80947 */ /* 0x000fea000383ffff */
[----:B------:R-:W-:Y:S05]  /*4150*/  BSYNC.RECONVERGENT B0 ;  /* 0x0000000000007941 */ /* 0x000fea0003800200 */
.L_x_30:
[----:B------:R-:W-:Y:S05]  /*4160*/  EXIT ;  /* 0x000000000000794d */ /* 0x000fea0003800000 */
.L_x_32:
        /* <DEDUP_REMOVED lines=9> */
.L_x_2459:


//--------------------- .text._Z35group_norm_nhwc_bwd_one_pass_kernelI11Bf16IOFp32WLi128ELi12ELi384EEv26Group_norm_nhwc_bwd_params --------------------------
	.section	.text._Z35group_norm_nhwc_bwd_one_pass_kernelI11Bf16IOFp32WLi128ELi12ELi384EEv26Group_norm_nhwc_bwd_params,"ax",@progbits
	.align	128
        .global         _Z35group_norm_nhwc_bwd_one_pass_kernelI11Bf16IOFp32WLi128ELi12ELi384EEv26Group_norm_nhwc_bwd_params
        .type           _Z35group_norm_nhwc_bwd_one_pass_kernelI11Bf16IOFp32WLi128ELi12ELi384EEv26Group_norm_nhwc_bwd_params,@function
        .size           _Z35group_norm_nhwc_bwd_one_pass_kernelI11Bf16IOFp32WLi128ELi12ELi384EEv26Group_norm_nhwc_bwd_params,(.L_x_2460 - _Z35group_norm_nhwc_bwd_one_pass_kernelI11Bf16IOFp32WLi128ELi12ELi384EEv26Group_norm_nhwc_bwd_params)
        .other          _Z35group_norm_nhwc_bwd_one_pass_kernelI11Bf16IOFp32WLi128ELi12ELi384EEv26Group_norm_nhwc_bwd_params,@"STO_CUDA_ENTRY STV_DEFAULT"
_Z35group_norm_nhwc_bwd_one_pass_kernelI11Bf16IOFp32WLi128ELi12ELi384EEv26Group_norm_nhwc_bwd_params:
.text._Z35group_norm_nhwc_bwd_one_pass_kernelI11Bf16IOFp32WLi128ELi12ELi384EEv26Group_norm_nhwc_bwd_params:
        /* <DEDUP_REMOVED lines=13> */
[----:B------:R-:W2:Y:S01]  /*00d0*/  LDCU UR20, c[0x0][0x374] ;  /* 0x00006e80ff1477ac */ /* 0x000ea20008000800 */
[----:B------:R-:W-:Y:S01]  /*00e0*/  SHF.R.U32.HI R47, RZ, 0x2, R37 ;  /* 0x00000002ff2f7819 */ /* 0x000fe20000011625 */
[----:B------:R-:W-:Y:S01]  /*00f0*/  IMAD R0, R0, 0x2aab, RZ ;  /* 0x00002aab00007824 */ /* 0x000fe200078e02ff */
[----:B------:R-:W3:Y:S02]  /*0100*/  LDCU UR21, c[0x0][0x370] ;  /* 0x00006e00ff1577ac */ /* 0x000ee40008000800 */
[----:B------:R-:W-:Y:S01]  /*0110*/  LOP3.LUT R47, R47, 0xf8, RZ, 0xc0, !PT ;  /* 0x000000f82f2f7812 */ /* 0x000fe200078ec0ff */
[----:B------:R-:W4:Y:S01]  /*0120*/  S2UR UR10, SR_CgaCtaId ;  /* 0x00000000000a79c3 */ /* 0x000f220000008800 */
[----:B------:R-:W-:Y:S01]  /*0130*/  SHF.R.U32.HI R48, RZ, 0x10, R0 ;  /* 0x00000010ff307819 */ /* 0x000fe20000011600 */
[----:B------:R-:W-:Y:S01]  /*0140*/  UMOV UR4, 0x400 ;  /* 0x0000040000047882 */ /* 0x000fe20000000000 */
[----:B------:R-:W0:Y:S02]  /*0150*/  LDCU.U8 UR22, c[0x0][0x414] ;  /* 0x00008280ff1677ac */ /* 0x000e240008000000 */
[----:B------:R-:W-:Y:S01]  /*0160*/  PRMT R0, R48, 0x9910, RZ ;  /* 0x0000991030007816 */ /* 0x000fe200000000ff */
[----:B------:R-:W-:-:S04]  /*0170*/  UMOV UR11, UR12 ;  /* 0x0000000c000b7c82 */ /* 0x000fc80008000000 */
[----:B------:R-:W-:-:S05]  /*0180*/  IMAD R0, R0, 0x6, RZ ;  /* 0x0000000600007824 */ /* 0x000fca00078e02ff */
[----:B------:R-:W-:Y:S01]  /*0190*/  IADD3 R0, PT, PT, RZ, -R0, RZ ;  /* 0x80000000ff007210 */ /* 0x000fe20007ffe0ff */
[----:B0-----:R-:W-:Y:S01]  /*01a0*/  IMAD R48, R3, UR19, R48 ;  /* 0x0000001303307c24 */ /* 0x001fe2000f8e0230 */
[----:B---3--:R-:W-:Y:S02]  /*01b0*/  ULOP3.LUT UR16, UR21, 0x7, URZ, 0xc0, !UPT ;  /* 0x0000000715107892 */ /* 0x008fe4000f8ec0ff */
[----:B------:R-:W-:Y:S02]  /*01c0*/  PRMT R0, R0, 0x7710, RZ ;  /* 0x0000771000007816 */ /* 0x000fe400000000ff */
[----:B------:R-:W-:Y:S02]  /*01d0*/  IADD3 R46, PT, PT, R48, 0x40, RZ ;  /* 0x00000040302e7810 */ /* 0x000fe40007ffe0ff */
[----:B------:R-:W-:Y:S01]  /*01e0*/  IADD3 R45, PT, PT, R0, R37, RZ ;  /* 0x00000025002d7210 */ /* 0x000fe20007ffe0ff */
[----:B----4-:R-:W-:Y:S01]  /*01f0*/  ULEA UR10, UR10, UR4, 0x18 ;  /* 0x000000040a0a7291 */ /* 0x010fe2000f8ec0ff */
[----:B------:R-:W-:-:S02]  /*0200*/  SHF.R.S32.HI R3, RZ, 0x1f, R48 ;  /* 0x0000001fff037819 */ /* 0x000fc40000011430 */
[----:B------:R-:W-:Y:S01]  /*0210*/  SHF.L.U32 R45, R45, 0x1, RZ ;  /* 0x000000012d2d7819 */ /* 0x000fe200000006ff */
[----:B------:R-:W-:Y:S01]  /*0220*/  UMOV UR4, URZ ;  /* 0x000000ff00047c82 */ /* 0x000fe20008000000 */
[----:B------:R-:W-:Y:S02]  /*0230*/  SHF.R.S32.HI R5, RZ, 0x1f, R46 ;  /* 0x0000001fff057819 */ /* 0x000fe4000001142e */
[----:B-12---:R-:W-:-:S07]  /*0240*/  LOP3.LUT R0, R45, 0xffff, RZ, 0xc0, !PT ;  /* 0x0000ffff2d007812 */ /* 0x006fce00078ec0ff */
.L_x_58:
        /* <DEDUP_REMOVED lines=8> */
[----:B------:R-:W0:Y:S08]  /*02d0*/  I2F.RP R2, R9 ;  /* 0x0000000900027306 */ /* 0x000e300000209400 */
[----:B0-----:R-:W0:Y:S02]  /*02e0*/  MUFU.RCP R2, R2 ;  /* 0x0000000200027308 */ /* 0x001e240000001000 */
[----:B0-----:R-:W-:-:S06]  /*02f0*/  IADD3 R6, PT, PT, R2, 0xffffffe, RZ ;  /* 0x0ffffffe02067810 */ /* 0x001fcc0007ffe0ff */
[----:B------:R0:W1:Y:S02]  /*0300*/  F2I.FTZ.U32.TRUNC.NTZ R7, R6 ;  /* 0x0000000600077305 */ /* 0x000064000021f000 */
[----:B0-----:R-:W-:Y:S01]  /*0310*/  HFMA2 R6, -RZ, RZ, 0, 0 ;  /* 0x00000000ff067431 */ /* 0x001fe200000001ff */
[----:B-1----:R-:W-:-:S05]  /*0320*/  IADD3 R8, PT, PT, RZ, -R7, RZ ;  /* 0x80000007ff087210 */ /* 0x002fca0007ffe0ff */
[----:B------:R-:W-:Y:S01]  /*0330*/  IMAD R11, R8, R9, RZ ;  /* 0x00000009080b7224 */ /* 0x000fe200078e02ff */
[----:B------:R-:W-:-:S03]  /*0340*/  IABS R8, UR11 ;  /* 0x0000000b00087c13 */ /* 0x000fc60008000000 */
[----:B------:R-:W-:Y:S01]  /*0350*/  IMAD.HI.U32 R7, R7, R11, R6 ;  /* 0x0000000b07077227 */ /* 0x000fe200078e0006 */
[----:B------:R-:W-:Y:S02]  /*0360*/  MOV R11, UR7 ;  /* 0x00000007000b7c02 */ /* 0x000fe40008000f00 */
[----:B------:R-:W-:-:S03]  /*0370*/  LOP3.LUT R6, R12, UR11, RZ, 0x3c, !PT ;  /* 0x0000000b0c067c12 */ /* 0x000fc6000f8e3cff */
[----:B------:R-:W-:Y:S01]  /*0380*/  IMAD.HI.U32 R7, R7, R8, RZ ;  /* 0x0000000807077227 */ /* 0x000fe200078e00ff */
[----:B------:R-:W2:Y:S01]  /*0390*/  LDG.E.64 R10, desc[UR14][R10.64] ;  /* 0x0000000e0a0a7981 */ /* 0x000ea2000c1e1b00 */
[----:B------:R-:W-:Y:S02]  /*03a0*/  ISETP.GE.AND.EX P0, PT, R3, UR25, PT, P0 ;  /* 0x0000001903007c0c */ /* 0x000fe4000bf06300 */
[----:B------:R-:W-:Y:S02]  /*03b0*/  ISETP.GE.AND P2, PT, R6, RZ, PT ;  /* 0x000000ff0600720c */ /* 0x000fe40003f46270 */
[----:B------:R-:W-:-:S05]  /*03c0*/  IADD3 R2, PT, PT, -R7, RZ, RZ ;  /* 0x000000ff07027210 */ /* 0x000fca0007ffe1ff */
[----:B------:R-:W-:-:S04]  /*03d0*/  IMAD R2, R9, R2, R8 ;  /* 0x0000000209027224 */ /* 0x000fc800078e0208 */
[----:B------:R-:W0:Y:S01]  /*03e0*/  @!P0 LDC.64 R20, c[0x0][0x3a0] ;  /* 0x0000e800ff148b82 */ /* 0x000e220000000a00 */
[----:B------:R-:W-:-:S07]  /*03f0*/  ISETP.GT.U32.AND P4, PT, R9, R2, PT ;  /* 0x000000020900720c */ /* 0x000fce0003f84070 */
[----:B------:R-:W1:Y:S06]  /*0400*/  @!P0 LDC.64 R16, c[0x0][0x398] ;  /* 0x0000e600ff108b82 */ /* 0x000e6c0000000a00 */
        /* <DEDUP_REMOVED lines=11> */
[----:B------:R-:W-:Y:S01]  /*04c0*/  ISETP.GE.U32.AND P1, PT, R46, UR24, PT ;  /* 0x000000182e007c0c */ /* 0x000fe2000bf26070 */
[----:B------:R-:W3:Y:S01]  /*04d0*/  @!P0 LDC.64 R6, c[0x0][0x3f8] ;  /* 0x0000fe00ff068b82 */ /* 0x000ee20000000a00 */
[----:B------:R-:W-:-:S02]  /*04e0*/  SEL R2, R9, R2, !P3 ;  /* 0x0000000209027207 */ /* 0x000fc40005800000 */
[----:B------:R-:W-:Y:S02]  /*04f0*/  @!P2 IADD3 R8, PT, PT, -R8, RZ, RZ ;  /* 0x000000ff0808a210 */ /* 0x000fe40007ffe1ff */
[----:B------:R-:W-:Y:S01]  /*0500*/  ISETP.GE.AND.EX P1, PT, R5, UR25, PT, P1 ;  /* 0x0000001905007c0c */ /* 0x000fe2000bf26310 */
[----:B------:R-:W-:Y:S01]  /*0510*/  IMAD R19, R2, 0xc, RZ ;  /* 0x0000000c02137824 */ /* 0x000fe200078e02ff */
[----:B------:R-:W-:-:S04]  /*0520*/  SEL R13, R9, R8, !P3 ;  /* 0x00000008090d7207 */ /* 0x000fc80005800000 */
[----:B------:R-:W-:Y:S02]  /*0530*/  SHF.R.S32.HI R8, RZ, 0x1f, R13 ;  /* 0x0000001fff087819 */ /* 0x000fe4000001140d */
[----:B------:R-:W-:-:S03]  /*0540*/  IADD3 R50, P2, PT, R19, R0, RZ ;  /* 0x0000000013327210 */ /* 0x000fc60007f5e0ff */
[----:B------:R-:W-:Y:S01]  /*0550*/  IMAD R0, R8, UR26, RZ ;  /* 0x0000001a08007c24 */ /* 0x000fe2000f8e02ff */
[----:B------:R-:W-:Y:S01]  /*0560*/  LEA.HI.X.SX32 R51, R19, RZ, 0x1, P2 ;  /* 0x000000ff13337211 */ /* 0x000fe200010f0eff */
[----:B------:R-:W4:Y:S02]  /*0570*/  @!P1 LDC.64 R8, c[0x0][0x3f8] ;  /* 0x0000fe00ff089b82 */ /* 0x000f240000000a00 */
[C---:B------:R-:W-:Y:S02]  /*0580*/  IMAD R53, R13.reuse, UR27, R0 ;  /* 0x0000001b0d357c24 */ /* 0x040fe4000f8e0200 */
[----:B------:R-:W-:-:S04]  /*0590*/  IMAD.WIDE.U32 R50, R13, UR26, R50 ;  /* 0x0000001a0d327c25 */ /* 0x000fc8000f8e0032 */
[----:B---3--:R-:W-:Y:S01]  /*05a0*/  @!P0 IMAD R0, R3, R6, RZ ;  /* 0x0000000603008224 */ /* 0x008fe200078e02ff */
[----:B------:R-:W-:Y:S01]  /*05b0*/  IADD3 R53, PT, PT, R51, R53, RZ ;  /* 0x0000003533357210 */ /* 0x000fe20007ffe0ff */
[----:B------:R-:W3:Y:S01]  /*05c0*/  @!P1 LDC.64 R14, c[0x0][0x3a0] ;  /* 0x0000e800ff0e9b82 */ /* 0x000ee20000000a00 */
[----:B------:R-:W-:Y:S01]  /*05d0*/  @!P0 MOV R52, R50 ;  /* 0x0000003200348202 */ /* 0x000fe20000000f00 */
[----:B------:R-:W-:-:S04]  /*05e0*/  @!P0 IMAD R23, R48, R7, R0 ;  /* 0x0000000730178224 */ /* 0x000fc800078e0200 */
[----:B------:R-:W-:Y:S02]  /*05f0*/  @!P0 IMAD.WIDE.U32 R12, R48, R6, R52 ;  /* 0x00000006300c8225 */ /* 0x000fe400078e0034 */
[----:B------:R-:W3:Y:S01]  /*0600*/  @!P1 LDC.64 R6, c[0x0][0x398] ;  /* 0x0000e600ff069b82 */ /* 0x000ee20000000a00 */
[----:B------:R-:W-:Y:S02]  /*0610*/  ISETP.NE.AND P2, PT, RZ, UR22, PT ;  /* 0x00000016ff007c0c */ /* 0x000fe4000bf45270 */
[----:B------:R-:W-:Y:S02]  /*0620*/  @!P0 IADD3 R23, PT, PT, R13, R23, RZ ;  /* 0x000000170d178210 */ /* 0x000fe40007ffe0ff */
[C---:B------:R-:W-:Y:S02]  /*0630*/  @!P0 SHF.L.U32 R13, R12.reuse, 0x1, RZ ;  /* 0x000000010c0d8819 */ /* 0x040fe400000006ff */
[----:B------:R-:W-:Y:S01]  /*0640*/  @!P0 SHF.L.U64.HI R0, R12, 0x1, R23 ;  /* 0x000000010c008819 */ /* 0x000fe20000010217 */
[----:B----4-:R-:W-:Y:S01]  /*0650*/  @!P1 IMAD R12, R5, R8, RZ ;  /* 0x00000008050c9224 */ /* 0x010fe200078e02ff */
[----:B------:R-:W-:-:S02]  /*0660*/  @!P1 MOV R22, R50 ;  /* 0x0000003200169202 */ /* 0x000fc40000000f00 */
[----:B------:R-:W-:Y:S01]  /*0670*/  @!P1 MOV R23, R53 ;  /* 0x0000003500179202 */ /* 0x000fe20000000f00 */
[C---:B------:R-:W-:Y:S01]  /*0680*/  @!P1 IMAD R25, R46.reuse, R9, R12 ;  /* 0x000000092e199224 */ /* 0x040fe200078e020c */
[C---:B0-----:R-:W-:Y:S02]  /*0690*/  @!P0 IADD3 R20, P3, PT, R13.reuse, R20, RZ ;  /* 0x000000140d148210 */ /* 0x041fe40007f7e0ff */
[----:B-1----:R-:W-:Y:S01]  /*06a0*/  @!P0 IADD3 R16, P4, PT, R13, R16, RZ ;  /* 0x000000100d108210 */ /* 0x002fe20007f9e0ff */
[----:B------:R-:W-:Y:S01]  /*06b0*/  @!P1 IMAD.WIDE.U32 R22, R46, R8, R22 ;  /* 0x000000082e169225 */ /* 0x000fe200078e0016 */
[----:B------:R-:W0:Y:S08]  /*06c0*/  @P2 LDC.64 R12, c[0x0][0x3b0] ;  /* 0x0000ec00ff0c2b82 */ /* 0x000e300000000a00 */
[----:B------:R-:W1:Y:S01]  /*06d0*/  LDC.64 R8, c[0x0][0x3a8] ;  /* 0x0000ea00ff087b82 */ /* 0x000e620000000a00 */
[----:B------:R-:W-:-:S02]  /*06e0*/  @!P1 IADD3 R25, PT, PT, R23, R25, RZ ;  /* 0x0000001917199210 */ /* 0x000fc40007ffe0ff */
[----:B------:R-:W-:Y:S02]  /*06f0*/  @!P1 SHF.L.U32 R23, R22, 0x1, RZ ;  /* 0x0000000116179819 */ /* 0x000fe400000006ff */
[C---:B------:R-:W-:Y:S02]  /*0700*/  @!P0 IADD3.X R21, PT, PT, R0.reuse, R21, RZ, P3, !PT ;  /* 0x0000001500158210 */ /* 0x040fe40001ffe4ff */
[----:B------:R-:W-:Y:S02]  /*0710*/  @!P0 IADD3.X R17, PT, PT, R0, R17, RZ, P4, !PT ;  /* 0x0000001100118210 */ /* 0x000fe400027fe4ff */
[----:B------:R-:W-:Y:S02]  /*0720*/  @!P1 SHF.L.U64.HI R0, R22, 0x1, R25 ;  /* 0x0000000116009819 */ /* 0x000fe40000010219 */
[C---:B---3--:R-:W-:Y:S02]  /*0730*/  @!P1 IADD3 R14, P3, PT, R23.reuse, R14, RZ ;  /* 0x0000000e170e9210 */ /* 0x048fe40007f7e0ff */
[----:B------:R-:W-:-:S02]  /*0740*/  @!P1 IADD3 R22, P4, PT, R23, R6, RZ ;  /* 0x0000000617169210 */ /* 0x000fc40007f9e0ff */
[C---:B------:R-:W-:Y:S02]  /*0750*/  @!P1 IADD3.X R15, PT, PT, R0.reuse, R15, RZ, P3, !PT ;  /* 0x0000000f000f9210 */ /* 0x040fe40001ffe4ff */
[----:B------:R-:W-:Y:S01]  /*0760*/  @!P1 IADD3.X R23, PT, PT, R0, R7, RZ, P4, !PT ;  /* 0x0000000700179210 */ /* 0x000fe200027fe4ff */
[----:B------:R-:W-:Y:S01]  /*0770*/  HFMA2 R44, -RZ, RZ, 0, 0 ;  /* 0x00000000ff2c7431 */ /* 0x000fe200000001ff */
[----:B------:R-:W-:Y:S01]  /*0780*/  LOP3.LUT R0, R45, 0xffff, RZ, 0xc0, !PT ;  /* 0x0000ffff2d007812 */ /* 0x000fe200078ec0ff */
[----:B------:R-:W-:Y:S02]  /*0790*/  HFMA2 R43, -RZ, RZ, 0, 0 ;  /* 0x00000000ff2b7431 */ /* 0x000fe400000001ff */
[----:B------:R-:W-:Y:S01]  /*07a0*/  HFMA2 R39, -RZ, RZ, 0, 0 ;  /* 0x00000000ff277431 */ /* 0x000fe200000001ff */
[----:B------:R-:W-:Y:S02]  /*07b0*/  IADD3 R19, PT, PT, R19, R0, RZ ;  /* 0x0000000013137210 */ /* 0x000fe40007ffe0ff */
[----:B------:R-:W-:-:S02]  /*07c0*/  MOV R40, RZ ;  /* 0x000000ff00287202 */ /* 0x000fc40000000f00 */
[----:B------:R-:W-:Y:S01]  /*07d0*/  CS2R R6, SRZ ;  /* 0x0000000000067805 */ /* 0x000fe2000001ff00 */
[C---:B-1----:R-:W-:Y:S01]  /*07e0*/  IMAD.WIDE R8, R19.reuse, 0x4, R8 ;  /* 0x0000000413087825 */ /* 0x042fe200078e0208 */
[----:B------:R-:W3:Y:S03]  /*07f0*/  @!P0 LDG.E R44, desc[UR14][R20.64] ;  /* 0x0000000e142c8981 */ /* 0x000ee6000c1e1900 */
[----:B0-----:R-:W-:Y:S01]  /*0800*/  @P2 IMAD.WIDE R12, R19, 0x4, R12 ;  /* 0x00000004130c2825 */ /* 0x001fe200078e020c */
[----:B------:R-:W4:Y:S04]  /*0810*/  @!P0 LDG.E R43, desc[UR14][R16.64] ;  /* 0x0000000e102b8981 */ /* 0x000f28000c1e1900 */
[----:B------:R-:W4:Y:S04]  /*0820*/  @!P1 LDG.E R40, desc[UR14][R14.64] ;  /* 0x0000000e0e289981 */ /* 0x000f28000c1e1900 */
[----:B------:R-:W4:Y:S04]  /*0830*/  @!P1 LDG.E R39, desc[UR14][R22.64] ;  /* 0x0000000e16279981 */ /* 0x000f28000c1e1900 */
[----:B------:R0:W5:Y:S04]  /*0840*/  @P2 LDG.E.64 R6, desc[UR14][R12.64] ;  /* 0x0000000e0c062981 */ /* 0x000168000c1e1b00 */
[----:B------:R-:W5:Y:S01]  /*0850*/  LDG.E.64 R8, desc[UR14][R8.64] ;  /* 0x0000000e08087981 */ /* 0x000f62000c1e1b00 */
[----:B------:R-:W-:Y:S01]  /*0860*/  UISETP.NE.AND UP1, UPT, UR22, URZ, UPT ;  /* 0x000000ff1600728c */ /* 0x000fe2000bf25270 */
[----:B------:R-:W-:Y:S01]  /*0870*/  UMOV UR17, 0x3f800000 ;  /* 0x3f80000000117882 */ /* 0x000fe20000000000 */
[----:B--2---:R-:W-:-:S13]  /*0880*/  R2UR UR23, R10 ;  /* 0x000000000a1772ca */ /* 0x004fda00000e0000 */
[----:B------:R-:W-:-:S05]  /*0890*/  MOV R10, UR23 ;  /* 0x00000017000a7c02 */ /* 0x000fca0008000f00 */
[----:B------:R-:W-:-:S05]  /*08a0*/  FFMA.FTZ R11, -R10, UR23, R11 ;  /* 0x000000170a0b7c23 */ /* 0x000fca000801010b */
[----:B------:R-:W-:-:S13]  /*08b0*/  FSETP.GTU.FTZ.AND P1, PT, R11, RZ, PT ;  /* 0x000000ff0b00720b */ /* 0x000fda0003f3c000 */
[----:B------:R-:W-:-:S05]  /*08c0*/  VOTEU.ANY UP0, P1 ;  /* 0x0000000000ff7886 */ /* 0x000fca0000800100 */
[----:B------:R-:W1:Y:S01]  /*08d0*/  @UP0 LDCU UR6, c[0x0][0x3c0] ;  /* 0x00007800ff0607ac */ /* 0x000e620008000800 */
[----:B------:R-:W-:-:S13]  /*08e0*/  PLOP3.LUT P1, PT, PT, PT, UP0, 0x80, 0x8 ;  /* 0x000000000008781c */ /* 0x000fda0003f2f008 */
[----:B-1----:R-:W-:-:S06]  /*08f0*/  @P1 FADD.FTZ R10, R11, UR6 ;  /* 0x000000060b0a1e21 */ /* 0x002fcc0008010000 */
[----:B------:R-:W1:Y:S02]  /*0900*/  @P1 MUFU.RSQ R10, R10 ;  /* 0x0000000a000a1308 */ /* 0x000e640000001400 */
[----:B-1----:R-:W-:-:S13]  /*0910*/  @P1 R2UR UR6, R10 ;  /* 0x000000000a0612ca */ /* 0x002fda00000e0000 */
[----:B------:R-:W-:Y:S01]  /*0920*/  @UP0 UMOV UR17, UR6 ;  /* 0x0000000600110c82 */ /* 0x000fe20008000000 */
[----:B---3--:R-:W-:Y:S02]  /*0930*/  PRMT R41, R44, 0x7632, R41 ;  /* 0x000076322c297816 */ /* 0x008fe40000000029 */
[----:B----4-:R-:W-:Y:S02]  /*0940*/  PRMT R42, R43, 0x7632, R42 ;  /* 0x000076322b2a7816 */ /* 0x010fe4000000002a */
[----:B------:R-:W-:Y:S02]  /*0950*/  PRMT R36, R40, 0x7632, R36 ;  /* 0x0000763228247816 */ /* 0x000fe40000000024 */
[----:B------:R-:W-:Y:S01]  /*0960*/  PRMT R38, R39, 0x7632, R38 ;  /* 0x0000763227267816 */ /* 0x000fe20000000026 */
[----:B0-----:R-:W-:Y:S06]  /*0970*/  BRA.U UP1, `(.L_x_34) ;  /* 0x0000000101947547 */ /* 0x001fec000b800000 */
[----:B------:R-:W-:Y:S02]  /*0980*/  SHF.L.U32 R12, R44, 0x10, RZ ;  /* 0x000000102c0c7819 */ /* 0x000fe400000006ff */
[----:B------:R-:W-:Y:S02]  /*0990*/  SHF.L.U32 R13, R41, 0x10, RZ ;  /* 0x00000010290d7819 */ /* 0x000fe400000006ff */
[----:B------:R-:W-:Y:S01]  /*09a0*/  SHF.L.U32 R11, R43, 0x10, RZ ;  /* 0x000000102b0b7819 */ /* 0x000fe200000006ff */
[----:B------:R-:W-:Y:S01]  /*09b0*/  FADD.FTZ R12, R12, -UR23 ;  /* 0x800000170c0c7e21 */ /* 0x000fe20008010000 */
[----:B------:R-:W-:Y:S01]  /*09c0*/  SHF.L.U32 R10, R42, 0x10, RZ ;  /* 0x000000102a0a7819 */ /* 0x000fe200000006ff */
[----:B------:R-:W-:Y:S01]  /*09d0*/  FADD.FTZ R13, R13, -UR23 ;  /* 0x800000170d0d7e21 */ /* 0x000fe20008010000 */
[----:B------:R-:W-:Y:S01]  /*09e0*/  SHF.L.U32 R18, R40, 0x10, RZ ;  /* 0x0000001028127819 */ /* 0x000fe200000006ff */
[----:B-----5:R-:W-:Y:S01]  /*09f0*/  FMUL.FTZ R17, R8, R11 ;  /* 0x0000000b08117220 */ /* 0x020fe20000410000 */
[----:B------:R-:W-:Y:S01]  /*0a00*/  FMUL.FTZ R12, R12, UR17 ;  /* 0x000000110c0c7c20 */ /* 0x000fe20008410000 */
[----:B------:R-:W-:Y:S01]  /*0a10*/  FMUL.FTZ R14, R9, R10 ;  /* 0x0000000a090e7220 */ /* 0x000fe20000410000 */
[----:B------:R-:W-:Y:S01]  /*0a20*/  FMUL.FTZ R15, R13, UR17 ;  /* 0x000000110d0f7c20 */ /* 0x000fe20008410000 */
[----:B------:R-:W-:Y:S01]  /*0a30*/  FADD.FTZ R19, RZ, R17 ;  /* 0x00000011ff137221 */ /* 0x000fe20000010000 */
[----:B------:R-:W-:Y:S01]  /*0a40*/  FFMA.FTZ R16, R12, R17, RZ ;  /* 0x000000110c107223 */ /* 0x000fe200000100ff */
[----:B------:R-:W-:Y:S01]  /*0a50*/  SHF.L.U32 R13, R39, 0x10, RZ ;  /* 0x00000010270d7819 */ /* 0x000fe200000006ff */
[----:B------:R-:W-:Y:S01]  /*0a60*/  FADD.FTZ R18, R18, -UR23 ;  /* 0x8000001712127e21 */ /* 0x000fe20008010000 */
[----:B------:R-:W-:Y:S01]  /*0a70*/  FADD.FTZ R19, R14, R19 ;  /* 0x000000130e137221 */ /* 0x000fe20000010000 */
[----:B------:R-:W-:Y:S01]  /*0a80*/  FFMA.FTZ R16, R15, R14, R16 ;  /* 0x0000000e0f107223 */ /* 0x000fe20000010010 */
[----:B------:R-:W-:Y:S01]  /*0a90*/  SHF.L.U32 R14, R36, 0x10, RZ ;  /* 0x00000010240e7819 */ /* 0x000fe200000006ff */
[----:B------:R-:W-:Y:S01]  /*0aa0*/  FMUL.FTZ R17, R18, UR17 ;  /* 0x0000001112117c20 */ /* 0x000fe20008410000 */
[----:B------:R-:W-:Y:S01]  /*0ab0*/  FMUL.FTZ R20, R8, R13 ;  /* 0x0000000d08147220 */ /* 0x000fe20000410000 */
[----:B------:R-:W-:Y:S01]  /*0ac0*/  SHF.L.U32 R18, R38, 0x10, RZ ;  /* 0x0000001026127819 */ /* 0x000fe200000006ff */
[----:B------:R-:W-:Y:S01]  /*0ad0*/  FFMA.FTZ R12, R11, R12, RZ ;  /* 0x0000000c0b0c7223 */ /* 0x000fe200000100ff */
[----:B------:R-:W-:Y:S01]  /*0ae0*/  FADD.FTZ R14, R14, -UR23 ;  /* 0x800000170e0e7e21 */ /* 0x000fe20008010000 */
[----:B------:R-:W-:Y:S01]  /*0af0*/  FADD.FTZ R23, R19, R20 ;  /* 0x0000001413177221 */ /* 0x000fe20000010000 */
[----:B------:R-:W-:Y:S01]  /*0b00*/  FFMA.FTZ R22, R17, R20, R16 ;  /* 0x0000001411167223 */ /* 0x000fe20000010010 */
[----:B------:R-:W-:Y:S01]  /*0b10*/  FADD.FTZ R16, RZ, R11 ;  /* 0x0000000bff107221 */ /* 0x000fe20000010000 */
[----:B------:R-:W-:Y:S01]  /*0b20*/  FMUL.FTZ R20, R9, R18 ;  /* 0x0000001209147220 */ /* 0x000fe20000410000 */
[----:B------:R-:W-:Y:S01]  /*0b30*/  FFMA.FTZ R21, R10, R15, RZ ;  /* 0x0000000f0a157223 */ /* 0x000fe200000100ff */
[----:B------:R-:W-:Y:S01]  /*0b40*/  FMUL.FTZ R19, R14, UR17 ;  /* 0x000000110e137c20 */ /* 0x000fe20008410000 */
[----:B------:R-:W-:Y:S01]  /*0b50*/  FADD.FTZ R15, RZ, R10 ;  /* 0x0000000aff0f7221 */ /* 0x000fe20000010000 */
[----:B------:R-:W-:Y:S01]  /*0b60*/  FADD.FTZ R11, R20, R23 ;  /* 0x00000017140b7221 */ /* 0x000fe20000010000 */
[C---:B------:R-:W-:Y:S01]  /*0b70*/  FADD.FTZ R14, R13.reuse, R16 ;  /* 0x000000100d0e7221 */ /* 0x040fe20000010000 */
[----:B------:R-:W-:Y:S01]  /*0b80*/  FFMA.FTZ R12, R13, R17, R12 ;  /* 0x000000110d0c7223 */ /* 0x000fe2000001000c */
[----:B------:R-:W-:Y:S01]  /*0b90*/  FFMA.FTZ R20, R19, R20, R22 ;  /* 0x0000001413147223 */ /* 0x000fe20000010016 */
[C---:B------:R-:W-:Y:S01]  /*0ba0*/  FADD.FTZ R15, R18.reuse, R15 ;  /* 0x0000000f120f7221 */ /* 0x040fe20000010000 */
[----:B------:R-:W-:Y:S01]  /*0bb0*/  FFMA.FTZ R13, R18, R19, R21 ;  /* 0x00000013120d7223 */ /* 0x000fe20000010015 */
[----:B------:R-:W-:Y:S06]  /*0bc0*/  BRA `(.L_x_35) ;  /* 0x0000000400207947 */ /* 0x000fec0003800000 */
.L_x_34:
[----:B------:R-:W-:Y:S02]  /*0bd0*/  SHF.L.U32 R10, R44, 0x10, RZ ;  /* 0x000000102c0a7819 */ /* 0x000fe400000006ff */
[----:B------:R-:W-:Y:S02]  /*0be0*/  SHF.L.U32 R12, R40, 0x10, RZ ;  /* 0x00000010280c7819 */ /* 0x000fe400000006ff */
[----:B------:R-:W-:Y:S01]  /*0bf0*/  SHF.L.U32 R14, R36, 0x10, RZ ;  /* 0x00000010240e7819 */ /* 0x000fe200000006ff */
[----:B------:R-:W-:Y:S01]  /*0c00*/  FADD.FTZ R11, R10, -UR23 ;  /* 0x800000170a0b7e21 */ /* 0x000fe20008010000 */
[----:B------:R-:W-:Y:S01]  /*0c10*/  SHF.L.U32 R10, R41, 0x10, RZ ;  /* 0x00000010290a7819 */ /* 0x000fe200000006ff */
[----:B------:R-:W-:Y:S01]  /*0c20*/  FADD.FTZ R12, R12, -UR23 ;  /* 0x800000170c0c7e21 */ /* 0x000fe20008010000 */
[----:B------:R-:W-:Y:S01]  /*0c30*/  SHF.L.U32 R26, R39, 0x10, RZ ;  /* 0x00000010271a7819 */ /* 0x000fe200000006ff */
[----:B------:R-:W-:Y:S01]  /*0c40*/  FMUL.FTZ R11, R11, UR17 ;  /* 0x000000110b0b7c20 */ /* 0x000fe20008410000 */
[----:B------:R-:W-:Y:S01]  /*0c50*/  FADD.FTZ R16, R14, -UR23 ;  /* 0x800000170e107e21 */ /* 0x000fe20008010000 */
[----:B------:R-:W-:Y:S01]  /*0c60*/  FADD.FTZ R10, R10, -UR23 ;  /* 0x800000170a0a7e21 */ /* 0x000fe20008010000 */
[----:B------:R-:W-:Y:S01]  /*0c70*/  FMUL.FTZ R13, R12, UR17 ;  /* 0x000000110c0d7c20 */ /* 0x000fe20008410000 */
[--C-:B-----5:R-:W-:Y:S01]  /*0c80*/  FFMA.FTZ R17, R8, R11, R6.reuse ;  /* 0x0000000b08117223 */ /* 0x120fe20000010006 */
[----:B------:R-:W-:Y:S01]  /*0c90*/  FMUL.FTZ R16, R16, UR17 ;  /* 0x0000001110107c20 */ /* 0x000fe20008410000 */
[----:B------:R-:W-:Y:S01]  /*0ca0*/  FMUL.FTZ R10, R10, UR17 ;  /* 0x000000110a0a7c20 */ /* 0x000fe20008410000 */
[----:B------:R-:W-:Y:S01]  /*0cb0*/  FFMA.FTZ R14, R8, R13, R6 ;  /* 0x0000000d080e7223 */ /* 0x000fe20000010006 */
[----:B------:R-:W-:Y:S01]  /*0cc0*/  FMUL.FTZ R18, R17, -1.4426950216293334961 ;  /* 0xbfb8aa3b11127820 */ /* 0x000fe20000410000 */
[C-C-:B------:R-:W-:Y:S01]  /*0cd0*/  FFMA.FTZ R12, R9.reuse, R16, R7.reuse ;  /* 0x00000010090c7223 */ /* 0x140fe20000010007 */
[----:B------:R-:W-:Y:S01]  /*0ce0*/  FFMA.FTZ R15, R9, R10, R7 ;  /* 0x0000000a090f7223 */ /* 0x000fe20000010007 */
[----:B------:R-:W-:Y:S01]  /*0cf0*/  FMUL.FTZ R21, R14, -1.4426950216293334961 ;  /* 0xbfb8aa3b0e157820 */ /* 0x000fe20000410000 */
[----:B------:R-:W-:Y:S01]  /*0d00*/  SHF.L.U32 R25, R38, 0x10, RZ ;  /* 0x0000001026197819 */ /* 0x000fe200000006ff */
[----:B------:R-:W-:Y:S01]  /*0d10*/  FMUL.FTZ R22, R12, -1.4426950216293334961 ;  /* 0xbfb8aa3b0c167820 */ /* 0x000fe20000410000 */
[----:B------:R-:W-:Y:S01]  /*0d20*/  FMUL.FTZ R19, R15, -1.4426950216293334961 ;  /* 0xbfb8aa3b0f137820 */ /* 0x000fe20000410000 */
[----:B------:R-:W0:Y:S08]  /*0d30*/  MUFU.EX2 R18, R18 ;  /* 0x0000001200127308 */ /* 0x000e300000000800 */
[----:B------:R-:W1:Y:S08]  /*0d40*/  MUFU.EX2 R19, R19 ;  /* 0x0000001300137308 */ /* 0x000e700000000800 */
[----:B------:R-:W2:Y:S01]  /*0d50*/  MUFU.EX2 R21, R21 ;  /* 0x0000001500157308 */ /* 0x000ea20000000800 */
[----:B0-----:R-:W-:-:S07]  /*0d60*/  FADD.FTZ R18, R18, 1 ;  /* 0x3f80000012127421 */ /* 0x001fce0000010000 */
[----:B------:R-:W0:Y:S01]  /*0d70*/  MUFU.EX2 R22, R22 ;  /* 0x0000001600167308 */ /* 0x000e220000000800 */
[----:B-1----:R-:W-:Y:S01]  /*0d80*/  FADD.FTZ R20, R19, 1 ;  /* 0x3f80000013147421 */ /* 0x002fe20000010000 */
[----:B------:R-:W-:-:S06]  /*0d90*/  SHF.L.U32 R19, R43, 0x10, RZ ;  /* 0x000000102b137819 */ /* 0x000fcc00000006ff */
[----:B------:R-:W1:Y:S01]  /*0da0*/  MUFU.RCP R18, R18 ;  /* 0x0000001200127308 */ /* 0x000e620000001000 */
[----:B--2---:R-:W-:Y:S01]  /*0db0*/  FADD.FTZ R23, R21, 1 ;  /* 0x3f80000015177421 */ /* 0x004fe20000010000 */
[----:B------:R-:W-:-:S06]  /*0dc0*/  SHF.L.U32 R21, R42, 0x10, RZ ;  /* 0x000000102a157819 */ /* 0x000fcc00000006ff */
[----:B------:R-:W2:Y:S01]  /*0dd0*/  MUFU.RCP R20, R20 ;  /* 0x0000001400147308 */ /* 0x000ea20000001000 */
[----:B0-----:R-:W-:-:S07]  /*0de0*/  FADD.FTZ R24, R22, 1 ;  /* 0x3f80000016187421 */ /* 0x001fce0000010000 */
[----:B------:R-:W0:Y:S01]  /*0df0*/  MUFU.RCP R23, R23 ;  /* 0x0000001700177308 */ /* 0x000e220000001000 */
[----:B-1----:R-:W-:Y:S01]  /*0e00*/  FADD.FTZ R22, -R18, 1 ;  /* 0x3f80000012167421 */ /* 0x002fe20000010100 */
[----:B------:R-:W-:-:S03]  /*0e10*/  FMUL.FTZ R19, R19, R18 ;  /* 0x0000001213137220 */ /* 0x000fc60000410000 */
[----:B------:R-:W-:-:S03]  /*0e20*/  FFMA.FTZ R22, R17, R22, 1 ;  /* 0x3f80000011167423 */ /* 0x000fc60000010016 */
[----:B------:R-:W1:Y:S01]  /*0e30*/  MUFU.RCP R24, R24 ;  /* 0x0000001800187308 */ /* 0x000e620000001000 */
[----:B--2---:R-:W-:Y:S01]  /*0e40*/  FADD.FTZ R18, -R20, 1 ;  /* 0x3f80000014127421 */ /* 0x004fe20000010100 */
[----:B------:R-:W-:-:S03]  /*0e50*/  FMUL.FTZ R20, R21, R20 ;  /* 0x0000001415147220 */ /* 0x000fc60000410000 */
[----:B------:R-:W-:Y:S01]  /*0e60*/  FFMA.FTZ R17, R15, R18, 1 ;  /* 0x3f8000000f117423 */ /* 0x000fe20000010012 */
[----:B------:R-:W-:Y:S01]  /*0e70*/  FMUL.FTZ R15, R19, R22 ;  /* 0x00000016130f7220 */ /* 0x000fe20000410000 */
[----:B0-----:R-:W-:Y:S01]  /*0e80*/  FMUL.FTZ R21, R26, R23 ;  /* 0x000000171a157220 */ /* 0x001fe20000410000 */
[----:B------:R-:W-:Y:S02]  /*0e90*/  FADD.FTZ R23, -R23, 1 ;  /* 0x3f80000017177421 */ /* 0x000fe40000010100 */
[----:B------:R-:W-:Y:S02]  /*0ea0*/  FMUL.FTZ R18, R8, R15 ;  /* 0x0000000f08127220 */ /* 0x000fe40000410000 */
[----:B------:R-:W-:Y:S01]  /*0eb0*/  FFMA.FTZ R22, R14, R23, 1 ;  /* 0x3f8000000e167423 */ /* 0x000fe20000010017 */
[----:B------:R-:W-:Y:S01]  /*0ec0*/  FMUL.FTZ R14, R20, R17 ;  /* 0x00000011140e7220 */ /* 0x000fe20000410000 */
[----:B-1----:R-:W-:Y:S01]  /*0ed0*/  FADD.FTZ R19, -R24, 1 ;  /* 0x3f80000018137421 */ /* 0x002fe20000010100 */
[----:B------:R-:W-:Y:S01]  /*0ee0*/  FMUL.FTZ R25, R25, R24 ;  /* 0x0000001819197220 */ /* 0x000fe20000410000 */
[----:B------:R-:W-:Y:S01]  /*0ef0*/  FMUL.FTZ R21, R21, R22 ;  /* 0x0000001615157220 */ /* 0x000fe20000410000 */
[----:B------:R-:W-:Y:S01]  /*0f00*/  FMUL.FTZ R17, R9, R14 ;  /* 0x0000000e09117220 */ /* 0x000fe20000410000 */
[----:B------:R-:W-:Y:S01]  /*0f10*/  FFMA.FTZ R12, R12, R19, 1 ;  /* 0x3f8000000c0c7423 */ /* 0x000fe20000010013 */
[----:B------:R-:W-:Y:S01]  /*0f20*/  FFMA.FTZ R19, R11, R18, RZ ;  /* 0x000000120b137223 */ /* 0x000fe200000100ff */
[----:B------:R-:W-:Y:S01]  /*0f30*/  FADD.FTZ R18, RZ, R18 ;  /* 0x00000012ff127221 */ /* 0x000fe20000010000 */
[----:B------:R-:W-:Y:S01]  /*0f40*/  FMUL.FTZ R23, R8, R21 ;  /* 0x0000001508177220 */ /* 0x000fe20000410000 */
[----:B------:R-:W-:Y:S01]  /*0f50*/  FMUL.FTZ R25, R25, R12 ;  /* 0x0000000c19197220 */ /* 0x000fe20000410000 */
[----:B------:R-:W-:Y:S01]  /*0f60*/  FFMA.FTZ R12, R10, R17, R19 ;  /* 0x000000110a0c7223 */ /* 0x000fe20000010013 */
[----:B------:R-:W-:-:S02]  /*0f70*/  FADD.FTZ R18, R17, R18 ;  /* 0x0000001211127221 */ /* 0x000fc40000010000 */
[----:B------:R-:W-:Y:S01]  /*0f80*/  FMUL.FTZ R17, R9, R25 ;  /* 0x0000001909117220 */ /* 0x000fe20000410000 */
[----:B------:R-:W-:Y:S01]  /*0f90*/  FFMA.FTZ R19, R13, R23, R12 ;  /* 0x000000170d137223 */ /* 0x000fe2000001000c */
[----:B------:R-:W-:Y:S01]  /*0fa0*/  FADD.FTZ R18, R18, R23 ;  /* 0x0000001712127221 */ /* 0x000fe20000010000 */
[----:B------:R-:W-:Y:S01]  /*0fb0*/  FFMA.FTZ R12, R11, R15, RZ ;  /* 0x0000000f0b0c7223 */ /* 0x000fe200000100ff */
[----:B------:R-:W-:Y:S01]  /*0fc0*/  FADD.FTZ R15, RZ, R15 ;  /* 0x0000000fff0f7221 */ /* 0x000fe20000010000 */
[----:B------:R-:W-:Y:S01]  /*0fd0*/  FFMA.FTZ R20, R16, R17, R19 ;  /* 0x0000001110147223 */ /* 0x000fe20000010013 */
[----:B------:R-:W-:Y:S01]  /*0fe0*/  FADD.FTZ R11, R17, R18 ;  /* 0x00000012110b7221 */ /* 0x000fe20000010000 */
[----:B------:R-:W-:Y:S01]  /*0ff0*/  FFMA.FTZ R17, R10, R14, RZ ;  /* 0x0000000e0a117223 */ /* 0x000fe200000100ff */
[----:B------:R-:W-:Y:S01]  /*1000*/  FADD.FTZ R10, RZ, R14 ;  /* 0x0000000eff0a7221 */ /* 0x000fe20000010000 */
[----:B------:R-:W-:Y:S01]  /*1010*/  FFMA.FTZ R12, R13, R21, R12 ;  /* 0x000000150d0c7223 */ /* 0x000fe2000001000c */
[----:B------:R-:W-:Y:S01]  /*1020*/  FADD.FTZ R14, R15, R21 ;  /* 0x000000150f0e7221 */ /* 0x000fe20000010000 */
[----:B------:R-:W-:Y:S01]  /*1030*/  FFMA.FTZ R13, R16, R25, R17 ;  /* 0x00000019100d7223 */ /* 0x000fe20000010011 */
[----:B------:R-:W-:-:S07]  /*1040*/  FADD.FTZ R15, R10, R25 ;  /* 0x000000190a0f7221 */ /* 0x000fce0000010000 */
.L_x_35:
[----:B------:R-:W-:Y:S01]  /*1050*/  MOV R16, R11 ;  /* 0x0000000b00107202 */ /* 0x000fe20000000f00 */
[----:B------:R-:W0:Y:S01]  /*1060*/  SHFL.DOWN PT, R10, R20, 0x1, 0x1f ;  /* 0x08201f00140a7f89 */ /* 0x000e2200000e0000 */
[C---:B------:R-:W-:Y:S01]  /*1070*/  ISETP.GT.AND P1, PT, R4.reuse, 0x1e, PT ;  /* 0x0000001e0400780c */ /* 0x040fe20003f24270 */
[----:B------:R-:W1:Y:S01]  /*1080*/  S2UR UR8, SR_CgaCtaId ;  /* 0x00000000000879c3 */ /* 0x000e620000008800 */
[----:B------:R-:W-:Y:S01]  /*1090*/  UMOV UR7, 0x400 ;  /* 0x0000040000077882 */ /* 0x000fe20000000000 */
[----:B------:R-:W2:Y:S01]  /*10a0*/  SHFL.DOWN PT, R11, R16, 0x1, 0x1f ;  /* 0x08201f00100b7f89 */ /* 0x000ea200000e0000 */
[----:B------:R-:W-:Y:S01]  /*10b0*/  UIADD3 UR6, UPT, UPT, UR7, 0x80, URZ ;  /* 0x0000008007067890 */ /* 0x000fe2000fffe0ff */
[----:B------:R-:W-:Y:S01]  /*10c0*/  ISETP.GT.AND P4, PT, R4, 0xf, PT ;  /* 0x0000000f0400780c */ /* 0x000fe20003f84270 */
[----:B------:R-:W-:Y:S01]  /*10d0*/  BSSY.RECONVERGENT B0, `(.L_x_36) ;  /* 0x0000020000007945 */ /* 0x000fe20003800200 */
[C---:B------:R-:W-:Y:S02]  /*10e0*/  ISETP.NE.AND P3, PT, R37.reuse, RZ, PT ;  /* 0x000000ff2500720c */ /* 0x040fe40003f65270 */
[----:B------:R-:W-:-:S04]  /*10f0*/  ISETP.GT.U32.AND P5, PT, R37, 0x5, PT ;  /* 0x000000052500780c */ /* 0x000fc80003fa4070 */
[----:B0-----:R-:W-:Y:S01]  /*1100*/  @!P1 FADD.FTZ R20, R10, R20 ;  /* 0x000000140a149221 */ /* 0x001fe20000010000 */
[----:B-1----:R-:W-:Y:S01]  /*1110*/  ULEA UR6, UR8, UR6, 0x18 ;  /* 0x0000000608067291 */ /* 0x002fe2000f8ec0ff */
[----:B--2---:R-:W-:-:S03]  /*1120*/  @!P1 FADD.FTZ R16, R11, R16 ;  /* 0x000000100b109221 */ /* 0x004fc60000010000 */
[----:B------:R-:W0:Y:S01]  /*1130*/  SHFL.DOWN PT, R10, R20, 0x2, 0x1f ;  /* 0x08401f00140a7f89 */ /* 0x000e2200000e0000 */
[----:B------:R-:W-:Y:S02]  /*1140*/  ISETP.GT.AND P1, PT, R4, 0x1d, PT ;  /* 0x0000001d0400780c */ /* 0x000fe40003f24270 */
[----:B------:R-:W-:Y:S01]  /*1150*/  LEA R49, R37, UR6, 0x4 ;  /* 0x0000000625317c11 */ /* 0x000fe2000f8e20ff */
[----:B------:R-:W1:Y:S04]  /*1160*/  SHFL.DOWN PT, R11, R16, 0x2, 0x1f ;  /* 0x08401f00100b7f89 */ /* 0x000e6800000e0000 */
[----:B------:R-:W-:Y:S06]  /*1170*/  STS.128 [R49], R12 ;  /* 0x0000000c31007388 */ /* 0x000fec0000000c00 */
        /* <DEDUP_REMOVED lines=8> */
[----:B------:R-:W-:-:S03]  /*1200*/  ISETP.GT.AND P1, PT, R4, 0x17, PT ;  /* 0x000000170400780c */ /* 0x000fc60003f24270 */
[----:B------:R-:W1:Y:S01]  /*1210*/  SHFL.DOWN PT, R11, R16, 0x8, 0x1f ;  /* 0x09001f00100b7f89 */ /* 0x000e6200000e0000 */
[----:B0-----:R-:W-:Y:S01]  /*1220*/  FADD.FTZ R17, R20, R10 ;  /* 0x0000000a14117221 */ /* 0x001fe20000010000 */
[----:B-1----:R-:W-:-:S04]  /*1230*/  FADD.FTZ R19, R16, R11 ;  /* 0x0000000b10137221 */ /* 0x002fc80000010000 */
[----:B------:R-:W-:Y:S02]  /*1240*/  FSEL R10, R20, R17, P1 ;  /* 0x00000011140a7208 */ /* 0x000fe40000800000 */
[----:B------:R-:W-:-:S03]  /*1250*/  FSEL R11, R16, R19, P1 ;  /* 0x00000013100b7208 */ /* 0x000fc60000800000 */
[----:B------:R0:W1:Y:S04]  /*1260*/  SHFL.DOWN PT, R16, R10, 0x10, 0x1f ;  /* 0x0a001f000a107f89 */ /* 0x00006800000e0000 */
[----:B------:R0:W2:Y:S01]  /*1270*/  SHFL.DOWN PT, R18, R11, 0x10, 0x1f ;  /* 0x0a001f000b127f89 */ /* 0x0000a200000e0000 */
[----:B------:R-:W-:Y:S05]  /*1280*/  @P4 BRA `(.L_x_37) ;  /* 0x0000000000104947 */ /* 0x000fea0003800000 */
[----:B------:R-:W-:Y:S01]  /*1290*/  ISETP.NE.AND P1, PT, R4, RZ, PT ;  /* 0x000000ff0400720c */ /* 0x000fe20003f25270 */
[----:B01----:R-:W-:Y:S01]  /*12a0*/  FADD.FTZ R10, R17, R16 ;  /* 0x00000010110a7221 */ /* 0x003fe20000010000 */
[----:B--2---:R-:W-:-:S11]  /*12b0*/  FADD.FTZ R11, R19, R18 ;  /* 0x00000012130b7221 */ /* 0x004fd60000010000 */
[----:B------:R3:W-:Y:S02]  /*12c0*/  @!P1 STS.64 [R47+UR10+0x10], R10 ;  /* 0x0000100a2f009988 */ /* 0x0007e40008000a0a */
.L_x_37:
[----:B------:R-:W-:Y:S05]  /*12d0*/  BSYNC.RECONVERGENT B0 ;  /* 0x0000000000007941 */ /* 0x000fea0003800200 */
.L_x_36:
[----:B------:R-:W-:Y:S06]  /*12e0*/  BAR.SYNC.DEFER_BLOCKING 0x0 ;  /* 0x0000000000007b1d */ /* 0x000fec0000010000 */
[----:B------:R-:W-:Y:S04]  /*12f0*/  BSSY.RECONVERGENT B0, `(.L_x_38) ;  /* 0x000001f000007945 */ /* 0x000fe80003800200 */
[----:B------:R-:W-:Y:S05]  /*1300*/  @P3 BRA `(.L_x_39) ;  /* 0x0000000000743947 */ /* 0x000fea0003800000 */
[----:B------:R-:W-:-:S09]  /*1310*/  ULEA UR6, UR8, UR7, 0x18 ;  /* 0x0000000708067291 */ /* 0x000fd2000f8ec0ff */
[----:B------:R-:W4:Y:S04]  /*1320*/  LDS.64 R28, [UR6+0x18] ;  /* 0x00001806ff1c7984 */ /* 0x000f280008000a00 */
[----:B-12---:R-:W1:Y:S04]  /*1330*/  LDS.128 R16, [UR6+0x20] ;  /* 0x00002006ff107984 */ /* 0x006e680008000c00 */
[----:B------:R-:W2:Y:S04]  /*1340*/  LDS.128 R24, [UR6+0x30] ;  /* 0x00003006ff187984 */ /* 0x000ea80008000c00 */
[----:B------:R-:W5:Y:S01]  /*1350*/  LDS.128 R20, [UR6+0x40] ;  /* 0x00004006ff147984 */ /* 0x000f620008000c00 */
[----:B----4-:R-:W-:Y:S01]  /*1360*/  FADD.FTZ R33, R10, R28 ;  /* 0x0000001c0a217221 */ /* 0x010fe20000010000 */
[----:B0--3--:R-:W-:-:S02]  /*1370*/  FADD.FTZ R10, R11, R29 ;  /* 0x0000001d0b0a7221 */ /* 0x009fc40000010000 */
[----:B------:R-:W0:Y:S01]  /*1380*/  LDS.128 R28, [UR6+0x50] ;  /* 0x00005006ff1c7984 */ /* 0x000e220008000c00 */
[----:B-1----:R-:W-:Y:S01]  /*1390*/  FADD.FTZ R11, R33, R16 ;  /* 0x00000010210b7221 */ /* 0x002fe20000010000 */
[----:B------:R-:W-:Y:S02]  /*13a0*/  FADD.FTZ R10, R10, R17 ;  /* 0x000000110a0a7221 */ /* 0x000fe40000010000 */
[----:B------:R-:W1:Y:S01]  /*13b0*/  LDS.128 R32, [UR6+0x60] ;  /* 0x00006006ff207984 */ /* 0x000e620008000c00 */
[----:B------:R-:W-:Y:S01]  /*13c0*/  FADD.FTZ R11, R11, R18 ;  /* 0x000000120b0b7221 */ /* 0x000fe20000010000 */
[----:B------:R-:W-:-:S03]  /*13d0*/  FADD.FTZ R10, R10, R19 ;  /* 0x000000130a0a7221 */ /* 0x000fc60000010000 */
[----:B--2---:R-:W-:Y:S01]  /*13e0*/  FADD.FTZ R11, R11, R24 ;  /* 0x000000180b0b7221 */ /* 0x004fe20000010000 */
[----:B------:R-:W-:-:S03]  /*13f0*/  FADD.FTZ R10, R10, R25 ;  /* 0x000000190a0a7221 */ /* 0x000fc60000010000 */
[----:B------:R-:W-:Y:S01]  /*1400*/  FADD.FTZ R11, R11, R26 ;  /* 0x0000001a0b0b7221 */ /* 0x000fe20000010000 */
[----:B------:R-:W-:-:S03]  /*1410*/  FADD.FTZ R10, R10, R27 ;  /* 0x0000001b0a0a7221 */ /* 0x000fc60000010000 */
[----:B-----5:R-:W-:Y:S01]  /*1420*/  FADD.FTZ R11, R11, R20 ;  /* 0x000000140b0b7221 */ /* 0x020fe20000010000 */
[----:B------:R-:W-:-:S03]  /*1430*/  FADD.FTZ R10, R10, R21 ;  /* 0x000000150a0a7221 */ /* 0x000fc60000010000 */
[----:B------:R-:W-:Y:S01]  /*1440*/  FADD.FTZ R11, R11, R22 ;  /* 0x000000160b0b7221 */ /* 0x000fe20000010000 */
[----:B------:R-:W-:-:S03]  /*1450*/  FADD.FTZ R10, R10, R23 ;  /* 0x000000170a0a7221 */ /* 0x000fc60000010000 */
        /* <DEDUP_REMOVED lines=8> */
.L_x_39:
[----:B------:R-:W-:Y:S05]  /*14e0*/  BSYNC.RECONVERGENT B0 ;  /* 0x0000000000007941 */ /* 0x000fea0003800200 */
.L_x_38:
[----:B------:R-:W-:Y:S06]  /*14f0*/  BAR.SYNC.DEFER_BLOCKING 0x0 ;  /* 0x0000000000007b1d */ /* 0x000fec0000010000 */
[----:B------:R-:W-:Y:S04]  /*1500*/  BSSY.RECONVERGENT B0, `(.L_x_40) ;  /* 0x000013d000007945 */ /* 0x000fe80003800200 */
[----:B------:R-:W-:Y:S05]  /*1510*/  @P5 BRA `(.L_x_41) ;  /* 0x0000001000ec5947 */ /* 0x000fea0003800000 */
[----:B-12---:R-:W1:Y:S04]  /*1520*/  LDS.128 R16, [R49+0x60] ;  /* 0x0000600031107984 */ /* 0x006e680000000c00 */
[----:B------:R-:W2:Y:S04]  /*1530*/  LDS.128 R20, [R49+0xc0] ;  /* 0x0000c00031147984 */ /* 0x000ea80000000c00 */
[----:B------:R-:W4:Y:S04]  /*1540*/  LDS.128 R24, [R49+0x120] ;  /* 0x0001200031187984 */ /* 0x000f280000000c00 */
[----:B------:R-:W5:Y:S04]  /*1550*/  LDS.128 R28, [R49+0x180] ;  /* 0x00018000311c7984 */ /* 0x000f680000000c00 */
[----:B------:R-:W0:Y:S01]  /*1560*/  LDS.128 R32, [R49+0x1e0] ;  /* 0x0001e00031207984 */ /* 0x000e220000000c00 */
[----:B-1----:R-:W-:Y:S01]  /*1570*/  FADD.FTZ R16, R12, R16 ;  /* 0x000000100c107221 */ /* 0x002fe20000010000 */
[----:B------:R-:W-:Y:S01]  /*1580*/  FADD.FTZ R12, R13, R17 ;  /* 0x000000110d0c7221 */ /* 0x000fe20000010000 */
[----:B------:R-:W-:Y:S01]  /*1590*/  FADD.FTZ R13, R14, R18 ;  /* 0x000000120e0d7221 */ /* 0x000fe20000010000 */
[----:B------:R-:W-:Y:S01]  /*15a0*/  FADD.FTZ R14, R15, R19 ;  /* 0x000000130f0e7221 */ /* 0x000fe20000010000 */
[----:B--2---:R-:W-:Y:S01]  /*15b0*/  FADD.FTZ R15, R16, R20 ;  /* 0x00000014100f7221 */ /* 0x004fe20000010000 */
[----:B------:R-:W-:Y:S01]  /*15c0*/  FADD.FTZ R12, R12, R21 ;  /* 0x000000150c0c7221 */ /* 0x000fe20000010000 */
[----:B------:R-:W1:Y:S01]  /*15d0*/  LDS.128 R16, [R49+0x240] ;  /* 0x0002400031107984 */ /* 0x000e620000000c00 */
[----:B------:R-:W-:Y:S01]  /*15e0*/  FADD.FTZ R13, R13, R22 ;  /* 0x000000160d0d7221 */ /* 0x000fe20000010000 */
[----:B------:R-:W-:Y:S01]  /*15f0*/  FADD.FTZ R20, R14, R23 ;  /* 0x000000170e147221 */ /* 0x000fe20000010000 */
[----:B----4-:R-:W-:Y:S01]  /*1600*/  FADD.FTZ R21, R15, R24 ;  /* 0x000000180f157221 */ /* 0x010fe20000010000 */
[----:B------:R-:W-:Y:S01]  /*1610*/  FADD.FTZ R22, R12, R25 ;  /* 0x000000190c167221 */ /* 0x000fe20000010000 */
[----:B------:R-:W-:Y:S01]  /*1620*/  FADD.FTZ R25, R13, R26 ;  /* 0x0000001a0d197221 */ /* 0x000fe20000010000 */
[----:B------:R-:W-:Y:S01]  /*1630*/  FADD.FTZ R24, R20, R27 ;  /* 0x0000001b14187221 */ /* 0x000fe20000010000 */
[----:B------:R-:W2:Y:S01]  /*1640*/  LDS.128 R12, [R49+0x2a0] ;  /* 0x0002a000310c7984 */ /* 0x000ea20000000c00 */
[----:B-----5:R-:W-:Y:S01]  /*1650*/  FADD.FTZ R27, R21, R28 ;  /* 0x0000001c151b7221 */ /* 0x020fe20000010000 */
[----:B------:R-:W-:Y:S01]  /*1660*/  FADD.FTZ R26, R22, R29 ;  /* 0x0000001d161a7221 */ /* 0x000fe20000010000 */
[----:B------:R-:W-:Y:S01]  /*1670*/  FADD.FTZ R29, R25, R30 ;  /* 0x0000001e191d7221 */ /* 0x000fe20000010000 */
[----:B------:R-:W4:Y:S01]  /*1680*/  LDS.128 R20, [R49+0x300] ;  /* 0x0003000031147984 */ /* 0x000f220000000c00 */
[----:B------:R-:W-:Y:S01]  /*1690*/  FADD.FTZ R28, R24, R31 ;  /* 0x0000001f181c7221 */ /* 0x000fe20000010000 */
[----:B0-----:R-:W-:Y:S01]  /*16a0*/  FADD.FTZ R31, R27, R32 ;  /* 0x000000201b1f7221 */ /* 0x001fe20000010000 */
[----:B------:R-:W-:Y:S01]  /*16b0*/  FADD.FTZ R30, R26, R33 ;  /* 0x000000211a1e7221 */ /* 0x000fe20000010000 */
[----:B------:R-:W-:Y:S01]  /*16c0*/  FADD.FTZ R29, R29, R34 ;  /* 0x000000221d1d7221 */ /* 0x000fe20000010000 */
[----:B------:R-:W0:Y:S01]  /*16d0*/  LDS.128 R24, [R49+0x360] ;  /* 0x0003600031187984 */ /* 0x000e220000000c00 */
[----:B------:R-:W-:Y:S01]  /*16e0*/  FADD.FTZ R28, R28, R35 ;  /* 0x000000231c1c7221 */ /* 0x000fe20000010000 */
[----:B-1----:R-:W-:Y:S01]  /*16f0*/  FADD.FTZ R31, R31, R16 ;  /* 0x000000101f1f7221 */ /* 0x002fe20000010000 */
[----:B------:R-:W-:Y:S01]  /*1700*/  FADD.FTZ R30, R30, R17 ;  /* 0x000000111e1e7221 */ /* 0x000fe20000010000 */
[----:B------:R-:W-:Y:S01]  /*1710*/  FADD.FTZ R29, R29, R18 ;  /* 0x000000121d1d7221 */ /* 0x000fe20000010000 */
[----:B------:R-:W-:-:S02]  /*1720*/  FADD.FTZ R32, R28, R19 ;  /* 0x000000131c207221 */ /* 0x000fc40000010000 */
[----:B------:R-:W1:Y:S01]  /*1730*/  LDS.128 R16, [R49+0x3c0] ;  /* 0x0003c00031107984 */ /* 0x000e620000000c00 */
[----:B--2---:R-:W-:Y:S01]  /*1740*/  FADD.FTZ R35, R31, R12 ;  /* 0x0000000c1f237221 */ /* 0x004fe20000010000 */
[----:B------:R-:W-:Y:S01]  /*1750*/  FADD.FTZ R28, R30, R13 ;  /* 0x0000000d1e1c7221 */ /* 0x000fe20000010000 */
[----:B------:R-:W-:Y:S01]  /*1760*/  FADD.FTZ R33, R29, R14 ;  /* 0x0000000e1d217221 */ /* 0x000fe20000010000 */
[----:B------:R-:W-:Y:S01]  /*1770*/  FADD.FTZ R32, R32, R15 ;  /* 0x0000000f20207221 */ /* 0x000fe20000010000 */
[----:B----4-:R-:W-:Y:S01]  /*1780*/  FADD.FTZ R35, R35, R20 ;  /* 0x0000001423237221 */ /* 0x010fe20000010000 */
[----:B------:R-:W2:Y:S01]  /*1790*/  LDS.128 R12, [R49+0x420] ;  /* 0x00042000310c7984 */ /* 0x000ea20000000c00 */
[----:B------:R-:W-:Y:S01]  /*17a0*/  FADD.FTZ R20, R28, R21 ;  /* 0x000000151c147221 */ /* 0x000fe20000010000 */
[----:B------:R-:W-:Y:S01]  /*17b0*/  FADD.FTZ R33, R33, R22 ;  /* 0x0000001621217221 */ /* 0x000fe20000010000 */
[----:B------:R-:W-:Y:S01]  /*17c0*/  FADD.FTZ R32, R32, R23 ;  /* 0x0000001720207221 */ /* 0x000fe20000010000 */
[----:B------:R-:W4:Y:S01]  /*17d0*/  LDS.128 R28, [R49+0x480] ;  /* 0x00048000311c7984 */ /* 0x000f220000000c00 */
        /* <DEDUP_REMOVED lines=13> */
[----:B------:R-:W2:Y:S01]  /*18b0*/  LDS.128 R24, [R49+0x5a0] ;  /* 0x0005a00031187984 */ /* 0x000ea20000000c00 */
[----:B----4-:R-:W-:Y:S01]  /*18c0*/  FADD.FTZ R35, R35, R28 ;  /* 0x0000001c23237221 */ /* 0x010fe20000010000 */
[----:B------:R-:W-:Y:S01]  /*18d0*/  FADD.FTZ R32, R32, R15 ;  /* 0x0000000f20207221 */ /* 0x000fe20000010000 */
[----:B------:R-:W-:Y:S01]  /*18e0*/  FADD.FTZ R28, R12, R29 ;  /* 0x0000001d0c1c7221 */ /* 0x000fe20000010000 */
[----:B------:R-:W-:Y:S01]  /*18f0*/  FADD.FTZ R33, R33, R30 ;  /* 0x0000001e21217221 */ /* 0x000fe20000010000 */
[----:B------:R-:W4:Y:S01]  /*1900*/  LDS.128 R12, [R49+0x600] ;  /* 0x00060000310c7984 */ /* 0x000f220000000c00 */
[----:B0-----:R-:W-:Y:S01]  /*1910*/  FADD.FTZ R35, R35, R20 ;  /* 0x0000001423237221 */ /* 0x001fe20000010000 */
[----:B------:R-:W-:Y:S01]  /*1920*/  FADD.FTZ R32, R32, R31 ;  /* 0x0000001f20207221 */ /* 0x000fe20000010000 */
        /* <DEDUP_REMOVED lines=14> */
[----:B------:R-:W-:Y:S01]  /*1a10*/  FADD.FTZ R25, R35, R12 ;  /* 0x0000000c23197221 */ /* 0x000fe20000010000 */
[----:B------:R-:W2:Y:S01]  /*1a20*/  LDS.128 R20, [R49+0x720] ;  /* 0x0007200031147984 */ /* 0x000ea20000000c00 */
[----:B------:R-:W-:Y:S01]  /*1a30*/  FADD.FTZ R33, R33, R14 ;  /* 0x0000000e21217221 */ /* 0x000fe20000010000 */
[----:B------:R-:W-:Y:S01]  /*1a40*/  FADD.FTZ R32, R32, R15 ;  /* 0x0000000f20207221 */ /* 0x000fe20000010000 */
[----:B0-----:R-:W-:Y:S01]  /*1a50*/  FADD.FTZ R35, R25, R28 ;  /* 0x0000001c19237221 */ /* 0x001fe20000010000 */
[----:B------:R-:W0:Y:S01]  /*1a60*/  LDS.128 R12, [R49+0x780] ;  /* 0x00078000310c7984 */ /* 0x000e220000000c00 */
[----:B------:R-:W-:Y:S01]  /*1a70*/  FADD.FTZ R28, R24, R29 ;  /* 0x0000001d181c7221 */ /* 0x000fe20000010000 */
[----:B------:R-:W-:Y:S01]  /*1a80*/  FADD.FTZ R33, R33, R30 ;  /* 0x0000001e21217221 */ /* 0x000fe20000010000 */
[----:B------:R-:W-:Y:S01]  /*1a90*/  FADD.FTZ R32, R32, R31 ;  /* 0x0000001f20207221 */ /* 0x000fe20000010000 */
[----:B------:R-:W4:Y:S01]  /*1aa0*/  LDS.128 R24, [R49+0x7e0] ;  /* 0x0007e00031187984 */ /* 0x000f220000000c00 */
        /* <DEDUP_REMOVED lines=9> */
[----:B0-----:R-:W-:Y:S01]  /*1b40*/  FADD.FTZ R35, R35, R12 ;  /* 0x0000000c23237221 */ /* 0x001fe20000010000 */
[----:B------:R-:W0:Y:S01]  /*1b50*/  LDS.128 R20, [R49+0x8a0] ;  /* 0x0008a00031147984 */ /* 0x000e220000000c00 */
        /* <DEDUP_REMOVED lines=48> */
[----:B------:R-:W-:Y:S01]  /*1e60*/  FADD.FTZ R32, R32, R27 ;  /* 0x0000001b20207221 */ /* 0x000fe20000010000 */
[----:B-1----:R-:W-:Y:S01]  /*1e70*/  FADD.FTZ R35, R35, R16 ;  /* 0x0000001023237221 */ /* 0x002fe20000010000 */
[----:B------:R-:W-:Y:S01]  /*1e80*/  FADD.FTZ R16, R24, R17 ;  /* 0x0000001118107221 */ /* 0x000fe20000010000 */
[----:B------:R-:W-:Y:S01]  /*1e90*/  FADD.FTZ R33, R33, R18 ;  /* 0x0000001221217221 */ /* 0x000fe20000010000 */
[----:B------:R-:W1:Y:S01]  /*1ea0*/  LDS.128 R24, [R49+0xcc0] ;  /* 0x000cc00031187984 */ /* 0x000e620000000c00 */
[----:B------:R-:W-:Y:S01]  /*1eb0*/  FADD.FTZ R32, R32, R19 ;  /* 0x0000001320207221 */ /* 0x000fe20000010000 */
[----:B0-----:R-:W-:Y:S01]  /*1ec0*/  FADD.FTZ R35, R35, R20 ;  /* 0x0000001423237221 */ /* 0x001fe20000010000 */
[----:B------:R-:W-:Y:S01]  /*1ed0*/  FADD.FTZ R20, R16, R21 ;  /* 0x0000001510147221 */ /* 0x000fe20000010000 */
[----:B------:R-:W-:Y:S01]  /*1ee0*/  FADD.FTZ R33, R33, R22 ;  /* 0x0000001621217221 */ /* 0x000fe20000010000 */
[----:B------:R-:W0:Y:S01]  /*1ef0*/  LDS.128 R16, [R49+0xd20] ;  /* 0x000d200031107984 */ /* 0x000e220000000c00 */
[----:B--2---:R-:W-:Y:S01]  /*1f00*/  FADD.FTZ R35, R35, R28 ;  /* 0x0000001c23237221 */ /* 0x004fe20000010000 */
[----:B------:R-:W-:Y:S01]  /*1f10*/  FADD.FTZ R32, R32, R23 ;  /* 0x0000001720207221 */ /* 0x000fe20000010000 */
        /* <DEDUP_REMOVED lines=17> */
[----:B------:R-:W-:-:S02]  /*2030*/  FADD.FTZ R32, R32, R19 ;  /* 0x0000001320207221 */ /* 0x000fc40000010000 */
        /* <DEDUP_REMOVED lines=20> */
[----:B------:R-:W-:Y:S01]  /*2180*/  FADD.FTZ R32, R32, R19 ;  /* 0x0000001320207221 */ /* 0x000fe20000010000 */
        /* <DEDUP_REMOVED lines=48> */
[----:B------:R-:W-:-:S02]  /*2490*/  FADD.FTZ R32, R32, R15 ;  /* 0x0000000f20207221 */ /* 0x000fc40000010000 */
        /* <DEDUP_REMOVED lines=37> */
[----:B------:R-:W-:Y:S01]  /*26f0*/  FADD.FTZ R34, R32, R15 ;  /* 0x0000000f20227221 */ /* 0x000fe20000010000 */
[----:B------:R-:W2:Y:S01]  /*2700*/  LDS.128 R16, [R49+0x1680] ;  /* 0x0016800031107984 */ /* 0x000ea20000000c00 */
[----:B------:R-:W-:-:S03]  /*2710*/  FADD.FTZ R33, R33, R14 ;  /* 0x0000000e21217221 */ /* 0x000fc60000010000 */
[----:B------:R-:W-:Y:S01]  /*2720*/  LDS.128 R20, [R49+0x1740] ;  /* 0x0017400031147984 */ /* 0x000fe20000000c00 */
[----:B-1----:R-:W-:Y:S01]  /*2730*/  FADD.FTZ R32, R12, R25 ;  /* 0x000000190c207221 */ /* 0x002fe20000010000 */
[----:B------:R-:W-:Y:S02]  /*2740*/  FADD.FTZ R35, R35, R24 ;  /* 0x0000001823237221 */ /* 0x000fe40000010000 */
[----:B------:R-:W1:Y:S01]  /*2750*/  LDS.128 R12, [R49+0x16e0] ;  /* 0x0016e000310c7984 */ /* 0x000e620000000c00 */
[----:B------:R-:W-:Y:S01]  /*2760*/  FADD.FTZ R33, R33, R26 ;  /* 0x0000001a21217221 */ /* 0x000fe20000010000 */
[----:B------:R-:W-:Y:S02]  /*2770*/  FADD.FTZ R34, R34, R27 ;  /* 0x0000001b22227221 */ /* 0x000fe40000010000 */
[----:B------:R-:W4:Y:S01]  /*2780*/  LDS.128 R24, [R49+0x17a0] ;  /* 0x0017a00031187984 */ /* 0x000f220000000c00 */
[----:B0-----:R-:W-:Y:S01]  /*2790*/  FADD.FTZ R35, R35, R28 ;  /* 0x0000001c23237221 */ /* 0x001fe20000010000 */
[----:B------:R-:W-:Y:S01]  /*27a0*/  FADD.FTZ R32, R32, R29 ;  /* 0x0000001d20207221 */ /* 0x000fe20000010000 */
[----:B------:R-:W-:Y:S01]  /*27b0*/  FADD.FTZ R33, R33, R30 ;  /* 0x0000001e21217221 */ /* 0x000fe20000010000 */
[----:B------:R-:W-:Y:S01]  /*27c0*/  FADD.FTZ R34, R34, R31 ;  /* 0x0000001f22227221 */ /* 0x000fe20000010000 */
[----:B--2---:R-:W-:Y:S01]  /*27d0*/  FADD.FTZ R35, R16, R35 ;  /* 0x0000002310237221 */ /* 0x004fe20000010000 */
[----:B------:R-:W-:Y:S01]  /*27e0*/  FADD.FTZ R16, R17, R32 ;  /* 0x0000002011107221 */ /* 0x000fe20000010000 */
[----:B------:R-:W-:Y:S01]  /*27f0*/  FADD.FTZ R17, R18, R33 ;  /* 0x0000002112117221 */ /* 0x000fe20000010000 */
[----:B------:R-:W-:Y:S01]  /*2800*/  FADD.FTZ R18, R19, R34 ;  /* 0x0000002213127221 */ /* 0x000fe20000010000 */
[----:B-1----:R-:W-:Y:S01]  /*2810*/  FADD.FTZ R35, R35, R12 ;  /* 0x0000000c23237221 */ /* 0x002fe20000010000 */
[----:B------:R-:W-:Y:S01]  /*2820*/  FADD.FTZ R16, R16, R13 ;  /* 0x0000000d10107221 */ /* 0x000fe20000010000 */
[----:B------:R-:W-:Y:S01]  /*2830*/  FADD.FTZ R17, R17, R14 ;  /* 0x0000000e11117221 */ /* 0x000fe20000010000 */
[----:B------:R-:W-:Y:S01]  /*2840*/  FADD.FTZ R18, R18, R15 ;  /* 0x0000000f12127221 */ /* 0x000fe20000010000 */
[----:B------:R-:W-:Y:S01]  /*2850*/  FADD.FTZ R35, R35, R20 ;  /* 0x0000001423237221 */ /* 0x000fe20000010000 */
[----:B------:R-:W-:Y:S01]  /*2860*/  FADD.FTZ R16, R16, R21 ;  /* 0x0000001510107221 */ /* 0x000fe20000010000 */
[----:B------:R-:W-:Y:S01]  /*2870*/  FADD.FTZ R17, R17, R22 ;  /* 0x0000001611117221 */ /* 0x000fe20000010000 */
[----:B------:R-:W-:Y:S01]  /*2880*/  FADD.FTZ R18, R18, R23 ;  /* 0x0000001712127221 */ /* 0x000fe20000010000 */
[----:B----4-:R-:W-:Y:S01]  /*2890*/  FADD.FTZ R12, R35, R24 ;  /* 0x00000018230c7221 */ /* 0x010fe20000010000 */
[----:B------:R-:W-:Y:S01]  /*28a0*/  FADD.FTZ R13, R16, R25 ;  /* 0x00000019100d7221 */ /* 0x000fe20000010000 */
[----:B------:R-:W-:Y:S01]  /*28b0*/  FADD.FTZ R14, R17, R26 ;  /* 0x0000001a110e7221 */ /* 0x000fe20000010000 */
[----:B------:R-:W-:-:S07]  /*28c0*/  FADD.FTZ R15, R18, R27 ;  /* 0x0000001b120f7221 */ /* 0x000fce0000010000 */
.L_x_41:
[----:B------:R-:W-:Y:S05]  /*28d0*/  BSYNC.RECONVERGENT B0 ;  /* 0x0000000000007941 */ /* 0x000fea0003800200 */
.L_x_40:
[----:B------:R-:W-:Y:S04]  /*28e0*/  BSSY.RECONVERGENT B0, `(.L_x_42) ;  /* 0x000001d000007945 */ /* 0x000fe80003800200 */
[----:B------:R-:W-:Y:S05]  /*28f0*/  @P5 BRA `(.L_x_43) ;  /* 0x00000000006c5947 */ /* 0x000fea0003800000 */
[----:B-1----:R-:W1:Y:S01]  /*2900*/  LDC.64 R16, c[0x0][0x3f8] ;  /* 0x0000fe00ff107b82 */ /* 0x002e620000000a00 */
[----:B------:R-:W-:-:S07]  /*2910*/  IMAD R23, R2, 0x6, R37 ;  /* 0x0000000602177824 */ /* 0x000fce00078e0225 */
[----:B--2---:R-:W2:Y:S01]  /*2920*/  LDC.64 R18, c[0x0][0x3d8] ;  /* 0x0000f600ff127b82 */ /* 0x004ea20000000a00 */
[----:B-1----:R-:W-:Y:S01]  /*2930*/  IMAD.WIDE.U32 R20, R16, 0x3, RZ ;  /* 0x0000000310147825 */ /* 0x002fe200078e00ff */
[C---:B------:R-:W-:Y:S02]  /*2940*/  LEA R25, R17.reuse, R17, 0x1 ;  /* 0x0000001111197211 */ /* 0x040fe400078e08ff */
[----:B------:R-:W-:Y:S02]  /*2950*/  LEA.HI R27, P1, R17, R16, RZ, 0x1 ;  /* 0x00000010111b7211 */ /* 0x000fe400078308ff */
[----:B------:R-:W-:Y:S02]  /*2960*/  IADD3 R25, PT, PT, R21, R25, RZ ;  /* 0x0000001915197210 */ /* 0x000fe40007ffe0ff */
[----:B------:R-:W-:Y:S01]  /*2970*/  IADD3.X R22, PT, PT, RZ, R17, RZ, P1, !PT ;  /* 0x00000011ff167210 */ /* 0x000fe20000ffe4ff */
[----:B--2---:R-:W-:Y:S01]  /*2980*/  IMAD.WIDE R18, R23, 0x4, R18 ;  /* 0x0000000417127825 */ /* 0x004fe200078e0212 */
[----:B------:R-:W-:-:S02]  /*2990*/  LEA.HI R2, P1, R25, R20, RZ, 0x1 ;  /* 0x0000001419027211 */ /* 0x000fc400078308ff */
[----:B------:R-:W-:Y:S02]  /*29a0*/  SHF.L.U32 R21, R27, 0x1, RZ ;  /* 0x000000011b157819 */ /* 0x000fe400000006ff */
[----:B------:R-:W-:Y:S01]  /*29b0*/  SHF.L.U32 R23, R2, 0x1, RZ ;  /* 0x0000000102177819 */ /* 0x000fe200000006ff */
[----:B------:R4:W-:Y:S01]  /*29c0*/  REDG.E.ADD.F32.FTZ.RN.STRONG.GPU desc[UR14][R18.64], R12 ;  /* 0x0000000c120079a6 */ /* 0x0009e2000c12f30e */
[----:B------:R-:W-:Y:S02]  /*29d0*/  LOP3.LUT R21, R21, 0xfffffffc, RZ, 0xc0, !PT ;  /* 0xfffffffc15157812 */ /* 0x000fe400078ec0ff */
[----:B------:R-:W-:Y:S02]  /*29e0*/  LEA R20, P4, R16, R18, 0x2 ;  /* 0x0000001210147211 */ /* 0x000fe400078810ff */
[----:B------:R-:W-:Y:S02]  /*29f0*/  IADD3.X R25, PT, PT, RZ, R25, RZ, P1, !PT ;  /* 0x00000019ff197210 */ /* 0x000fe40000ffe4ff */
[----:B------:R-:W-:-:S02]  /*2a00*/  LOP3.LUT R23, R23, 0xfffffffc, RZ, 0xc0, !PT ;  /* 0xfffffffc17177812 */ /* 0x000fc400078ec0ff */
[----:B------:R-:W-:Y:S02]  /*2a10*/  SHF.L.U64.HI R27, R27, 0x1, R22 ;  /* 0x000000011b1b7819 */ /* 0x000fe40000010216 */
[----:B------:R-:W-:Y:S02]  /*2a20*/  IADD3 R22, P1, PT, R18, R21, RZ ;  /* 0x0000001512167210 */ /* 0x000fe40007f3e0ff */
[----:B------:R-:W-:Y:S02]  /*2a30*/  LEA.HI.X R21, R16, R19, R17, 0x2, P4 ;  /* 0x0000001310157211 */ /* 0x000fe400020f1411 */
[----:B------:R-:W-:Y:S02]  /*2a40*/  SHF.L.U64.HI R17, R2, 0x1, R25 ;  /* 0x0000000102117819 */ /* 0x000fe40000010219 */
[----:B------:R-:W-:Y:S02]  /*2a50*/  IADD3 R16, P4, PT, R18, R23, RZ ;  /* 0x0000001712107210 */ /* 0x000fe40007f9e0ff */
[----:B------:R-:W-:-:S02]  /*2a60*/  IADD3.X R23, PT, PT, R19, R27, RZ, P1, !PT ;  /* 0x0000001b13177210 */ /* 0x000fc40000ffe4ff */
[----:B------:R-:W-:-:S03]  /*2a70*/  IADD3.X R17, PT, PT, R19, R17, RZ, P4, !PT ;  /* 0x0000001113117210 */ /* 0x000fc600027fe4ff */
[----:B------:R4:W-:Y:S04]  /*2a80*/  REDG.E.ADD.F32.FTZ.RN.STRONG.GPU desc[UR14][R22.64], R13 ;  /* 0x0000000d160079a6 */ /* 0x0009e8000c12f30e */
[----:B------:R4:W-:Y:S04]  /*2a90*/  REDG.E.ADD.F32.FTZ.RN.STRONG.GPU desc[UR14][R20.64], R14 ;  /* 0x0000000e140079a6 */ /* 0x0009e8000c12f30e */
[----:B------:R4:W-:Y:S02]  /*2aa0*/  REDG.E.ADD.F32.FTZ.RN.STRONG.GPU desc[UR14][R16.64], R15 ;  /* 0x0000000f100079a6 */ /* 0x0009e4000c12f30e */
.L_x_43:
[----:B------:R-:W-:Y:S05]  /*2ab0*/  BSYNC.RECONVERGENT B0 ;  /* 0x0000000000007941 */ /* 0x000fea0003800200 */
.L_x_42:
[----:B------:R-:W-:-:S09]  /*2ac0*/  UISETP.GE.U32.AND UP0, UPT, UR21, 0x2, UPT ;  /* 0x000000021500788c */ /* 0x000fd2000bf06070 */
[----:B------:R-:W-:Y:S05]  /*2ad0*/  BRA.U !UP0, `(.L_x_44) ;  /* 0x0000000908e87547 */ /* 0x000fea000b800000 */
[----:B------:R-:W5:Y:S01]  /*2ae0*/  LDCU.64 UR6, c[0x0][0x3d0] ;  /* 0x00007a00ff0677ac */ /* 0x000f620008000a00 */
[----:B------:R-:W-:Y:S01]  /*2af0*/  MOV R2, UR21 ;  /* 0x0000001500027c02 */ /* 0x000fe20008000f00 */
[----:B------:R-:W-:-:S03]  /*2b00*/  ULOP3.LUT UR8, UR4, 0x1, URZ, 0xc0, !UPT ;  /* 0x0000000104087892 */ /* 0x000fc6000f8ec0ff */
[----:B------:R-:W-:Y:S01]  /*2b10*/  ISETP.GE.U32.AND P4, PT, R2, 0x8, PT ;  /* 0x000000080200780c */ /* 0x000fe20003f86070 */
[----:B------:R-:W-:-:S04]  /*2b20*/  UIMAD UR13, UR8, UR20, URZ ;  /* 0x00000014080d72a4 */ /* 0x000fc8000f8e02ff */
[----:B------:R-:W-:-:S04]  /*2b30*/  UIMAD UR8, UR13, UR21, URZ ;  /* 0x000000150d0872a4 */ /* 0x000fc8000f8e02ff */
[----:B------:R-:W-:-:S04]  /*2b40*/  USHF.L.U32 UR8, UR8, 0x1, URZ ;  /* 0x0000000108087899 */ /* 0x000fc800080006ff */
[----:B-----5:R-:W-:Y:S01]  /*2b50*/  UIMAD.WIDE UR8, UR8, 0x4, UR6 ;  /* 0x00000004080878a5 */ /* 0x020fe2000f8e0206 */
[----:B------:R-:W-:Y:S11]  /*2b60*/  @P3 BRA `(.L_x_45) ;  /* 0x0000000000603947 */ /* 0x000ff60003800000 */
[----:B----4-:R-:W4:Y:S01]  /*2b70*/  LDC.64 R12, c[0x0][0x3c8] ;  /* 0x0000f200ff0c7b82 */ /* 0x010f220000000a00 */
[----:B------:R-:W-:Y:S01]  /*2b80*/  MOV R2, UR4 ;  /* 0x0000000400027c02 */ /* 0x000fe20008000f00 */
[----:B------:R-:W-:Y:S02]  /*2b90*/  UIADD3 UR18, UPT, UPT, UR13, UR12, URZ ;  /* 0x0000000c0d127290 */ /* 0x000fe4000fffe0ff */
[----:B------:R-:W-:Y:S01]  /*2ba0*/  UIMAD UR6, UR19, UR20, UR12 ;  /* 0x00000014130672a4 */ /* 0x000fe2000f8e020c */
[----:B------:R-:W-:-:S03]  /*2bb0*/  LOP3.LUT P1, R2, R2, 0x2, RZ, 0xc0, !PT ;  /* 0x0000000202027812 */ /* 0x000fc6000782c0ff */
[----:B------:R-:W-:Y:S01]  /*2bc0*/  UIMAD.WIDE.U32 UR6, UR6, 0x8, UR8 ;  /* 0x00000008060678a5 */ /* 0x000fe2000f8e0008 */
[----:B------:R-:W-:Y:S02]  /*2bd0*/  SEL R19, RZ, UR21, P1 ;  /* 0x00000015ff137c07 */ /* 0x000fe40008800000 */
[----:B------:R-:W-:Y:S02]  /*2be0*/  MOV R15, UR18 ;  /* 0x00000012000f7c02 */ /* 0x000fe40008000f00 */
[----:B------:R-:W-:Y:S02]  /*2bf0*/  ISETP.NE.AND P1, PT, R19, -0x1, PT ;  /* 0xffffffff1300780c */ /* 0x000fe40003f25270 */
[----:B------:R-:W-:Y:S02]  /*2c00*/  MOV R14, UR6 ;  /* 0x00000006000e7c02 */ /* 0x000fe40008000f00 */
[----:B------:R-:W-:Y:S01]  /*2c10*/  IADD3 R17, PT, PT, -R2, 0x1, RZ ;  /* 0x0000000102117810 */ /* 0x000fe20007ffe1ff */
[----:B----4-:R-:W-:Y:S01]  /*2c20*/  IMAD.WIDE.U32 R12, R15, 0x4, R12 ;  /* 0x000000040f0c7825 */ /* 0x010fe200078e000c */
[----:B------:R-:W-:-:S05]  /*2c30*/  MOV R15, UR7 ;  /* 0x00000007000f7c02 */ /* 0x000fca0008000f00 */
[----:B------:R4:W-:Y:S01]  /*2c40*/  STG.E.64 desc[UR14][R14.64], R10 ;  /* 0x0000000a0e007986 */ /* 0x0009e2000c101b0e */
[----:B------:R-:W-:Y:S06]  /*2c50*/  MEMBAR.ALL.GPU ;  /* 0x0000000000007992 */ /* 0x000fec000000a000 */
[----:B------:R-:W-:-:S00]  /*2c60*/  ERRBAR ;  /* 0x00000000000079ab */ /* 0x000fc00000000000 */
[----:B------:R-:W-:Y:S06]  /*2c70*/  CGAERRBAR ;  /* 0x00000000000075ab */ /* 0x000fec0000000000 */
[----:B------:R4:W-:Y:S01]  /*2c80*/  REDG.E.ADD.S32.STRONG.GPU desc[UR14][R12.64], R17 ;  /* 0x000000110c00798e */ /* 0x0009e2000c12e30e */
[----:B------:R-:W-:Y:S05]  /*2c90*/  @!P1 BRA `(.L_x_45) ;  /* 0x0000000000149947 */ /* 0x000fea0003800000 */
.L_x_46:
[----:B------:R-:W5:Y:S04]  /*2ca0*/  LDG.E.STRONG.GPU R2, desc[UR14][R12.64] ;  /* 0x0000000e0c027981 */ /* 0x000f68000c1ef900 */
[----:B-----5:R-:W-:Y:S01]  /*2cb0*/  CCTL.IVALL ;  /* 0x00000000ff00798f */ /* 0x020fe20002000000 */
[----:B------:R-:W-:Y:S05]  /*2cc0*/  YIELD ;  /* 0x0000000000007946 */ /* 0x000fea0003800000 */
[----:B------:R-:W-:-:S13]  /*2cd0*/  ISETP.NE.AND P1, PT, R2, R19, PT ;  /* 0x000000130200720c */ /* 0x000fda0003f25270 */
[----:B------:R-:W-:Y:S05]  /*2ce0*/  @P1 BRA `(.L_x_46) ;  /* 0xfffffffc00ec1947 */ /* 0x000fea000383ffff */
.L_x_45:
[----:B------:R-:W-:Y:S05]  /*2cf0*/  WARPSYNC.ALL ;  /* 0x0000000000007948 */ /* 0x000fea0003800000 */
[----:B------:R-:W-:Y:S01]  /*2d00*/  BAR.SYNC.DEFER_BLOCKING 0x0 ;  /* 0x0000000000007b1d */ /* 0x000fe20000010000 */
[----:B------:R-:W-:-:S05]  /*2d10*/  HFMA2 R2, -RZ, RZ, 0, 0 ;  /* 0x00000000ff027431 */ /* 0x000fca00000001ff */
[----:B------:R-:W-:Y:S05]  /*2d20*/  @!P4 BRA `(.L_x_47) ;  /* 0x000000040024c947 */ /* 0x000fea0003800000 */
[----:B------:R-:W-:Y:S01]  /*2d30*/  MOV R2, RZ ;  /* 0x000000ff00027202 */ /* 0x000fe20000000f00 */
[----:B------:R-:W-:-:S12]  /*2d40*/  ULOP3.LUT UR6, UR21, 0x7ffffff8, URZ, 0xc0, !UPT ;  /* 0x7ffffff815067892 */ /* 0x000fd8000f8ec0ff */
.L_x_48:
[C---:B----4-:R-:W-:Y:S02]  /*2d50*/  IADD3 R14, PT, PT, R2.reuse, 0x1, RZ ;  /* 0x00000001020e7810 */ /* 0x050fe40007ffe0ff */
[----:B------:R-:W-:Y:S02]  /*2d60*/  ISETP.EQ.OR P4, PT, R2, UR19, P3 ;  /* 0x0000001302007c0c */ /* 0x000fe40009f82670 */
[----:B------:R-:W-:Y:S02]  /*2d70*/  ISETP.EQ.OR P5, PT, R14, UR19, P3 ;  /* 0x000000130e007c0c */ /* 0x000fe40009fa2670 */
[----:B--2---:R-:W-:Y:S02]  /*2d80*/  IADD3 R18, PT, PT, R2, 0x2, RZ ;  /* 0x0000000202127810 */ /* 0x004fe40007ffe0ff */
[----:B------:R-:W-:Y:S02]  /*2d90*/  MOV R17, UR20 ;  /* 0x0000001400117c02 */ /* 0x000fe40008000f00 */
[----:B------:R-:W-:-:S02]  /*2da0*/  ISETP.EQ.OR P6, PT, R18, UR19, P3 ;  /* 0x0000001312007c0c */ /* 0x000fc40009fc2670 */
[----:B-1----:R-:W-:Y:S02]  /*2db0*/  IADD3 R16, PT, PT, R2, 0x3, RZ ;  /* 0x0000000302107810 */ /* 0x002fe40007ffe0ff */
[----:B------:R-:W-:Y:S02]  /*2dc0*/  MOV R13, UR20 ;  /* 0x00000014000d7c02 */ /* 0x000fe40008000f00 */
[----:B------:R-:W-:Y:S01]  /*2dd0*/  ISETP.EQ.OR P1, PT, R16, UR19, P3 ;  /* 0x0000001310007c0c */ /* 0x000fe20009f22670 */
[----:B------:R-:W-:Y:S02]  /*2de0*/  @!P5 IMAD R14, R14, R17, UR12 ;  /* 0x0000000c0e0ede24 */ /* 0x000fe4000f8e0211 */
[----:B------:R-:W-:Y:S01]  /*2df0*/  HFMA2 R17, -RZ, RZ, 0, 4.76837158203125e-07 ;  /* 0x00000008ff117431 */ /* 0x000fe200000001ff */
[----:B------:R-:W-:Y:S01]  /*2e00*/  MOV R15, 0x8 ;  /* 0x00000008000f7802 */ /* 0x000fe20000000f00 */
[----:B------:R-:W-:Y:S01]  /*2e10*/  @!P4 IMAD R12, R2, R13, UR12 ;  /* 0x0000000c020cce24 */ /* 0x000fe2000f8e020d */
[----:B------:R-:W-:-:S02]  /*2e20*/  MOV R19, UR20 ;  /* 0x0000001400137c02 */ /* 0x000fc40008000f00 */
[----:B------:R-:W-:Y:S01]  /*2e30*/  MOV R21, UR20 ;  /* 0x0000001400157c02 */ /* 0x000fe20008000f00 */
[----:B------:R-:W-:-:S04]  /*2e40*/  @!P4 IMAD.WIDE.U32 R12, R12, R15, UR8 ;  /* 0x000000080c0cce25 */ /* 0x000fc8000f8e000f */
[----:B------:R-:W-:Y:S01]  /*2e50*/  @!P6 IMAD R18, R18, R19, UR12 ;  /* 0x0000000c1212ee24 */ /* 0x000fe2000f8e0213 */
[----:B------:R-:W-:Y:S01]  /*2e60*/  MOV R19, 0x8 ;  /* 0x0000000800137802 */ /* 0x000fe20000000f00 */
[----:B------:R-:W-:Y:S01]  /*2e70*/  @!P5 IMAD.WIDE.U32 R14, R14, R17, UR8 ;  /* 0x000000080e0ede25 */ /* 0x000fe2000f8e0011 */
[----:B------:R-:W0:Y:S03]  /*2e80*/  @!P4 LDG.E.64 R12, desc[UR14][R12.64] ;  /* 0x0000000e0c0cc981 */ /* 0x000e26000c1e1b00 */
[----:B------:R-:W-:Y:S02]  /*2e90*/  @!P1 IMAD R16, R16, R21, UR12 ;  /* 0x0000000c10109e24 */ /* 0x000fe4000f8e0215 */
[----:B------:R-:W-:Y:S01]  /*2ea0*/  @!P6 IMAD.WIDE.U32 R18, R18, R19, UR8 ;  /* 0x000000081212ee25 */ /* 0x000fe2000f8e0013 */
[----:B------:R-:W2:Y:S03]  /*2eb0*/  @!P5 LDG.E.64 R14, desc[UR14][R14.64] ;  /* 0x0000000e0e0ed981 */ /* 0x000ea6000c1e1b00 */
[----:B------:R-:W-:-:S02]  /*2ec0*/  @!P1 IMAD.WIDE.U32 R16, R16, R17, UR8 ;  /* 0x0000000810109e25 */ /* 0x000fc4000f8e0011 */
[----:B------:R-:W4:Y:S04]  /*2ed0*/  @!P6 LDG.E.64 R18, desc[UR14][R18.64] ;  /* 0x0000000e1212e981 */ /* 0x000f28000c1e1b00 */
[----:B------:R-:W5:Y:S01]  /*2ee0*/  @!P1 LDG.E.64 R16, desc[UR14][R16.64] ;  /* 0x0000000e10109981 */ /* 0x000f62000c1e1b00 */
[----:B0--3--:R-:W-:Y:S01]  /*2ef0*/  @!P4 FADD.FTZ R10, R10, R12 ;  /* 0x0000000c0a0ac221 */ /* 0x009fe20000010000 */
[----:B------:R-:W-:Y:S01]  /*2f00*/  @!P4 FADD.FTZ R11, R11, R13 ;  /* 0x0000000d0b0bc221 */ /* 0x000fe20000010000 */
[C---:B------:R-:W-:Y:S02]  /*2f10*/  IADD3 R12, PT, PT, R2.reuse, 0x4, RZ ;  /* 0x00000004020c7810 */ /* 0x040fe40007ffe0ff */
[----:B------:R-:W-:Y:S01]  /*2f20*/  IADD3 R13, PT, PT, R2, 0x5, RZ ;  /* 0x00000005020d7810 */ /* 0x000fe20007ffe0ff */
[----:B--2---:R-:W-:Y:S01]  /*2f30*/  @!P5 FADD.FTZ R11, R11, R15 ;  /* 0x0000000f0b0bd221 */ /* 0x004fe20000010000 */
[----:B------:R-:W-:Y:S01]  /*2f40*/  ISETP.EQ.OR P4, PT, R12, UR19, P3 ;  /* 0x000000130c007c0c */ /* 0x000fe20009f82670 */
[----:B------:R-:W-:Y:S01]  /*2f50*/  @!P5 FADD.FTZ R10, R10, R14 ;  /* 0x0000000e0a0ad221 */ /* 0x000fe20000010000 */
[----:B------:R-:W-:Y:S01]  /*2f60*/  ISETP.EQ.OR P5, PT, R13, UR19, P3 ;  /* 0x000000130d007c0c */ /* 0x000fe20009fa2670 */
[----:B----4-:R-:W-:-:S02]  /*2f70*/  @!P6 FADD.FTZ R11, R11, R19 ;  /* 0x000000130b0be221 */ /* 0x010fc40000010000 */
[----:B------:R-:W-:Y:S01]  /*2f80*/  @!P6 FADD.FTZ R10, R10, R18 ;  /* 0x000000120a0ae221 */ /* 0x000fe20000010000 */
[----:B------:R-:W-:Y:S01]  /*2f90*/  IADD3 R15, PT, PT, R2, 0x6, RZ ;  /* 0x00000006020f7810 */ /* 0x000fe20007ffe0ff */
[----:B------:R-:W-:Y:S02]  /*2fa0*/  HFMA2 R19, -RZ, RZ, 0, 4.76837158203125e-07 ;  /* 0x00000008ff137431 */ /* 0x000fe400000001ff */
[----:B-----5:R-:W-:Y:S01]  /*2fb0*/  @!P1 FADD.FTZ R11, R11, R17 ;  /* 0x000000110b0b9221 */ /* 0x020fe20000010000 */
[----:B------:R-:W-:Y:S01]  /*2fc0*/  MOV R17, UR20 ;  /* 0x0000001400117c02 */ /* 0x000fe20008000f00 */
[----:B------:R-:W-:Y:S01]  /*2fd0*/  @!P1 FADD.FTZ R10, R10, R16 ;  /* 0x000000100a0a9221 */ /* 0x000fe20000010000 */
[----:B------:R-:W-:Y:S02]  /*2fe0*/  ISETP.EQ.OR P6, PT, R15, UR19, P3 ;  /* 0x000000130f007c0c */ /* 0x000fe40009fc2670 */
[----:B------:R-:W-:Y:S01]  /*2ff0*/  MOV R14, UR20 ;  /* 0x00000014000e7c02 */ /* 0x000fe20008000f00 */
[----:B------:R-:W-:Y:S01]  /*3000*/  @!P4 IMAD R12, R12, R17, UR12 ;  /* 0x0000000c0c0cce24 */ /* 0x000fe2000f8e0211 */
[----:B------:R-:W-:-:S02]  /*3010*/  IADD3 R16, PT, PT, R2, 0x7, RZ ;  /* 0x0000000702107810 */ /* 0x000fc40007ffe0ff */
[----:B------:R-:W-:Y:S01]  /*3020*/  MOV R18, UR20 ;  /* 0x0000001400127c02 */ /* 0x000fe20008000f00 */
[----:B------:R-:W-:Y:S01]  /*3030*/  @!P5 IMAD R14, R13, R14, UR12 ;  /* 0x0000000c0d0ede24 */ /* 0x000fe2000f8e020e */
[----:B------:R-:W-:Y:S01]  /*3040*/  ISETP.EQ.OR P1, PT, R16, UR19, P3 ;  /* 0x0000001310007c0c */ /* 0x000fe20009f22670 */
[----:B------:R-:W-:Y:S01]  /*3050*/  @!P4 IMAD.WIDE.U32 R12, R12, R19, UR8 ;  /* 0x000000080c0cce25 */ /* 0x000fe2000f8e0013 */
[----:B------:R-:W-:-:S03]  /*3060*/  MOV R17, 0x8 ;  /* 0x0000000800117802 */ /* 0x000fc60000000f00 */
[----:B------:R-:W-:Y:S02]  /*3070*/  @!P6 IMAD R18, R15, R18, UR12 ;  /* 0x0000000c0f12ee24 */ /* 0x000fe4000f8e0212 */
[----:B------:R-:W2:Y:S01]  /*3080*/  @!P4 LDG.E.64 R12, desc[UR14][R12.64] ;  /* 0x0000000e0c0cc981 */ /* 0x000ea2000c1e1b00 */
[----:B------:R-:W-:-:S04]  /*3090*/  @!P5 IMAD.WIDE.U32 R14, R14, R17, UR8 ;  /* 0x000000080e0ede25 */ /* 0x000fc8000f8e0011 */
[----:B------:R-:W-:Y:S02]  /*30a0*/  @!P6 IMAD.WIDE.U32 R18, R18, R19, UR8 ;  /* 0x000000081212ee25 */ /* 0x000fe4000f8e0013 */
[----:B------:R-:W3:Y:S02]  /*30b0*/  @!P5 LDG.E.64 R14, desc[UR14][R14.64] ;  /* 0x0000000e0e0ed981 */ /* 0x000ee4000c1e1b00 */
[----:B------:R-:W-:Y:S02]  /*30c0*/  @!P1 IMAD R16, R16, R21, UR12 ;  /* 0x0000000c10109e24 */ /* 0x000fe4000f8e0215 */
[----:B------:R-:W4:Y:S02]  /*30d0*/  @!P6 LDG.E.64 R18, desc[UR14][R18.64] ;  /* 0x0000000e1212e981 */ /* 0x000f24000c1e1b00 */
[----:B------:R-:W-:-:S06]  /*30e0*/  @!P1 IMAD.WIDE.U32 R16, R16, R17, UR8 ;  /* 0x0000000810109e25 */ /* 0x000fcc000f8e0011 */
[----:B------:R-:W5:Y:S01]  /*30f0*/  @!P1 LDG.E.64 R16, desc[UR14][R16.64] ;  /* 0x0000000e10109981 */ /* 0x000f62000c1e1b00 */
[----:B------:R-:W-:Y:S01]  /*3100*/  IADD3 R2, PT, PT, R2, 0x8, RZ ;  /* 0x0000000802027810 */ /* 0x000fe20007ffe0ff */
[----:B--2---:R-:W-:Y:S01]  /*3110*/  @!P4 FADD.FTZ R10, R10, R12 ;  /* 0x0000000c0a0ac221 */ /* 0x004fe20000010000 */
[----:B------:R-:W-:Y:S02]  /*3120*/  @!P4 FADD.FTZ R11, R11, R13 ;  /* 0x0000000d0b0bc221 */ /* 0x000fe40000010000 */
[----:B------:R-:W-:Y:S01]  /*3130*/  ISETP.NE.AND P4, PT, R2, UR6, PT ;  /* 0x0000000602007c0c */ /* 0x000fe2000bf85270 */
[----:B---3--:R-:W-:Y:S01]  /*3140*/  @!P5 FADD.FTZ R10, R10, R14 ;  /* 0x0000000e0a0ad221 */ /* 0x008fe20000010000 */
[----:B------:R-:W-:-:S03]  /*3150*/  @!P5 FADD.FTZ R11, R11, R15 ;  /* 0x0000000f0b0bd221 */ /* 0x000fc60000010000 */
[----:B----4-:R-:W-:Y:S01]  /*3160*/  @!P6 FADD.FTZ R10, R10, R18 ;  /* 0x000000120a0ae221 */ /* 0x010fe20000010000 */
[----:B------:R-:W-:-:S03]  /*3170*/  @!P6 FADD.FTZ R11, R11, R19 ;  /* 0x000000130b0be221 */ /* 0x000fc60000010000 */
[----:B-----5:R-:W-:Y:S01]  /*3180*/  @!P1 FADD.FTZ R10, R10, R16 ;  /* 0x000000100a0a9221 */ /* 0x020fe20000010000 */
[----:B------:R-:W-:-:S03]  /*3190*/  @!P1 FADD.FTZ R11, R11, R17 ;  /* 0x000000110b0b9221 */ /* 0x000fc60000010000 */
[----:B------:R-:W-:Y:S05]  /*31a0*/  @P4 BRA `(.L_x_48) ;  /* 0xfffffff800e84947 */ /* 0x000fea000383ffff */
[----:B------:R-:W-:-:S07]  /*31b0*/  MOV R2, UR6 ;  /* 0x0000000600027c02 */ /* 0x000fce0008000f00 */
.L_x_47:
[----:B------:R-:W-:-:S09]  /*31c0*/  UISETP.NE.AND UP0, UPT, UR16, URZ, UPT ;  /* 0x000000ff1000728c */ /* 0x000fd2000bf05270 */
[----:B------:R-:W-:Y:S05]  /*31d0*/  BRA.U !UP0, `(.L_x_44) ;  /* 0x0000000508287547 */ /* 0x000fea000b800000 */
[----:B------:R-:W-:Y:S02]  /*31e0*/  UIADD3 UR6, UPT, UPT, UR16, -0x1, URZ ;  /* 0xffffffff10067890 */ /* 0x000fe4000fffe0ff */
[----:B------:R-:W-:Y:S02]  /*31f0*/  ULOP3.LUT UP1, UR7, UR21, 0x3, URZ, 0xc0, !UPT ;  /* 0x0000000315077892 */ /* 0x000fe4000f82c0ff */
[----:B------:R-:W-:-:S09]  /*3200*/  UISETP.GE.U32.AND UP0, UPT, UR6, 0x3, UPT ;  /* 0x000000030600788c */ /* 0x000fd2000bf06070 */
[----:B------:R-:W-:Y:S05]  /*3210*/  BRA.U !UP0, `(.L_x_49) ;  /* 0x00000001088c7547 */ /* 0x000fea000b800000 */
[C---:B--2-4-:R-:W-:Y:S01]  /*3220*/  IADD3 R18, PT, PT, R2.reuse, 0x2, RZ ;  /* 0x0000000202127810 */ /* 0x054fe20007ffe0ff */
[----:B------:R-:W-:Y:S01]  /*3230*/  HFMA2 R15, -RZ, RZ, 0, 4.76837158203125e-07 ;  /* 0x00000008ff0f7431 */ /* 0x000fe200000001ff */
[C---:B------:R-:W-:Y:S02]  /*3240*/  IADD3 R14, PT, PT, R2.reuse, 0x1, RZ ;  /* 0x00000001020e7810 */ /* 0x040fe40007ffe0ff */
[----:B------:R-:W-:Y:S02]  /*3250*/  ISETP.EQ.OR P1, PT, R2, UR19, P3 ;  /* 0x0000001302007c0c */ /* 0x000fe40009f22670 */
[----:B------:R-:W-:Y:S02]  /*3260*/  ISETP.EQ.OR P5, PT, R18, UR19, P3 ;  /* 0x0000001312007c0c */ /* 0x000fe40009fa2670 */
[----:B------:R-:W-:Y:S02]  /*3270*/  ISETP.EQ.OR P4, PT, R14, UR19, P3 ;  /* 0x000000130e007c0c */ /* 0x000fe40009f82670 */
[----:B-1----:R-:W-:-:S02]  /*3280*/  IADD3 R16, PT, PT, R2, 0x3, RZ ;  /* 0x0000000302107810 */ /* 0x002fc40007ffe0ff */
[----:B------:R-:W-:Y:S02]  /*3290*/  MOV R13, UR20 ;  /* 0x00000014000d7c02 */ /* 0x000fe40008000f00 */
[----:B------:R-:W-:Y:S02]  /*32a0*/  MOV R19, UR20 ;  /* 0x0000001400137c02 */ /* 0x000fe40008000f00 */
[----:B------:R-:W-:Y:S01]  /*32b0*/  MOV R17, UR20 ;  /* 0x0000001400117c02 */ /* 0x000fe20008000f00 */
[----:B------:R-:W-:Y:S01]  /*32c0*/  @!P1 IMAD R12, R2, R13, UR12 ;  /* 0x0000000c020c9e24 */ /* 0x000fe2000f8e020d */
[----:B------:R-:W-:Y:S01]  /*32d0*/  ISETP.EQ.OR P6, PT, R16, UR19, P3 ;  /* 0x0000001310007c0c */ /* 0x000fe20009fc2670 */
[----:B------:R-:W-:Y:S02]  /*32e0*/  @!P5 IMAD R18, R18, R19, UR12 ;  /* 0x0000000c1212de24 */ /* 0x000fe4000f8e0213 */
[----:B------:R-:W-:Y:S02]  /*32f0*/  HFMA2 R19, -RZ, RZ, 0, 4.76837158203125e-07 ;  /* 0x00000008ff137431 */ /* 0x000fe400000001ff */
[----:B------:R-:W-:Y:S01]  /*3300*/  @!P4 IMAD R14, R14, R17, UR12 ;  /* 0x0000000c0e0ece24 */ /* 0x000fe2000f8e0211 */
[----:B------:R-:W-:Y:S01]  /*3310*/  MOV R17, 0x8 ;  /* 0x0000000800117802 */ /* 0x000fe20000000f00 */
[----:B------:R-:W-:Y:S01]  /*3320*/  @!P1 IMAD.WIDE.U32 R12, R12, R15, UR8 ;  /* 0x000000080c0c9e25 */ /* 0x000fe2000f8e000f */
[----:B------:R-:W-:-:S03]  /*3330*/  MOV R21, UR20 ;  /* 0x0000001400157c02 */ /* 0x000fc60008000f00 */
[----:B------:R-:W-:Y:S02]  /*3340*/  @!P4 IMAD.WIDE.U32 R14, R14, R17, UR8 ;  /* 0x000000080e0ece25 */ /* 0x000fe4000f8e0011 */
[----:B------:R-:W0:Y:S02]  /*3350*/  @!P1 LDG.E.64 R12, desc[UR14][R12.64] ;  /* 0x0000000e0c0c9981 */ /* 0x000e24000c1e1b00 */
[----:B------:R-:W-:Y:S02]  /*3360*/  @!P6 IMAD R16, R16, R21, UR12 ;  /* 0x0000000c1010ee24 */ /* 0x000fe4000f8e0215 */
[----:B------:R-:W-:Y:S01]  /*3370*/  @!P5 IMAD.WIDE.U32 R18, R18, R19, UR8 ;  /* 0x000000081212de25 */ /* 0x000fe2000f8e0013 */
[----:B------:R-:W2:Y:S03]  /*3380*/  @!P4 LDG.E.64 R14, desc[UR14][R14.64] ;  /* 0x0000000e0e0ec981 */ /* 0x000ea6000c1e1b00 */
[----:B------:R-:W-:-:S02]  /*3390*/  @!P6 IMAD.WIDE.U32 R16, R16, R17, UR8 ;  /* 0x000000081010ee25 */ /* 0x000fc4000f8e0011 */
[----:B------:R-:W4:Y:S04]  /*33a0*/  @!P5 LDG.E.64 R18, desc[UR14][R18.64] ;  /* 0x0000000e1212d981 */ /* 0x000f28000c1e1b00 */
[----:B------:R-:W5:Y:S01]  /*33b0*/  @!P6 LDG.E.64 R16, desc[UR14][R16.64] ;  /* 0x0000000e1010e981 */ /* 0x000f62000c1e1b00 */
[----:B------:R-:W-:Y:S01]  /*33c0*/  IADD3 R2, PT, PT, R2, 0x4, RZ ;  /* 0x0000000402027810 */ /* 0x000fe20007ffe0ff */
[----:B0--3--:R-:W-:Y:S01]  /*33d0*/  @!P1 FADD.FTZ R10, R10, R12 ;  /* 0x0000000c0a0a9221 */ /* 0x009fe20000010000 */
[----:B------:R-:W-:-:S03]  /*33e0*/  @!P1 FADD.FTZ R11, R11, R13 ;  /* 0x0000000d0b0b9221 */ /* 0x000fc60000010000 */
[----:B--2---:R-:W-:Y:S01]  /*33f0*/  @!P4 FADD.FTZ R10, R10, R14 ;  /* 0x0000000e0a0ac221 */ /* 0x004fe20000010000 */
[----:B------:R-:W-:-:S03]  /*3400*/  @!P4 FADD.FTZ R11, R11, R15 ;  /* 0x0000000f0b0bc221 */ /* 0x000fc60000010000 */
[----:B----4-:R-:W-:Y:S01]  /*3410*/  @!P5 FADD.FTZ R10, R10, R18 ;  /* 0x000000120a0ad221 */ /* 0x010fe20000010000 */
[----:B------:R-:W-:-:S03]  /*3420*/  @!P5 FADD.FTZ R11, R11, R19 ;  /* 0x000000130b0bd221 */ /* 0x000fc60000010000 */
[----:B-----5:R-:W-:Y:S01]  /*3430*/  @!P6 FADD.FTZ R10, R10, R16 ;  /* 0x000000100a0ae221 */ /* 0x020fe20000010000 */
[----:B------:R-:W-:-:S07]  /*3440*/  @!P6 FADD.FTZ R11, R11, R17 ;  /* 0x000000110b0be221 */ /* 0x000fce0000010000 */
.L_x_49:
[----:B------:R-:W-:Y:S05]  /*3450*/  BRA.U !UP1, `(.L_x_44) ;  /* 0x0000000109887547 */ /* 0x000fea000b800000 */
[----:B------:R-:W-:Y:S02]  /*3460*/  UISETP.NE.AND UP0, UPT, UR7, 0x1, UPT ;  /* 0x000000010700788c */ /* 0x000fe4000bf05270 */
[----:B------:R-:W-:-:S06]  /*3470*/  ULOP3.LUT UR6, UR21, 0x1, URZ, 0xc0, !UPT ;  /* 0x0000000115067892 */ /* 0x000fcc000f8ec0ff */
[----:B-1--4-:R-:W-:Y:S01]  /*3480*/  MOV R16, UR6 ;  /* 0x0000000600107c02 */ /* 0x012fe20008000f00 */
[----:B------:R-:W-:Y:S06]  /*3490*/  BRA.U !UP0, `(.L_x_50) ;  /* 0x0000000108487547 */ /* 0x000fec000b800000 */
[C---:B------:R-:W-:Y:S02]  /*34a0*/  IADD3 R14, PT, PT, R2.reuse, 0x1, RZ ;  /* 0x00000001020e7810 */ /* 0x040fe40007ffe0ff */
[----:B------:R-:W-:Y:S02]  /*34b0*/  ISETP.EQ.OR P4, PT, R2, UR19, P3 ;  /* 0x0000001302007c0c */ /* 0x000fe40009f82670 */
[----:B------:R-:W-:Y:S02]  /*34c0*/  ISETP.EQ.OR P1, PT, R14, UR19, P3 ;  /* 0x000000130e007c0c */ /* 0x000fe40009f22670 */
[----:B------:R-:W-:Y:S02]  /*34d0*/  MOV R17, UR20 ;  /* 0x0000001400117c02 */ /* 0x000fe40008000f00 */
[----:B------:R-:W-:Y:S02]  /*34e0*/  MOV R13, UR20 ;  /* 0x00000014000d7c02 */ /* 0x000fe40008000f00 */
[----:B------:R-:W-:-:S05]  /*34f0*/  MOV R15, 0x8 ;  /* 0x00000008000f7802 */ /* 0x000fca0000000f00 */
[----:B------:R-:W-:Y:S02]  /*3500*/  @!P4 IMAD R12, R2, R13, UR12 ;  /* 0x0000000c020cce24 */ /* 0x000fe4000f8e020d */
[----:B------:R-:W-:Y:S02]  /*3510*/  @!P1 IMAD R14, R14, R17, UR12 ;  /* 0x0000000c0e0e9e24 */ /* 0x000fe4000f8e0211 */
[----:B------:R-:W-:Y:S02]  /*3520*/  HFMA2 R17, -RZ, RZ, 0, 4.76837158203125e-07 ;  /* 0x00000008ff117431 */ /* 0x000fe400000001ff */
[----:B------:R-:W-:-:S06]  /*3530*/  @!P4 IMAD.WIDE.U32 R12, R12, R15, UR8 ;  /* 0x000000080c0cce25 */ /* 0x000fcc000f8e000f */
[----:B------:R-:W0:Y:S01]  /*3540*/  @!P4 LDG.E.64 R12, desc[UR14][R12.64] ;  /* 0x0000000e0c0cc981 */ /* 0x000e22000c1e1b00 */
[----:B------:R-:W-:-:S06]  /*3550*/  @!P1 IMAD.WIDE.U32 R14, R14, R17, UR8 ;  /* 0x000000080e0e9e25 */ /* 0x000fcc000f8e0011 */
[----:B------:R-:W4:Y:S01]  /*3560*/  @!P1 LDG.E.64 R14, desc[UR14][R14.64] ;  /* 0x0000000e0e0e9981 */ /* 0x000f22000c1e1b00 */
[----:B------:R-:W-:Y:S01]  /*3570*/  IADD3 R2, PT, PT, R2, 0x2, RZ ;  /* 0x0000000202027810 */ /* 0x000fe20007ffe0ff */
[----:B0--3--:R-:W-:Y:S01]  /*3580*/  @!P4 FADD.FTZ R10, R10, R12 ;  /* 0x0000000c0a0ac221 */ /* 0x009fe20000010000 */
[----:B------:R-:W-:-:S03]  /*3590*/  @!P4 FADD.FTZ R11, R11, R13 ;  /* 0x0000000d0b0bc221 */ /* 0x000fc60000010000 */
[----:B----4-:R-:W-:Y:S01]  /*35a0*/  @!P1 FADD.FTZ R10, R10, R14 ;  /* 0x0000000e0a0a9221 */ /* 0x010fe20000010000 */
[----:B------:R-:W-:-:S07]  /*35b0*/  @!P1 FADD.FTZ R11, R11, R15 ;  /* 0x0000000f0b0b9221 */ /* 0x000fce0000010000 */
.L_x_50:
[----:B------:R-:W-:Y:S01]  /*35c0*/  ISETP.EQ.OR P1, PT, R2, UR19, P3 ;  /* 0x0000001302007c0c */ /* 0x000fe20009f22670 */
[----:B------:R-:W-:Y:S03]  /*35d0*/  BSSY.RECONVERGENT B0, `(.L_x_44) ;  /* 0x000000a000007945 */ /* 0x000fe60003800200 */
[----:B------:R-:W-:-:S13]  /*35e0*/  ISETP.NE.U32.OR P1, PT, R16, 0x1, P1 ;  /* 0x000000011000780c */ /* 0x000fda0000f25470 */
[----:B------:R-:W-:Y:S05]  /*35f0*/  @P1 BRA `(.L_x_51) ;  /* 0x00000000001c1947 */ /* 0x000fea0003800000 */
[----:B------:R-:W-:Y:S02]  /*3600*/  MOV R13, UR20 ;  /* 0x00000014000d7c02 */ /* 0x000fe40008000f00 */
[----:B------:R-:W-:-:S03]  /*3610*/  MOV R15, 0x8 ;  /* 0x00000008000f7802 */ /* 0x000fc60000000f00 */
[----:B------:R-:W-:-:S04]  /*3620*/  IMAD R12, R2, R13, UR12 ;  /* 0x0000000c020c7e24 */ /* 0x000fc8000f8e020d */
[----:B------:R-:W-:-:S06]  /*3630*/  IMAD.WIDE.U32 R12, R12, R15, UR8 ;  /* 0x000000080c0c7e25 */ /* 0x000fcc000f8e000f */
[----:B------:R-:W0:Y:S02]  /*3640*/  LDG.E.64 R12, desc[UR14][R12.64] ;  /* 0x0000000e0c0c7981 */ /* 0x000e24000c1e1b00 */
[----:B0--3--:R-:W-:Y:S01]  /*3650*/  FADD.FTZ R10, R10, R12 ;  /* 0x0000000c0a0a7221 */ /* 0x009fe20000010000 */
[----:B------:R-:W-:-:S07]  /*3660*/  FADD.FTZ R11, R11, R13 ;  /* 0x0000000d0b0b7221 */ /* 0x000fce0000010000 */
.L_x_51:
[----:B------:R-:W-:Y:S05]  /*3670*/  BSYNC.RECONVERGENT B0 ;  /* 0x0000000000007941 */ /* 0x000fea0003800200 */
.L_x_44:
[----:B------:R-:W5:Y:S01]  /*3680*/  S2UR UR7, SR_CgaCtaId ;  /* 0x00000000000779c3 */ /* 0x000f620000008800 */
[----:B------:R-:W-:Y:S01]  /*3690*/  UMOV UR6, 0x400 ;  /* 0x0000040000067882 */ /* 0x000fe20000000000 */
        /* <DEDUP_REMOVED lines=8> */
[----:B------:R-:W-:Y:S01]  /*3720*/  SHF.L.U32 R42, R42, 0x10, RZ ;  /* 0x000000102a2a7819 */ /* 0x000fe200000006ff */
[----:B----4-:R-:W-:Y:S01]  /*3730*/  FMUL.FTZ R20, R41, UR17 ;  /* 0x0000001129147c20 */ /* 0x010fe20008410000 */
[----:B-----5:R-:W-:-:S09]  /*3740*/  ULEA UR6, UR7, UR6, 0x18 ;  /* 0x0000000607067291 */ /* 0x020fd2000f8ec0ff */
[----:B------:R0:W-:Y:S01]  /*3750*/  @!P3 STS.64 [UR6+0x78], R10 ;  /* 0x0000780aff00b988 */ /* 0x0001e20008000a06 */
[----:B------:R-:W-:Y:S01]  /*3760*/  BAR.SYNC.DEFER_BLOCKING 0x0 ;  /* 0x0000000000007b1d */ /* 0x000fe20000010000 */
[----:B0--3--:R-:W-:Y:S01]  /*3770*/  FADD.FTZ R11, R40, -UR23 ;  /* 0x80000017280b7e21 */ /* 0x009fe20008010000 */
[----:B------:R-:W-:-:S04]  /*3780*/  FADD.FTZ R10, R36, -UR23 ;  /* 0x80000017240a7e21 */ /* 0x000fc80008010000 */
[----:B------:R-:W0:Y:S01]  /*3790*/  LDS.64 R12, [UR6+0x78] ;  /* 0x00007806ff0c7984 */ /* 0x000e220008000a00 */
[----:B------:R-:W0:Y:S02]  /*37a0*/  LDCU UR6, c[0x0][0x42c] ;  /* 0x00008580ff0677ac */ /* 0x000e240008000800 */
[----:B0-----:R-:W-:Y:S01]  /*37b0*/  FMUL.FTZ R2, R12, UR6 ;  /* 0x000000060c027c20 */ /* 0x001fe20008410000 */
[----:B------:R-:W-:Y:S01]  /*37c0*/  FMUL.FTZ R13, R13, UR6 ;  /* 0x000000060d0d7c20 */ /* 0x000fe20008410000 */
[----:B------:R-:W-:Y:S06]  /*37d0*/  @!P2 BRA `(.L_x_52) ;  /* 0x000000000048a947 */ /* 0x000fec0003800000 */
[----:B------:R-:W-:Y:S01]  /*37e0*/  FFMA.FTZ R12, R8, R25, R6 ;  /* 0x00000019080c7223 */ /* 0x000fe20000010006 */
[----:B------:R-:W-:-:S03]  /*37f0*/  FFMA.FTZ R14, R9, R20, R7 ;  /* 0x00000014090e7223 */ /* 0x000fc60000010007 */
[----:B------:R-:W-:Y:S01]  /*3800*/  FMUL.FTZ R15, R12, -1.4426950216293334961 ;  /* 0xbfb8aa3b0c0f7820 */ /* 0x000fe20000410000 */
[----:B------:R-:W-:-:S05]  /*3810*/  FMUL.FTZ R17, R14, -1.4426950216293334961 ;  /* 0xbfb8aa3b0e117820 */ /* 0x000fca0000410000 */
[----:B------:R-:W1:Y:S08]  /*3820*/  MUFU.EX2 R15, R15 ;  /* 0x0000000f000f7308 */ /* 0x000e700000000800 */
[----:B------:R-:W2:Y:S01]  /*3830*/  MUFU.EX2 R17, R17 ;  /* 0x0000001100117308 */ /* 0x000ea20000000800 */
[----:B-1----:R-:W-:-:S07]  /*3840*/  FADD.FTZ R16, R15, 1 ;  /* 0x3f8000000f107421 */ /* 0x002fce0000010000 */
[----:B------:R-:W0:Y:S01]  /*3850*/  MUFU.RCP R16, R16 ;  /* 0x0000001000107308 */ /* 0x000e220000001000 */
[----:B--2---:R-:W-:-:S07]  /*3860*/  FADD.FTZ R18, R17, 1 ;  /* 0x3f80000011127421 */ /* 0x004fce0000010000 */
[----:B------:R-:W1:Y:S01]  /*3870*/  MUFU.RCP R19, R18 ;  /* 0x0000001200137308 */ /* 0x000e620000001000 */
[----:B0-----:R-:W-:Y:S01]  /*3880*/  FADD.FTZ R21, -R16, 1 ;  /* 0x3f80000010157421 */ /* 0x001fe20000010100 */
[----:B------:R-:W-:-:S03]  /*3890*/  FMUL.FTZ R43, R43, R16 ;  /* 0x000000102b2b7220 */ /* 0x000fc60000410000 */
[----:B------:R-:W-:Y:S01]  /*38a0*/  FFMA.FTZ R12, R12, R21, 1 ;  /* 0x3f8000000c0c7423 */ /* 0x000fe20000010015 */
[----:B-1----:R-:W-:Y:S01]  /*38b0*/  FADD.FTZ R23, -R19, 1 ;  /* 0x3f80000013177421 */ /* 0x002fe20000010100 */
[----:B------:R-:W-:Y:S02]  /*38c0*/  FMUL.FTZ R42, R42, R19 ;  /* 0x000000132a2a7220 */ /* 0x000fe40000410000 */
[----:B------:R-:W-:Y:S01]  /*38d0*/  FMUL.FTZ R43, R43, R12 ;  /* 0x0000000c2b2b7220 */ /* 0x000fe20000410000 */
[----:B------:R-:W-:-:S04]  /*38e0*/  FFMA.FTZ R23, R14, R23, 1 ;  /* 0x3f8000000e177423 */ /* 0x000fc80000010017 */
[----:B------:R-:W-:-:S07]  /*38f0*/  FMUL.FTZ R42, R42, R23 ;  /* 0x000000172a2a7220 */ /* 0x000fce0000410000 */
.L_x_52:
[----:B------:R-:W-:Y:S04]  /*3900*/  BSSY.RECONVERGENT B0, `(.L_x_53) ;  /* 0x0000014000007945 */ /* 0x000fe80003800200 */
[----:B------:R-:W-:Y:S05]  /*3910*/  @P0 BRA `(.L_x_54) ;  /* 0x0000000000480947 */ /* 0x000fea0003800000 */
[----:B------:R-:W0:Y:S01]  /*3920*/  LDCU.64 UR8, c[0x0][0x3f8] ;  /* 0x00007f00ff0877ac */ /* 0x000e220008000a00 */
[C-C-:B------:R-:W-:Y:S01]  /*3930*/  FFMA.FTZ R15, R2.reuse, R25, R13.reuse ;  /* 0x00000019020f7223 */ /* 0x140fe2000001000d */
[----:B------:R-:W-:Y:S01]  /*3940*/  MOV R14, R50 ;  /* 0x00000032000e7202 */ /* 0x000fe20000000f00 */
[----:B------:R-:W-:Y:S01]  /*3950*/  FFMA.FTZ R12, R2, R20, R13 ;  /* 0x00000014020c7223 */ /* 0x000fe2000001000d */
[----:B------:R-:W1:Y:S01]  /*3960*/  LDCU.64 UR6, c[0x0][0x380] ;  /* 0x00007000ff0677ac */ /* 0x000e620008000a00 */
[----:B------:R-:W-:Y:S01]  /*3970*/  FFMA.FTZ R43, R8, R43, -R15 ;  /* 0x0000002b082b7223 */ /* 0x000fe2000001080f */
[----:B------:R-:W-:Y:S01]  /*3980*/  MOV R15, R53 ;  /* 0x00000035000f7202 */ /* 0x000fe20000000f00 */
[----:B------:R-:W-:Y:S02]  /*3990*/  FFMA.FTZ R12, R9, R42, -R12 ;  /* 0x0000002a090c7223 */ /* 0x000fe4000001080c */
[----:B------:R-:W-:Y:S02]  /*39a0*/  FMUL.FTZ R43, R43, UR17 ;  /* 0x000000112b2b7c20 */ /* 0x000fe40008410000 */
[----:B------:R-:W-:Y:S01]  /*39b0*/  FMUL.FTZ R12, R12, UR17 ;  /* 0x000000110c0c7c20 */ /* 0x000fe20008410000 */
[----:B0-----:R-:W-:-:S02]  /*39c0*/  IMAD R17, R3, UR8, RZ ;  /* 0x0000000803117c24 */ /* 0x001fc4000f8e02ff */
[----:B------:R-:W-:-:S04]  /*39d0*/  IMAD.WIDE.U32 R14, R48, UR8, R14 ;  /* 0x00000008300e7c25 */ /* 0x000fc8000f8e000e */
[----:B------:R-:W-:Y:S01]  /*39e0*/  IMAD R17, R48, UR9, R17 ;  /* 0x0000000930117c24 */ /* 0x000fe2000f8e0211 */
[----:B-1----:R-:W-:-:S04]  /*39f0*/  LEA R16, P0, R14, UR6, 0x1 ;  /* 0x000000060e107c11 */ /* 0x002fc8000f8008ff */
[----:B------:R-:W-:Y:S02]  /*3a00*/  IADD3 R17, PT, PT, R15, R17, RZ ;  /* 0x000000110f117210 */ /* 0x000fe40007ffe0ff */
[----:B------:R-:W-:Y:S02]  /*3a10*/  F2FP.BF16.F32.PACK_AB R15, R12, R43 ;  /* 0x0000002b0c0f723e */ /* 0x000fe400000010ff */
[----:B------:R-:W-:-:S05]  /*3a20*/  LEA.HI.X R17, R14, UR7, R17, 0x1, P0 ;  /* 0x000000070e117c11 */ /* 0x000fca00080f0c11 */
[----:B------:R0:W-:Y:S02]  /*3a30*/  STG.E desc[UR14][R16.64], R15 ;  /* 0x0000000f10007986 */ /* 0x0001e4000c10190e */
.L_x_54:
[----:B------:R-:W-:Y:S05]  /*3a40*/  BSYNC.RECONVERGENT B0 ;  /* 0x0000000000007941 */ /* 0x000fea0003800200 */
.L_x_53:
[----:B------:R-:W-:Y:S01]  /*3a50*/  UISETP.NE.AND UP0, UPT, UR22, URZ, UPT ;  /* 0x000000ff1600728c */ /* 0x000fe2000bf05270 */
[----:B------:R-:W-:Y:S01]  /*3a60*/  SHF.L.U32 R39, R39, 0x10, RZ ;  /* 0x0000001027277819 */ /* 0x000fe200000006ff */
[----:B------:R-:W-:Y:S01]  /*3a70*/  FMUL.FTZ R19, R11, UR17 ;  /* 0x000000110b137c20 */ /* 0x000fe20008410000 */
[----:B------:R-:W-:Y:S01]  /*3a80*/  SHF.L.U32 R38, R38, 0x10, RZ ;  /* 0x0000001026267819 */ /* 0x000fe200000006ff */
[----:B--2---:R-:W-:-:S05]  /*3a90*/  FMUL.FTZ R18, R10, UR17 ;  /* 0x000000110a127c20 */ /* 0x004fca0008410000 */
[----:B------:R-:W-:Y:S05]  /*3aa0*/  BRA.U !UP0, `(.L_x_55) ;  /* 0x0000000108487547 */ /* 0x000fea000b800000 */
[----:B------:R-:W-:Y:S01]  /*3ab0*/  FFMA.FTZ R7, R9, R18, R7 ;  /* 0x0000001209077223 */ /* 0x000fe20000010007 */
[----:B------:R-:W-:-:S03]  /*3ac0*/  FFMA.FTZ R6, R8, R19, R6 ;  /* 0x0000001308067223 */ /* 0x000fc60000010006 */
[----:B------:R-:W-:Y:S01]  /*3ad0*/  FMUL.FTZ R14, R7, -1.4426950216293334961 ;  /* 0xbfb8aa3b070e7820 */ /* 0x000fe20000410000 */
[----:B------:R-:W-:-:S05]  /*3ae0*/  FMUL.FTZ R10, R6, -1.4426950216293334961 ;  /* 0xbfb8aa3b060a7820 */ /* 0x000fca0000410000 */
[----:B------:R-:W0:Y:S08]  /*3af0*/  MUFU.EX2 R14, R14 ;  /* 0x0000000e000e7308 */ /* 0x000e300000000800 */
[----:B------:R-:W2:Y:S01]  /*3b00*/  MUFU.EX2 R10, R10 ;  /* 0x0000000a000a7308 */ /* 0x000ea20000000800 */
[----:B0-----:R-:W-:-:S07]  /*3b10*/  FADD.FTZ R15, R14, 1 ;  /* 0x3f8000000e0f7421 */ /* 0x001fce0000010000 */
[----:B------:R-:W1:Y:S01]  /*3b20*/  MUFU.RCP R15, R15 ;  /* 0x0000000f000f7308 */ /* 0x000e620000001000 */
[----:B--2---:R-:W-:-:S07]  /*3b30*/  FADD.FTZ R11, R10, 1 ;  /* 0x3f8000000a0b7421 */ /* 0x004fce0000010000 */
[----:B------:R-:W0:Y:S01]  /*3b40*/  MUFU.RCP R12, R11 ;  /* 0x0000000b000c7308 */ /* 0x000e220000001000 */
[----:B-1----:R-:W-:Y:S01]  /*3b50*/  FADD.FTZ R16, -R15, 1 ;  /* 0x3f8000000f107421 */ /* 0x002fe20000010100 */
[----:B------:R-:W-:-:S03]  /*3b60*/  FMUL.FTZ R38, R38, R15 ;  /* 0x0000000f26267220 */ /* 0x000fc60000410000 */
[----:B------:R-:W-:Y:S01]  /*3b70*/  FFMA.FTZ R7, R7, R16, 1 ;  /* 0x3f80000007077423 */ /* 0x000fe20000010010 */
[----:B0-----:R-:W-:Y:S01]  /*3b80*/  FADD.FTZ R17, -R12, 1 ;  /* 0x3f8000000c117421 */ /* 0x001fe20000010100 */
[----:B------:R-:W-:Y:S02]  /*3b90*/  FMUL.FTZ R39, R39, R12 ;  /* 0x0000000c27277220 */ /* 0x000fe40000410000 */
[----:B------:R-:W-:Y:S01]  /*3ba0*/  FMUL.FTZ R38, R38, R7 ;  /* 0x0000000726267220 */ /* 0x000fe20000410000 */
[----:B------:R-:W-:-:S04]  /*3bb0*/  FFMA.FTZ R6, R6, R17, 1 ;  /* 0x3f80000006067423 */ /* 0x000fc80000010011 */
[----:B------:R-:W-:-:S07]  /*3bc0*/  FMUL.FTZ R39, R39, R6 ;  /* 0x0000000627277220 */ /* 0x000fce0000410000 */
.L_x_55:
[----:B------:R-:W2:Y:S01]  /*3bd0*/  LDCU.64 UR6, c[0x0][0x400] ;  /* 0x00008000ff0677ac */ /* 0x000ea20008000a00 */
[C-C-:B------:R-:W-:Y:S01]  /*3be0*/  FFMA.FTZ R7, R2.reuse, R19, R13.reuse ;  /* 0x0000001302077223 */ /* 0x140fe2000001000d */
[----:B------:R-:W-:Y:S01]  /*3bf0*/  FFMA.FTZ R2, R2, R18, R13 ;  /* 0x0000001202027223 */ /* 0x000fe2000001000d */
[----:B------:R-:W-:Y:S02]  /*3c00*/  BSSY.RECONVERGENT B0, `(.L_x_56) ;  /* 0x0000013000007945 */ /* 0x000fe40003800200 */
[----:B------:R-:W-:Y:S01]  /*3c10*/  FFMA.FTZ R7, R8, R39, -R7 ;  /* 0x0000002708077223 */ /* 0x000fe20000010807 */
[----:B------:R-:W-:-:S03]  /*3c20*/  FFMA.FTZ R2, R9, R38, -R2 ;  /* 0x0000002609027223 */ /* 0x000fc60000010802 */
[----:B------:R-:W-:Y:S01]  /*3c30*/  FMUL.FTZ R9, R7, UR17 ;  /* 0x0000001107097c20 */ /* 0x000fe20008410000 */
[----:B------:R-:W-:Y:S01]  /*3c40*/  FMUL.FTZ R2, R2, UR17 ;  /* 0x0000001102027c20 */ /* 0x000fe20008410000 */
[----:B--2---:R-:W-:-:S04]  /*3c50*/  ISETP.GE.U32.AND P0, PT, R46, UR6, PT ;  /* 0x000000062e007c0c */ /* 0x004fc8000bf06070 */
[----:B------:R-:W-:-:S13]  /*3c60*/  ISETP.GE.AND.EX P0, PT, R5, UR7, PT, P0 ;  /* 0x0000000705007c0c */ /* 0x000fda000bf06300 */
[----:B------:R-:W-:Y:S05]  /*3c70*/  @P0 BRA `(.L_x_57) ;  /* 0x00000000002c0947 */ /* 0x000fea0003800000 */
[----:B------:R-:W2:Y:S01]  /*3c80*/  LDCU.64 UR6, c[0x0][0x3f8] ;  /* 0x00007f00ff0677ac */ /* 0x000ea20008000a00 */
[----:B------:R-:W-:Y:S02]  /*3c90*/  MOV R51, R53 ;  /* 0x0000003500337202 */ /* 0x000fe40000000f00 */
[----:B------:R-:W-:Y:S01]  /*3ca0*/  F2FP.BF16.F32.PACK_AB R9, R2, R9 ;  /* 0x000000090209723e */ /* 0x000fe200000010ff */
[----:B------:R-:W3:Y:S01]  /*3cb0*/  LDCU.64 UR8, c[0x0][0x380] ;  /* 0x00007000ff0877ac */ /* 0x000ee20008000a00 */
[----:B--2---:R-:W-:Y:S02]  /*3cc0*/  IMAD R7, R5, UR6, RZ ;  /* 0x0000000605077c24 */ /* 0x004fe4000f8e02ff */
[----:B------:R-:W-:-:S04]  /*3cd0*/  IMAD.WIDE.U32 R50, R46, UR6, R50 ;  /* 0x000000062e327c25 */ /* 0x000fc8000f8e0032 */
[----:B------:R-:W-:Y:S01]  /*3ce0*/  IMAD R7, R46, UR7, R7 ;  /* 0x000000072e077c24 */ /* 0x000fe2000f8e0207 */
[----:B---3--:R-:W-:-:S04]  /*3cf0*/  LEA R6, P0, R50, UR8, 0x1 ;  /* 0x0000000832067c11 */ /* 0x008fc8000f8008ff */
[----:B------:R-:W-:-:S04]  /*3d00*/  IADD3 R7, PT, PT, R51, R7, RZ ;  /* 0x0000000733077210 */ /* 0x000fc80007ffe0ff */
[----:B------:R-:W-:-:S05]  /*3d10*/  LEA.HI.X R7, R50, UR9, R7, 0x1, P0 ;  /* 0x0000000932077c11 */ /* 0x000fca00080f0c07 */
[----:B------:R2:W-:Y:S02]  /*3d20*/  STG.E desc[UR14][R6.64], R9 ;  /* 0x0000000906007986 */ /* 0x0005e4000c10190e */
.L_x_57:
[----:B------:R-:W-:Y:S05]  /*3d30*/  BSYNC.RECONVERGENT B0 ;  /* 0x0000000000007941 */ /* 0x000fea0003800200 */
.L_x_56:
[----:B------:R-:W-:Y:S02]  /*3d40*/  UIADD3 UR11, UPT, UPT, UR20, UR11, URZ ;  /* 0x0000000b140b7290 */ /* 0x000fe4000fffe0ff */
[----:B------:R-:W-:Y:S02]  /*3d50*/  UIADD3 UR4, UPT, UPT, UR4, 0x1, URZ ;  /* 0x0000000104047890 */ /* 0x000fe4000fffe0ff */
[----:B------:R-:W-:-:S09]  /*3d60*/  UISETP.GE.AND UP0, UPT, UR11, UR5, UPT ;  /* 0x000000050b00728c */ /* 0x000fd2000bf06270 */
[----:B------:R-:W-:Y:S05]  /*3d70*/  BRA.U !UP0, `(.L_x_58) ;  /* 0xffffffc508347547 */ /* 0x000fea000b83ffff */
.L_x_33:
[----:B------:R-:W3:Y:S01]  /*3d80*/  LDC R4, c[0x0][0x370] ;  /* 0x0000dc00ff047b82 */ /* 0x000ee20000000800 */
[----:B------:R-:W-:Y:S01]  /*3d90*/  ISETP.NE.AND P2, PT, R37, RZ, PT ;  /* 0x000000ff2500720c */ /* 0x000fe20003f45270 */
[----:B------:R-:W-:Y:S06]  /*3da0*/  BSSY.RECONVERGENT B0, `(.L_x_59) ;  /* 0x0000011000007945 */ /* 0x000fec0003800200 */
[----:B--2---:R-:W2:Y:S08]  /*3db0*/  LDC R7, c[0x0][0x374] ;  /* 0x0000dd00ff077b82 */ /* 0x004eb00000000800 */
[----:B------:R-:W4:Y:S01]  /*3dc0*/  LDC.64 R2, c[0x0][0x3c8] ;  /* 0x0000f200ff027b82 */ /* 0x000f220000000a00 */
[----:B---3--:R-:W-:-:S02]  /*3dd0*/  IADD3 R5, PT, PT, R4, -0x1, RZ ;  /* 0xffffffff04057810 */ /* 0x008fc40007ffe0ff */
[----:B------:R-:W-:Y:S02]  /*3de0*/  ISETP.NE.AND P1, PT, R4, 0x1, PT ;  /* 0x000000010400780c */ /* 0x000fe40003f25270 */
[----:B--2---:R-:W-:-:S04]  /*3df0*/  IADD3 R0, PT, PT, R7, -0x1, RZ ;  /* 0xffffffff07007810 */ /* 0x004fc80007ffe0ff */
[----:B------:R-:W-:Y:S02]  /*3e00*/  ISETP.NE.AND P0, PT, R0, UR12, PT ;  /* 0x0000000c00007c0c */ /* 0x000fe4000bf05270 */
[----:B------:R-:W-:Y:S02]  /*3e10*/  SHF.L.U32 R0, R7, 0x1, RZ ;  /* 0x0000000107007819 */ /* 0x000fe400000006ff */
[----:B------:R-:W-:Y:S02]  /*3e20*/  ISETP.NE.OR P0, PT, R5, UR19, P0 ;  /* 0x0000001305007c0c */ /* 0x000fe40008705670 */
[----:B------:R-:W-:-:S05]  /*3e30*/  SEL R5, R0, RZ, P1 ;  /* 0x000000ff00057207 */ /* 0x000fca0000800000 */
[----:B----4-:R-:W-:Y:S01]  /*3e40*/  IMAD.WIDE.U32 R2, R5, 0x4, R2 ;  /* 0x0000000405027825 */ /* 0x010fe200078e0002 */
[----:B------:R-:W-:Y:S06]  /*3e50*/  @P2 BRA `(.L_x_60) ;  /* 0x0000000000142947 */ /* 0x000fec0003800000 */
[----:B------:R-:W-:Y:S01]  /*3e60*/  HFMA2 R5, -RZ, RZ, 0, 5.9604644775390625e-08 ;  /* 0x00000001ff057431 */ /* 0x000fe200000001ff */
[----:B------:R-:W-:Y:S06]  /*3e70*/  MEMBAR.ALL.GPU ;  /* 0x0000000000007992 */ /* 0x000fec000000a000 */
[----:B------:R-:W-:-:S00]  /*3e80*/  ERRBAR ;  /* 0x00000000000079ab */ /* 0x000fc00000000000 */
[----:B------:R-:W-:Y:S06]  /*3e90*/  CGAERRBAR ;  /* 0x00000000000075ab */ /* 0x000fec0000000000 */
[----:B------:R2:W-:Y:S02]  /*3ea0*/  REDG.E.ADD.S32.STRONG.GPU desc[UR14][R2.64], R5 ;  /* 0x000000050200798e */ /* 0x0005e4000c12e30e */
.L_x_60:
[----:B------:R-:W-:Y:S05]  /*3eb0*/  BSYNC.RECONVERGENT B0 ;  /* 0x0000000000007941 */ /* 0x000fea0003800200 */
.L_x_59:
[----:B------:R-:W-:Y:S05]  /*3ec0*/  @P0 EXIT ;  /* 0x000000000000094d */ /* 0x000fea0003800000 */
[----:B------:R-:W-:Y:S05]  /*3ed0*/  @P2 BRA `(.L_x_61) ;  /* 0x0000000000202947 */ /* 0x000fea0003800000 */
[----:B------:R-:W-:-:S05]  /*3ee0*/  IMAD R0, R4, R7, RZ ;  /* 0x0000000704007224 */ /* 0x000fca00078e02ff */
[----:B------:R-:W-:-:S13]  /*3ef0*/  ISETP.NE.AND P0, PT, R0, -0x1, PT ;  /* 0xffffffff0000780c */ /* 0x000fda0003f05270 */
[----:B------:R-:W-:Y:S05]  /*3f00*/  @!P0 BRA `(.L_x_61) ;  /* 0x0000000000148947 */ /* 0x000fea0003800000 */
.L_x_62:
[----:B--2---:R-:W2:Y:S04]  /*3f10*/  LDG.E.STRONG.GPU R5, desc[UR14][R2.64] ;  /* 0x0000000e02057981 */ /* 0x004ea8000c1ef900 */
[----:B--2---:R-:W-:Y:S01]  /*3f20*/  CCTL.IVALL ;  /* 0x00000000ff00798f */ /* 0x004fe20002000000 */
[----:B------:R-:W-:Y:S05]  /*3f30*/  YIELD ;  /* 0x0000000000007946 */ /* 0x000fea0003800000 */
[----:B------:R-:W-:-:S13]  /*3f40*/  ISETP.NE.AND P0, PT, R5, R0, PT ;  /* 0x000000000500720c */ /* 0x000fda0003f05270 */
[----:B------:R-:W-:Y:S05]  /*3f50*/  @P0 BRA `(.L_x_62) ;  /* 0xfffffffc00ec0947 */ /* 0x000fea000383ffff */
.L_x_61:
[----:B------:R-:W-:Y:S05]  /*3f60*/  WARPSYNC.ALL ;  /* 0x0000000000007948 */ /* 0x000fea0003800000 */
[----:B------:R-:W3:Y:S08]  /*3f70*/  LDC.64 R6, c[0x0][0x3f8] ;  /* 0x0000fe00ff067b82 */ /* 0x000ef00000000a00 */
[----:B------:R-:W-:Y:S01]  /*3f80*/  BAR.SYNC.DEFER_BLOCKING 0x0 ;  /* 0x0000000000007b1d */ /* 0x000fe20000010000 */
[----:B---3--:R-:W-:-:S04]  /*3f90*/  LEA.HI R0, P0, R7, R6, RZ, 0x1 ;  /* 0x0000000607007211 */ /* 0x008fc800078108ff */
[----:B--2---:R-:W-:-:S04]  /*3fa0*/  IADD3.X R3, PT, PT, RZ, R7, RZ, P0, !PT ;  /* 0x00000007ff037210 */ /* 0x004fc800007fe4ff */
[--C-:B------:R-:W-:Y:S02]  /*3fb0*/  SHF.R.S64 R0, R0, 0x1, R3.reuse ;  /* 0x0000000100007819 */ /* 0x100fe40000001003 */
[----:B------:R-:W-:Y:S02]  /*3fc0*/  SHF.R.S32.HI R3, RZ, 0x1, R3 ;  /* 0x00000001ff037819 */ /* 0x000fe40000011403 */
[----:B------:R-:W-:-:S04]  /*3fd0*/  ISETP.GT.U32.AND P0, PT, R0, R37, PT ;  /* 0x000000250000720c */ /* 0x000fc80003f04070 */
[----:B------:R-:W-:-:S13]  /*3fe0*/  ISETP.GT.AND.EX P0, PT, R3, RZ, PT, P0 ;  /* 0x000000ff0300720c */ /* 0x000fda0003f04300 */
[----:B------:R-:W-:Y:S05]  /*3ff0*/  @!P0 EXIT ;  /* 0x000000000000894d */ /* 0x000fea0003800000 */
[----:B------:R-:W-:Y:S01]  /*4000*/  IADD3 R5, P1, PT, R37, 0x180, RZ ;  /* 0x0000018025057810 */ /* 0x000fe20007f3e0ff */
[----:B------:R-:W-:Y:S01]  /*4010*/  BSSY.RECONVERGENT B0, `(.L_x_63) ;  /* 0x000005c000007945 */ /* 0x000fe20003800200 */
[----:B------:R-:W-:Y:S02]  /*4020*/  MOV R2, RZ ;  /* 0x000000ff00027202 */ /* 0x000fe40000000f00 */
[----:B------:R-:W-:Y:S02]  /*4030*/  ISETP.GT.U32.AND P0, PT, R0, R5, PT ;  /* 0x000000050000720c */ /* 0x000fe40003f04070 */
[----:B------:R-:W-:-:S04]  /*4040*/  IADD3.X R8, PT, PT, RZ, R2, RZ, P1, !PT ;  /* 0x00000002ff087210 */ /* 0x000fc80000ffe4ff */
[----:B------:R-:W-:-:S04]  /*4050*/  ISETP.GT.AND.EX P0, PT, R3, R8, PT, P0 ;  /* 0x000000080300720c */ /* 0x000fc80003f04300 */
[----:B------:R-:W-:Y:S02]  /*4060*/  SEL R4, R0, R5, P0 ;  /* 0x0000000500047207 */ /* 0x000fe40000000000 */
[----:B------:R-:W-:Y:S02]  /*4070*/  SEL R13, R3, R8, P0 ;  /* 0x00000008030d7207 */ /* 0x000fe40000000000 */
[----:B------:R-:W-:-:S04]  /*4080*/  IADD3 R4, P0, PT, R4, -0x180, RZ ;  /* 0xfffffe8004047810 */ /* 0x000fc80007f1e0ff */
        /* <DEDUP_REMOVED lines=11> */
[----:B------:R-:W-:Y:S01]  /*4140*/  IADD3 RZ, P0, PT, R5, R8, RZ ;  /* 0x0000000805ff7210 */ /* 0x000fe20007f1e0ff */
[----:B------:R-:W-:-:S04]  /*4150*/  IMAD.WIDE.U32 R8, R6, 0x3, RZ ;  /* 0x0000000306087825 */ /* 0x000fc800078e00ff */
[----:B------:R-:W-:Y:S01]  /*4160*/  IMAD.WIDE.U32.X R4, R13, -0x55555556, R10, P0 ;  /* 0xaaaaaaaa0d047825 */ /* 0x000fe200000e040a */
[----:B------:R-:W-:-:S04]  /*4170*/  LEA R11, R7, R7, 0x1 ;  /* 0x00000007070b7211 */ /* 0x000fc800078e08ff */
[----:B------:R-:W-:Y:S02]  /*4180*/  SHF.R.U64 R4, R4, 0x8, R5 ;  /* 0x0000000804047819 */ /* 0x000fe40000001205 */
[----:B------:R-:W-:Y:S02]  /*4190*/  IADD3 R11, PT, PT, R9, R11, RZ ;  /* 0x0000000b090b7210 */ /* 0x000fe40007ffe0ff */
[----:B------:R-:W-:Y:S02]  /*41a0*/  IADD3 R4, P0, PT, R4, R12, RZ ;  /* 0x0000000c04047210 */ /* 0x000fe40007f1e0ff */
[----:B------:R-:W-:Y:S02]  /*41b0*/  LEA.HI R28, P2, R11, R8, RZ, 0x1 ;  /* 0x000000080b1c7211 */ /* 0x000fe400078508ff */
[----:B------:R-:W-:Y:S02]  /*41c0*/  LOP3.LUT R10, R4, 0x3, RZ, 0xc0, !PT ;  /* 0x00000003040a7812 */ /* 0x000fe400078ec0ff */
[----:B------:R-:W-:-:S02]  /*41d0*/  LEA.HI.X R5, R5, RZ, RZ, 0x18, P0 ;  /* 0x000000ff05057211 */ /* 0x000fc400000fc4ff */
[----:B------:R-:W-:Y:S02]  /*41e0*/  ISETP.NE.U32.AND P1, PT, R10, 0x3, PT ;  /* 0x000000030a00780c */ /* 0x000fe40003f25070 */
[----:B------:R-:W-:Y:S02]  /*41f0*/  ISETP.GE.U32.AND P0, PT, R4, 0x3, PT ;  /* 0x000000030400780c */ /* 0x000fe40003f06070 */
[----:B------:R-:W-:Y:S02]  /*4200*/  ISETP.NE.AND.EX P1, PT, RZ, RZ, PT, P1 ;  /* 0x000000ffff00720c */ /* 0x000fe40003f25310 */
[----:B------:R-:W-:Y:S02]  /*4210*/  IADD3.X R11, PT, PT, RZ, R11, RZ, P2, !PT ;  /* 0x0000000bff0b7210 */ /* 0x000fe400017fe4ff */
[----:B------:R-:W-:Y:S02]  /*4220*/  ISETP.GE.U32.AND.EX P0, PT, R5, RZ, PT, P0 ;  /* 0x000000ff0500720c */ /* 0x000fe40003f06100 */
[----:B------:R-:W-:-:S02]  /*4230*/  SHF.R.S64 R28, R28, 0x1, R11 ;  /* 0x000000011c1c7819 */ /* 0x000fc4000000100b */
[----:B------:R-:W-:-:S05]  /*4240*/  SHF.R.S32.HI R35, RZ, 0x1, R11 ;  /* 0x00000001ff237819 */ /* 0x000fca000001140b */
[----:B------:R-:W-:Y:S05]  /*4250*/  @!P1 BRA `(.L_x_64) ;  /* 0x0000000000dc9947 */ /* 0x000fea0003800000 */
[----:B------:R-:W2:Y:S01]  /*4260*/  LDCU.64 UR4, c[0x0][0x3d8] ;  /* 0x00007b00ff0477ac */ /* 0x000ea20008000a00 */
[----:B------:R-:W-:Y:S02]  /*4270*/  IADD3 R9, PT, PT, R4, 0x1, RZ ;  /* 0x0000000104097810 */ /* 0x000fe40007ffe0ff */
[----:B------:R-:W-:Y:S01]  /*4280*/  MOV R4, R37 ;  /* 0x0000002500047202 */ /* 0x000fe20000000f00 */
[----:B------:R-:W3:Y:S01]  /*4290*/  LDCU.64 UR6, c[0x0][0x390] ;  /* 0x00007200ff0677ac */ /* 0x000ee20008000a00 */
[----:B------:R-:W-:Y:S02]  /*42a0*/  LOP3.LUT R9, R9, 0x3, RZ, 0xc0, !PT ;  /* 0x0000000309097812 */ /* 0x000fe400078ec0ff */
[----:B------:R-:W-:Y:S01]  /*42b0*/  MOV R5, R2 ;  /* 0x0000000200057202 */ /* 0x000fe20000000f00 */
[----:B------:R-:W4:Y:S01]  /*42c0*/  LDCU.64 UR8, c[0x0][0x388] ;  /* 0x00007100ff0877ac */ /* 0x000f220008000a00 */
[C---:B------:R-:W-:Y:S02]  /*42d0*/  SHF.L.U32 R22, R37.reuse, 0x3, RZ ;  /* 0x0000000325167819 */ /* 0x040fe400000006ff */
[----:B------:R-:W-:Y:S01]  /*42e0*/  SHF.L.U64.HI R23, R37, 0x3, R2 ;  /* 0x0000000325177819 */ /* 0x000fe20000010202 */
[----:B------:R-:W-:Y:S01]  /*42f0*/  IMAD.WIDE.U32 R4, R9, 0x180, R4 ;  /* 0x0000018009047825 */ /* 0x000fe200078e0004 */
[----:B------:R-:W-:-:S02]  /*4300*/  SHF.L.U32 R31, R7, 0x2, RZ ;  /* 0x00000002071f7819 */ /* 0x000fc400000006ff */
[----:B------:R-:W-:Y:S02]  /*4310*/  SHF.L.U64.HI R33, R0, 0x2, R3 ;  /* 0x0000000200217819 */ /* 0x000fe40000010203 */
[----:B------:R-:W-:Y:S02]  /*4320*/  SHF.L.U64.HI R29, R28, 0x2, R35 ;  /* 0x000000021c1d7819 */ /* 0x000fe40000010223 */
[C---:B--2---:R-:W-:Y:S01]  /*4330*/  LEA R27, P1, R37.reuse, UR4, 0x2 ;  /* 0x00000004251b7c11 */ /* 0x044fe2000f8210ff */
[----:B------:R-:W-:Y:S01]  /*4340*/  UMOV UR4, URZ ;  /* 0x000000ff00047c82 */ /* 0x000fe20008000000 */
[----:B---3--:R-:W-:Y:S02]  /*4350*/  IADD3 R24, P2, PT, R22, UR6, RZ ;  /* 0x0000000616187c10 */ /* 0x008fe4000ff5e0ff */
[----:B------:R-:W-:Y:S02]  /*4360*/  LEA.HI.X R26, R37, UR5, R2, 0x2, P1 ;  /* 0x00000005251a7c11 */ /* 0x000fe400088f1402 */
[----:B------:R-:W-:-:S02]  /*4370*/  IADD3 R2, PT, PT, R5, UR4, RZ ;  /* 0x0000000405027c10 */ /* 0x000fc4000fffe0ff */
[----:B------:R-:W-:Y:S01]  /*4380*/  MOV R37, R4 ;  /* 0x0000000400257202 */ /* 0x000fe20000000f00 */
[----:B------:R-:W-:Y:S01]  /*4390*/  IMAD.WIDE.U32 R4, R6, 0x4, RZ ;  /* 0x0000000406047825 */ /* 0x000fe200078e00ff */
[C---:B------:R-:W-:Y:S02]  /*43a0*/  IADD3.X R25, PT, PT, R23.reuse, UR7, RZ, P2, !PT ;  /* 0x0000000717197c10 */ /* 0x040fe400097fe4ff */
[----:B----4-:R-:W-:Y:S02]  /*43b0*/  IADD3 R22, P1, PT, R22, UR8, RZ ;  /* 0x0000000816167c10 */ /* 0x010fe4000ff3e0ff */
[----:B------:R-:W-:Y:S02]  /*43c0*/  IADD3 R20, P2, PT, RZ, -R9, RZ ;  /* 0x80000009ff147210 */ /* 0x000fe40007f5e0ff */
[----:B------:R-:W-:Y:S02]  /*43d0*/  IADD3.X R23, PT, PT, R23, UR9, RZ, P1, !PT ;  /* 0x0000000917177c10 */ /* 0x000fe40008ffe4ff */
[----:B------:R-:W-:-:S02]  /*43e0*/  IADD3 R31, PT, PT, R5, R31, RZ ;  /* 0x0000001f051f7210 */ /* 0x000fc40007ffe0ff */
[----:B------:R-:W-:-:S07]  /*43f0*/  IADD3.X R21, PT, PT, RZ, -0x1, RZ, P2, !PT ;  /* 0xffffffffff157810 */ /* 0x000fce00017fe4ff */
.L_x_65:
[-C--:B--2---:R-:W-:Y:S02]  /*4400*/  LEA R10, P1, R0, R27.reuse, 0x2 ;  /* 0x0000001b000a7211 */ /* 0x084fe400078210ff */
[----:B------:R-:W-:Y:S02]  /*4410*/  IADD3 R12, P2, PT, R27, R4, RZ ;  /* 0x000000041b0c7210 */ /* 0x000fe40007f5e0ff */
[----:B------:R-:W-:Y:S02]  /*4420*/  LEA R14, P3, R28, R27, 0x2 ;  /* 0x0000001b1c0e7211 */ /* 0x000fe400078610ff */
[C---:B------:R-:W-:Y:S02]  /*4430*/  IADD3.X R11, PT, PT, R26.reuse, R33, RZ, P1, !PT ;  /* 0x000000211a0b7210 */ /* 0x040fe40000ffe4ff */
[----:B------:R-:W-:Y:S02]  /*4440*/  MOV R8, R27 ;  /* 0x0000001b00087202 */ /* 0x000fe40000000f00 */
[----:B------:R-:W-:Y:S01]  /*4450*/  MOV R9, R26 ;  /* 0x0000001a00097202 */ /* 0x000fe20000000f00 */
[----:B0-----:R0:W2:Y:S01]  /*4460*/  LDG.E R17, desc[UR14][R10.64] ;  /* 0x0000000e0a117981 */ /* 0x0010a2000c1e1900 */
[----:B------:R-:W-:-:S02]  /*4470*/  IADD3.X R13, PT, PT, R26, R31, RZ, P2, !PT ;  /* 0x0000001f1a0d7210 */ /* 0x000fc400017fe4ff */
[----:B------:R-:W-:Y:S01]  /*4480*/  IADD3.X R15, PT, PT, R26, R29, RZ, P3, !PT ;  /* 0x0000001d1a0f7210 */ /* 0x000fe20001ffe4ff */
[----:B-1----:R1:W2:Y:S04]  /*4490*/  LDG.E R16, desc[UR14][R8.64] ;  /* 0x0000000e08107981 */ /* 0x0022a8000c1e1900 */
[----:B------:R-:W3:Y:S04]  /*44a0*/  LDG.E R18, desc[UR14][R12.64] ;  /* 0x0000000e0c127981 */ /* 0x000ee8000c1e1900 */
[----:B------:R-:W3:Y:S01]  /*44b0*/  LDG.E R19, desc[UR14][R14.64] ;  /* 0x0000000e0e137981 */ /* 0x000ee2000c1e1900 */
[----:B0-----:R-:W-:-:S02]  /*44c0*/  MOV R10, R24 ;  /* 0x00000018000a7202 */ /* 0x001fc40000000f00 */
[----:B-1----:R-:W-:Y:S02]  /*44d0*/  MOV R8, R22 ;  /* 0x0000001600087202 */ /* 0x002fe40000000f00 */
[----:B------:R-:W-:Y:S02]  /*44e0*/  MOV R9, R23 ;  /* 0x0000001700097202 */ /* 0x000fe40000000f00 */
[----:B------:R-:W-:Y:S02]  /*44f0*/  MOV R11, R25 ;  /* 0x00000019000b7202 */ /* 0x000fe40000000f00 */
[----:B------:R-:W-:-:S04]  /*4500*/  IADD3 R20, P1, PT, R20, 0x1, RZ ;  /* 0x0000000114147810 */ /* 0x000fc80007f3e0ff */
        /* <DEDUP_REMOVED lines=12> */
.L_x_64:
[----:B------:R-:W-:Y:S05]  /*45d0*/  BSYNC.RECONVERGENT B0 ;  /* 0x0000000000007941 */ /* 0x000fea0003800200 */
.L_x_63:
[----:B------:R-:W-:Y:S05]  /*45e0*/  @!P0 EXIT ;  /* 0x000000000000894d */ /* 0x000fea0003800000 */
[C---:B------:R-:W-:Y:S01]  /*45f0*/  SHF.L.U64.HI R4, R6.reuse, 0x2, R7 ;  /* 0x0000000206047819 */ /* 0x040fe20000010207 */
[----:B------:R-:W3:Y:S01]  /*4600*/  LDCU.64 UR4, c[0x0][0x3d8] ;  /* 0x00007b00ff0477ac */ /* 0x000ee20008000a00 */
[----:B------:R-:W-:Y:S02]  /*4610*/  SHF.L.U32 R7, R6, 0x2, RZ ;  /* 0x0000000206077819 */ /* 0x000fe400000006ff */
[C---:B--2---:R-:W-:Y:S01]  /*4620*/  SHF.L.U64.HI R8, R28.reuse, 0x2, R35 ;  /* 0x000000021c087819 */ /* 0x044fe20000010223 */
[----:B------:R-:W2:Y:S01]  /*4630*/  LDCU.64 UR6, c[0x0][0x388] ;  /* 0x00007100ff0677ac */ /* 0x000ea20008000a00 */
[----:B------:R-:W-:Y:S02]  /*4640*/  SHF.L.U32 R9, R28, 0x2, RZ ;  /* 0x000000021c097819 */ /* 0x000fe400000006ff */
[C---:B------:R-:W-:Y:S01]  /*4650*/  SHF.L.U64.HI R5, R0.reuse, 0x2, R3 ;  /* 0x0000000200057819 */ /* 0x040fe20000010203 */
[----:B------:R-:W4:Y:S01]  /*4660*/  LDCU.64 UR8, c[0x0][0x390] ;  /* 0x00007200ff0877ac */ /* 0x000f220008000a00 */
[----:B------:R-:W-:-:S07]  /*4670*/  SHF.L.U32 R6, R0, 0x2, RZ ;  /* 0x0000000200067819 */ /* 0x000fce00000006ff */
.L_x_66:
[C---:B-1----:R-:W-:Y:S02]  /*4680*/  SHF.L.U32 R19, R37.reuse, 0x2, RZ ;  /* 0x0000000225137819 */ /* 0x042fe400000006ff */
[----:B------:R-:W-:Y:S02]  /*4690*/  SHF.L.U64.HI R25, R37, 0x2, R2 ;  /* 0x0000000225197819 */ /* 0x000fe40000010202 */
[----:B---3--:R-:W-:-:S04]  /*46a0*/  IADD3 R10, P0, PT, R19, UR4, RZ ;  /* 0x00000004130a7c10 */ /* 0x008fc8000ff1e0ff */
[----:B------:R-:W-:Y:S02]  /*46b0*/  IADD3.X R11, PT, PT, R25, UR5, RZ, P0, !PT ;  /* 0x00000005190b7c10 */ /* 0x000fe400087fe4ff */
[C---:B------:R-:W-:Y:S02]  /*46c0*/  IADD3 R12, P0, PT, R10.reuse, R6, RZ ;  /* 0x000000060a0c7210 */ /* 0x040fe40007f1e0ff */
[C---:B01----:R-:W-:Y:S01]  /*46d0*/  IADD3 R16, P1, PT, R10.reuse, R9, RZ ;  /* 0x000000090a107210 */ /* 0x043fe20007f3e0ff */
[----:B------:R0:W3:Y:S01]  /*46e0*/  LDG.E R20, desc[UR14][R10.64] ;  /* 0x0000000e0a147981 */ /* 0x0000e2000c1e1900 */
[C---:B------:R-:W-:Y:S02]  /*46f0*/  IADD3.X R13, PT, PT, R11.reuse, R5, RZ, P0, !PT ;  /* 0x000000050b0d7210 */ /* 0x040fe400007fe4ff */
[----:B------:R-:W-:Y:S02]  /*4700*/  IADD3 R14, P0, PT, R10, R7, RZ ;  /* 0x000000070a0e7210 */ /* 0x000fe40007f1e0ff */
[C---:B------:R-:W-:Y:S01]  /*4710*/  IADD3.X R17, PT, PT, R11.reuse, R8, RZ, P1, !PT ;  /* 0x000000080b117210 */ /* 0x040fe20000ffe4ff */
[----:B------:R-:W3:Y:S01]  /*4720*/  LDG.E R21, desc[UR14][R12.64] ;  /* 0x0000000e0c157981 */ /* 0x000ee2000c1e1900 */
[----:B------:R-:W-:-:S03]  /*4730*/  IADD3.X R15, PT, PT, R11, R4, RZ, P0, !PT ;  /* 0x000000040b0f7210 */ /* 0x000fc600007fe4ff */
[----:B------:R-:W5:Y:S04]  /*4740*/  LDG.E R23, desc[UR14][R16.64] ;  /* 0x0000000e10177981 */ /* 0x000f68000c1e1900 */
[----:B------:R1:W5:Y:S01]  /*4750*/  LDG.E R22, desc[UR14][R14.64] ;  /* 0x0000000e0e167981 */ /* 0x000362000c1e1900 */
[C---:B------:R-:W-:Y:S02]  /*4760*/  SHF.L.U32 R18, R37.reuse, 0x3, RZ ;  /* 0x0000000325127819 */ /* 0x040fe400000006ff */
[----:B------:R-:W-:Y:S02]  /*4770*/  SHF.L.U64.HI R2, R37, 0x3, R2 ;  /* 0x0000000325027819 */ /* 0x000fe40000010202 */
[----:B------:R-:W-:Y:S02]  /*4780*/  LOP3.LUT R26, R18, 0xfffffff8, RZ, 0xc0, !PT ;  /* 0xfffffff8121a7812 */ /* 0x000fe400078ec0ff */
[----:B------:R-:W-:-:S02]  /*4790*/  LOP3.LUT R19, R19, 0xfffffffc, RZ, 0xc0, !PT ;  /* 0xfffffffc13137812 */ /* 0x000fc400078ec0ff */
[----:B------:R-:W-:Y:S02]  /*47a0*/  LOP3.LUT R27, R2, 0x3, RZ, 0xc0, !PT ;  /* 0x00000003021b7812 */ /* 0x000fe400078ec0ff */
[C---:B--2---:R-:W-:Y:S02]  /*47b0*/  IADD3 R24, P0, PT, R26.reuse, UR6, RZ ;  /* 0x000000061a187c10 */ /* 0x044fe4000ff1e0ff */
[----:B0-----:R-:W-:Y:S02]  /*47c0*/  LOP3.LUT R11, R25, 0x3, RZ, 0xc0, !PT ;  /* 0x00000003190b7812 */ /* 0x001fe400078ec0ff */
[----:B----4-:R-:W-:Y:S02]  /*47d0*/  IADD3 R26, P1, PT, R26, UR8, RZ ;  /* 0x000000081a1a7c10 */ /* 0x010fe4000ff3e0ff */
[----:B------:R-:W-:Y:S02]  /*47e0*/  IADD3 R10, P2, PT, R19, UR4, RZ ;  /* 0x00000004130a7c10 */ /* 0x000fe4000ff5e0ff */
[----:B------:R-:W-:-:S02]  /*47f0*/  IADD3.X R25, PT, PT, R27, UR7, RZ, P0, !PT ;  /* 0x000000071b197c10 */ /* 0x000fc400087fe4ff */
[----:B------:R-:W-:Y:S02]  /*4800*/  IADD3.X R27, PT, PT, R27, UR9, RZ, P1, !PT ;  /* 0x000000091b1b7c10 */ /* 0x000fe40008ffe4ff */
[----:B------:R-:W-:Y:S02]  /*4810*/  IADD3.X R11, PT, PT, R11, UR5, RZ, P2, !PT ;  /* 0x000000050b0b7c10 */ /* 0x000fe400097fe4ff */
[C---:B-1----:R-:W-:Y:S02]  /*4820*/  IADD3 R14, P0, PT, R10.reuse, R6, RZ ;  /* 0x000000060a0e7210 */ /* 0x042fe40007f1e0ff */
[C---:B------:R-:W-:Y:S02]  /*4830*/  IADD3 R16, P1, PT, R10.reuse, R7, RZ ;  /* 0x000000070a107210 */ /* 0x040fe40007f3e0ff */
[----:B------:R-:W-:Y:S02]  /*4840*/  IADD3 R12, P2, PT, R10, R9, RZ ;  /* 0x000000090a0c7210 */ /* 0x000fe40007f5e0ff */
[----:B------:R-:W-:-:S02]  /*4850*/  IADD3.X R15, PT, PT, R11, R5, RZ, P0, !PT ;  /* 0x000000050b0f7210 */ /* 0x000fc400007fe4ff */
[C---:B------:R-:W-:Y:S02]  /*4860*/  IADD3.X R17, PT, PT, R11.reuse, R4, RZ, P1, !PT ;  /* 0x000000040b117210 */ /* 0x040fe40000ffe4ff */
[----:B------:R-:W-:Y:S01]  /*4870*/  IADD3.X R13, PT, PT, R11, R8, RZ, P2, !PT ;  /* 0x000000080b0d7210 */ /* 0x000fe200017fe4ff */
[----:B---3--:R0:W-:Y:S04]  /*4880*/  STG.E.64 desc[UR14][R24.64], R20 ;  /* 0x0000001418007986 */ /* 0x0081e8000c101b0e */
[----:B-----5:R1:W-:Y:S04]  /*4890*/  STG.E.64 desc[UR14][R26.64], R22 ;  /* 0x000000161a007986 */ /* 0x0203e8000c101b0e */
        /* <DEDUP_REMOVED lines=40> */
[----:B------:R-:W-:-:S04]  /*4b20*/  IADD3 R37, PT, PT, R37, 0x600, RZ ;  /* 0x0000060025257810 */ /* 0x000fc80007ffe0ff */
[----:B------:R-:W-:-:S04]  /*4b30*/  ISETP.GT.U32.AND P0, PT, R0, R37, PT ;  /* 0x000000250000720c */ /* 0x000fc80003f04070 */
[----:B------:R-:W-:Y:S01]  /*4b40*/  ISETP.GT.AND.EX P0, PT, R3, RZ, PT, P0 ;  /* 0x000000ff0300720c */ /* 0x000fe20003f04300 */
[----:B------:R-:W-:Y:S01]  /*4b50*/  HFMA2 R2, -RZ, RZ, 0, 0 ;  /* 0x00000000ff027431 */ /* 0x000fe200000001ff */
[----:B--2---:R1:W-:Y:S04]  /*4b60*/  STG.E.64 desc[UR14][R18.64], R24 ;  /* 0x0000001812007986 */ /* 0x0043e8000c101b0e */
[----:B---3--:R1:W-:Y:S07]  /*4b70*/  STG.E.64 desc[UR14][R22.64], R28 ;  /* 0x0000001c16007986 */ /* 0x0083ee000c101b0e */
[----:B------:R-:W-:Y:S05]  /*4b80*/  @P0 BRA `(.L_x_66) ;  /* 0xfffffff800bc0947 */ /* 0x000fea000383ffff */
[----:B------:R-:W-:Y:S05]  /*4b90*/  EXIT ;  /* 0x000000000000794d */ /* 0x000fea0003800000 */
.L_x_67:
        /* <DEDUP_REMOVED lines=14> */
.L_x_2460:


//--------------------- .text._Z35group_norm_nhwc_bwd_one_pass_kernelI11Bf16IOFp32WLi256ELi12ELi384EEv26Group_norm_nhwc_bwd_params --------------------------
	.section	.text._Z35group_norm_nhwc_bwd_one_pass_kernelI11Bf16IOFp32WLi256ELi12ELi384EEv26Group_norm_nhwc_bwd_params,"ax",@progbits
	.align	128
        .global         _Z35group_norm_nhwc_bwd_one_pass_kernelI11Bf16IOFp32WLi256ELi12ELi384EEv26Group_norm_nhwc_bwd_params
        .type           _Z35group_norm_nhwc_bwd_one_pass_kernelI11Bf16IOFp32WLi256ELi12ELi384EEv26Group_norm_nhwc_bwd_params,@function
        .size           _Z35group_norm_nhwc_bwd_one_pass_kernelI11Bf16IOFp32WLi256ELi12ELi384EEv26Group_norm_nhwc_bwd_params,(.L_x_2461 - _Z35group_norm_nhwc_bwd_one_pass_kernelI11Bf16IOFp32WLi256ELi12ELi384EEv26Group_norm_nhwc_bwd_params)
        .other          _Z35group_norm_nhwc_bwd_one_pass_kernelI11Bf16IOFp32WLi256ELi12ELi384EEv26Group_norm_nhwc_bwd_params,@"STO_CUDA_ENTRY STV_DEFAULT"
_Z35group_norm_nhwc_bwd_one_pass_kernelI11Bf16IOFp32WLi256ELi12ELi384EEv26Group_norm_nhwc_bwd_params:
.text._Z35group_norm_nhwc_bwd_one_pass_kernelI11Bf16IOFp32WLi256ELi12ELi384EEv26Group_norm_nhwc_bwd_params:
[----:B------:R-:W-:Y:S01]  /*0000*/  LDC R1, c[0x0][0x37c] ;  /* 0x0000df00ff017b82 */ /* 0x000fe20000000800 */
[----:B------:R-:W0:Y:S01]  /*0010*/  S2R R0, SR_CTAID.Y ;  /* 0x0000000000007919 */ /* 0x000e220000002600 */
[----:B------:R-:W1:Y:S06]  /*0020*/  LDCU UR4, c[0x0][0x410] ;  /* 0x00008200ff0477ac */ /* 0x000e6c0008000800 */
[----:B------:R-:W2:Y:S01]  /*0030*/  S2UR UR10, SR_CTAID.X ;  /* 0x00000000000a79c3 */ /* 0x000ea20000002500 */
[----:B------:R-:W3:Y:S01]  /*0040*/  S2R R30, SR_TID.X ;  /* 0x00000000001e7919 */ /* 0x000ee20000002100 */
[----:B------:R-:W1:Y:S01]  /*0050*/  LDCU UR5, c[0x0][0x3e0] ;  /* 0x00007c00ff0577ac */ /* 0x000e620008000800 */
[----:B------:R-:W4:Y:S01]  /*0060*/  LDCU.64 UR8, c[0x0][0x358] ;  /* 0x00006b00ff0877ac */ /* 0x000f220008000a00 */
[----:B-1----:R-:W-:-:S06]  /*0070*/  UIMAD UR4, UR4, UR5, URZ ;  /* 0x00000005040472a4 */ /* 0x002fcc000f8e02ff */
[----:B0-----:R-:W-:-:S13]  /*0080*/  ISETP.GE.AND P0, PT, R0, UR4, PT ;  /* 0x0000000400007c0c */ /* 0x001fda000bf06270 */
[----:B--234-:R-:W-:Y:S05]  /*0090*/  @P0 BRA `(.L_x_68) ;  /* 0x0000004800e00947 */ /* 0x01cfea0003800000 */
[----:B------:R-:W-:Y:S01]  /*00a0*/  LOP3.LUT R2, R30, 0xffff, RZ, 0xc0, !PT ;  /* 0x0000ffff1e027812 */ /* 0x000fe200078ec0ff */
[----:B------:R-:W0:Y:S01]  /*00b0*/  LDC R6, c[0x0][0x41c] ;  /* 0x00010700ff067b82 */ /* 0x000e220000000800 */
[----:B------:R-:W-:Y:S01]  /*00c0*/  HFMA2 R39, -RZ, RZ, 0, 0 ;  /* 0x00000000ff277431 */ /* 0x000fe200000001ff */
[----:B------:R-:W-:Y:S01]  /*00d0*/  MOV R40, R0 ;  /* 0x0000000000287202 */ /* 0x000fe20000000f00 */
[----:B------:R-:W1:Y:S01]  /*00e0*/  LDCU.U8 UR11, c[0x0][0x414] ;  /* 0x00008280ff0b77ac */ /* 0x000e620008000000 */
[----:B------:R-:W-:-:S04]  /*00f0*/  IMAD R2, R2, 0x2aab, RZ ;  /* 0x00002aab02027824 */ /* 0x000fc800078e02ff */
[----:B------:R-:W2:Y:S01]  /*0100*/  LDC R3, c[0x0][0x374] ;  /* 0x0000dd00ff037b82 */ /* 0x000ea20000000800 */
[----:B------:R-:W-:Y:S02]  /*0110*/  SHF.R.U32.HI R43, RZ, 0x10, R2 ;  /* 0x00000010ff2b7819 */ /* 0x000fe40000011602 */
[----:B------:R-:W3:Y:S02]  /*0120*/  S2R R2, SR_LANEID ;  /* 0x0000000000027919 */ /* 0x000ee40000000000 */
[----:B------:R-:W-:-:S03]  /*0130*/  PRMT R5, R43, 0x9910, RZ ;  /* 0x000099102b057816 */ /* 0x000fc600000000ff */
[----:B------:R-:W4:Y:S02]  /*0140*/  LDC R4, c[0x0][0x370] ;  /* 0x0000dc00ff047b82 */ /* 0x000f240000000800 */
[----:B------:R-:W-:-:S05]  /*0150*/  IMAD R5, R5, 0x6, RZ ;  /* 0x0000000605057824 */ /* 0x000fca00078e02ff */
[----:B------:R-:W-:Y:S01]  /*0160*/  IADD3 R5, PT, PT, RZ, -R5, RZ ;  /* 0x80000005ff057210 */ /* 0x000fe20007ffe0ff */
[----:B0-----:R-:W-:-:S03]  /*0170*/  IMAD R41, R6, UR10, R43 ;  /* 0x0000000a06297c24 */ /* 0x001fc6000f8e022b */
[----:B------:R-:W-:Y:S02]  /*0180*/  PRMT R5, R5, 0x7710, RZ ;  /* 0x0000771005057816 */ /* 0x000fe400000000ff */
[----:B------:R-:W-:Y:S02]  /*0190*/  IADD3 R42, PT, PT, R41, 0x80, RZ ;  /* 0x00000080292a7810 */ /* 0x000fe40007ffe0ff */
[----:B------:R-:W-:Y:S02]  /*01a0*/  IADD3 R5, PT, PT, R5, R30, RZ ;  /* 0x0000001e05057210 */ /* 0x000fe40007ffe0ff */
[----:B------:R-:W-:Y:S02]  /*01b0*/  IADD3 R41, PT, PT, R41, 0xc0, RZ ;  /* 0x000000c029297810 */ /* 0x000fe40007ffe0ff */
[----:B------:R-:W-:-:S04]  /*01c0*/  SHF.L.U32 R5, R5, 0x1, RZ ;  /* 0x0000000105057819 */ /* 0x000fc800000006ff */
[----:B-123--:R-:W-:-:S07]  /*01d0*/  LOP3.LUT R5, R5, 0xffff, RZ, 0xc0, !PT ;  /* 0x0000ffff05057812 */ /* 0x00efce00078ec0ff */
.L_x_99:
[----:B0-----:R-:W0:Y:S01]  /*01e0*/  LDC R13, c[0x0][0x410] ;  /* 0x00010400ff0d7b82 */ /* 0x001e220000000800 */
[----:B-1----:R-:W1:Y:S01]  /*01f0*/  LDCU.128 UR12, c[0x0][0x400] ;  /* 0x00008000ff0c77ac */ /* 0x002e620008000c00 */
[----:B------:R-:W-:Y:S02]  /*0200*/  ISETP.GE.AND P2, PT, R40, RZ, PT ;  /* 0x000000ff2800720c */ /* 0x000fe40003f46270 */
[----:B------:R-:W-:Y:S02]  /*0210*/  SHF.R.S32.HI R23, RZ, 0x1f, R42 ;  /* 0x0000001fff177819 */ /* 0x000fe4000001142a */
[----:B------:R-:W-:Y:S02]  /*0220*/  MOV R38, RZ ;  /* 0x000000ff00267202 */ /* 0x000fe40000000f00 */
[----:B------:R-:W2:Y:S01]  /*0230*/  LDC R12, c[0x0][0x41c] ;  /* 0x00010700ff0c7b82 */ /* 0x000ea20000000800 */
[----:B0-----:R-:W-:-:S04]  /*0240*/  IABS R9, R13 ;  /* 0x0000000d00097213 */ /* 0x001fc80000000000 */
[----:B------:R-:W0:Y:S01]  /*0250*/  I2F.RP R8, R9 ;  /* 0x0000000900087306 */ /* 0x000e220000209400 */
[----:B--2---:R-:W-:-:S05]  /*0260*/  IMAD R15, R12, UR10, R43 ;  /* 0x0000000a0c0f7c24 */ /* 0x004fca000f8e022b */
[C---:B-1----:R-:W-:Y:S02]  /*0270*/  ISETP.GE.U32.AND P1, PT, R15.reuse, UR12, PT ;  /* 0x0000000c0f007c0c */ /* 0x042fe4000bf26070 */
[----:B------:R-:W-:Y:S01]  /*0280*/  IADD3 R25, PT, PT, R15, 0x40, RZ ;  /* 0x000000400f197810 */ /* 0x000fe20007ffe0ff */
[----:B0-----:R-:W0:Y:S03]  /*0290*/  MUFU.RCP R8, R8 ;  /* 0x0000000800087308 */ /* 0x001e260000001000 */
[----:B------:R-:W-:Y:S02]  /*02a0*/  SHF.R.S32.HI R21, RZ, 0x1f, R25 ;  /* 0x0000001fff157819 */ /* 0x000fe40000011419 */
[----:B0-----:R-:W-:-:S04]  /*02b0*/  IADD3 R6, PT, PT, R8, 0xffffffe, RZ ;  /* 0x0ffffffe08067810 */ /* 0x001fc80007ffe0ff */
[----:B------:R0:W1:Y:S02]  /*02c0*/  F2I.FTZ.U32.TRUNC.NTZ R7, R6 ;  /* 0x0000000600077305 */ /* 0x000064000021f000 */
[----:B0-----:R-:W-:Y:S02]  /*02d0*/  MOV R6, RZ ;  /* 0x000000ff00067202 */ /* 0x001fe40000000f00 */
[----:B-1----:R-:W-:-:S05]  /*02e0*/  IADD3 R10, PT, PT, RZ, -R7, RZ ;  /* 0x80000007ff0a7210 */ /* 0x002fca0007ffe0ff */
[----:B------:R-:W-:Y:S01]  /*02f0*/  IMAD R11, R10, R9, RZ ;  /* 0x000000090a0b7224 */ /* 0x000fe200078e02ff */
[----:B------:R-:W-:-:S03]  /*0300*/  IABS R10, R40 ;  /* 0x00000028000a7213 */ /* 0x000fc60000000000 */
[----:B------:R-:W-:Y:S01]  /*0310*/  IMAD.HI.U32 R7, R7, R11, R6 ;  /* 0x0000000b07077227 */ /* 0x000fe200078e0006 */
[----:B------:R-:W-:-:S04]  /*0320*/  SHF.R.S32.HI R11, RZ, 0x1f, R15 ;  /* 0x0000001fff0b7819 */ /* 0x000fc8000001140f */
[----:B------:R-:W-:Y:S01]  /*0330*/  ISETP.GE.AND.EX P1, PT, R11, UR13, PT, P1 ;  /* 0x0000000d0b007c0c */ /* 0x000fe2000bf26310 */
[----:B------:R-:W-:-:S05]  /*0340*/  IMAD.HI.U32 R7, R7, R10, RZ ;  /* 0x0000000a07077227 */ /* 0x000fca00078e00ff */
[----:B------:R-:W-:-:S05]  /*0350*/  IADD3 R8, PT, PT, -R7, RZ, RZ ;  /* 0x000000ff07087210 */ /* 0x000fca0007ffe1ff */
[C---:B------:R-:W-:Y:S01]  /*0360*/  IMAD R6, R9.reuse, R8, R10 ;  /* 0x0000000809067224 */ /* 0x040fe200078e020a */
[----:B------:R-:W-:Y:S01]  /*0370*/  LOP3.LUT R8, R40, R13, RZ, 0x3c, !PT ;  /* 0x0000000d28087212 */ /* 0x000fe200078e3cff */
[----:B------:R-:W0:Y:S03]  /*0380*/  @!P1 LDC.64 R18, c[0x0][0x3a0] ;  /* 0x0000e800ff129b82 */ /* 0x000e260000000a00 */
[----:B------:R-:W-:Y:S02]  /*0390*/  ISETP.GT.U32.AND P3, PT, R9, R6, PT ;  /* 0x000000060900720c */ /* 0x000fe40003f64070 */
[----:B------:R-:W-:-:S03]  /*03a0*/  ISETP.GE.AND P5, PT, R8, RZ, PT ;  /* 0x000000ff0800720c */ /* 0x000fc60003fa6270 */
[----:B------:R-:W1:Y:S08]  /*03b0*/  @!P1 LDC.64 R16, c[0x0][0x398] ;  /* 0x0000e600ff109b82 */ /* 0x000e700000000a00 */
[----:B------:R-:W-:Y:S02]  /*03c0*/  @!P3 IADD3 R6, PT, PT, R6, -R9, RZ ;  /* 0x800000090606b210 */ /* 0x000fe40007ffe0ff */
[----:B------:R-:W-:-:S02]  /*03d0*/  @!P3 IADD3 R7, PT, PT, R7, 0x1, RZ ;  /* 0x000000010707b810 */ /* 0x000fc40007ffe0ff */
[CC--:B------:R-:W-:Y:S02]  /*03e0*/  ISETP.GE.U32.AND P0, PT, R6.reuse, R9.reuse, PT ;  /* 0x000000090600720c */ /* 0x0c0fe40003f06070 */
[-C--:B------:R-:W-:Y:S02]  /*03f0*/  ISETP.GT.U32.AND P4, PT, R9, R6.reuse, PT ;  /* 0x000000060900720c */ /* 0x080fe40003f84070 */
[----:B------:R-:W-:Y:S02]  /*0400*/  IADD3 R9, PT, PT, R6, -R9, RZ ;  /* 0x8000000906097210 */ /* 0x000fe40007ffe0ff */
[----:B------:R-:W-:Y:S02]  /*0410*/  ISETP.NE.AND P3, PT, R13, RZ, PT ;  /* 0x000000ff0d00720c */ /* 0x000fe40003f65270 */
[----:B------:R-:W-:Y:S02]  /*0420*/  SEL R6, R9, R6, !P4 ;  /* 0x0000000609067207 */ /* 0x000fe40006000000 */
[----:B------:R-:W-:-:S02]  /*0430*/  LOP3.LUT R9, RZ, R13, RZ, 0x33, !PT ;  /* 0x0000000dff097212 */ /* 0x000fc400078e33ff */
[----:B------:R-:W-:Y:S02]  /*0440*/  @!P2 IADD3 R6, PT, PT, -R6, RZ, RZ ;  /* 0x000000ff0606a210 */ /* 0x000fe40007ffe1ff */
[----:B------:R-:W-:Y:S02]  /*0450*/  @P0 IADD3 R7, PT, PT, R7, 0x1, RZ ;  /* 0x0000000107070810 */ /* 0x000fe40007ffe0ff */
[----:B------:R-:W-:Y:S02]  /*0460*/  SEL R48, R9, R6, !P3 ;  /* 0x0000000609307207 */ /* 0x000fe40005800000 */
[----:B------:R-:W-:Y:S02]  /*0470*/  MOV R8, R7 ;  /* 0x0000000700087202 */ /* 0x000fe40000000f00 */
[----:B------:R-:W2:Y:S01]  /*0480*/  @!P1 LDC.64 R6, c[0x0][0x3f8] ;  /* 0x0000fe00ff069b82 */ /* 0x000ea20000000a00 */
[----:B------:R-:W-:Y:S01]  /*0490*/  IMAD R10, R48, 0xc, RZ ;  /* 0x0000000c300a7824 */ /* 0x000fe200078e02ff */
[----:B------:R-:W-:-:S02]  /*04a0*/  @!P5 IADD3 R8, PT, PT, -R8, RZ, RZ ;  /* 0x000000ff0808d210 */ /* 0x000fc40007ffe1ff */
[----:B------:R-:W-:Y:S02]  /*04b0*/  ISETP.GE.U32.AND P2, PT, R25, UR12, PT ;  /* 0x0000000c19007c0c */ /* 0x000fe4000bf46070 */
[----:B------:R-:W-:Y:S02]  /*04c0*/  SEL R9, R9, R8, !P3 ;  /* 0x0000000809097207 */ /* 0x000fe40005800000 */
[C---:B------:R-:W-:Y:S02]  /*04d0*/  IADD3 R50, P0, PT, R10.reuse, R5, RZ ;  /* 0x000000050a327210 */ /* 0x040fe40007f1e0ff */
[----:B------:R-:W-:Y:S02]  /*04e0*/  SHF.R.S32.HI R5, RZ, 0x1f, R9 ;  /* 0x0000001fff057819 */ /* 0x000fe40000011409 */
[----:B------:R-:W-:Y:S02]  /*04f0*/  LEA.HI.X.SX32 R51, R10, RZ, 0x1, P0 ;  /* 0x000000ff0a337211 */ /* 0x000fe400000f0eff */
[----:B------:R-:W-:Y:S01]  /*0500*/  ISETP.GE.AND.EX P2, PT, R21, UR13, PT, P2 ;  /* 0x0000000d15007c0c */ /* 0x000fe2000bf46320 */
[----:B------:R-:W-:Y:S01]  /*0510*/  IMAD R8, R5, UR14, RZ ;  /* 0x0000000e05087c24 */ /* 0x000fe2000f8e02ff */
[----:B------:R-:W-:Y:S01]  /*0520*/  ISETP.GE.U32.AND P0, PT, R42, UR12, PT ;  /* 0x0000000c2a007c0c */ /* 0x000fe2000bf06070 */
[----:B------:R-:W-:Y:S01]  /*0530*/  IMAD.WIDE.U32 R50, R9, UR14, R50 ;  /* 0x0000000e09327c25 */ /* 0x000fe2000f8e0032 */
[----:B------:R-:W-:-:S02]  /*0540*/  ISETP.GE.U32.AND P3, PT, R41, UR12, PT ;  /* 0x0000000c29007c0c */ /* 0x000fc4000bf66070 */
[----:B------:R-:W-:Y:S01]  /*0550*/  ISETP.GE.AND.EX P0, PT, R23, UR13, PT, P0 ;  /* 0x0000000d17007c0c */ /* 0x000fe2000bf06300 */
[----:B------:R-:W-:Y:S01]  /*0560*/  IMAD R53, R9, UR15, R8 ;  /* 0x0000000f09357c24 */ /* 0x000fe2000f8e0208 */
[----:B------:R-:W-:Y:S01]  /*0570*/  @!P1 MOV R52, R50 ;  /* 0x0000003200349202 */ /* 0x000fe20000000f00 */
[----:B--2---:R-:W-:-:S03]  /*0580*/  @!P1 IMAD R10, R11, R6, RZ ;  /* 0x000000060b0a9224 */ /* 0x004fc600078e02ff */
[----:B------:R-:W-:Y:S01]  /*0590*/  IADD3 R53, PT, PT, R51, R53, RZ ;  /* 0x0000003533357210 */ /* 0x000fe20007ffe0ff */
[----:B------:R-:W2:Y:S01]  /*05a0*/  @!P2 LDC.64 R8, c[0x0][0x3f8] ;  /* 0x0000fe00ff08ab82 */ /* 0x000ea20000000a00 */
[C---:B------:R-:W-:Y:S02]  /*05b0*/  @!P1 IMAD R5, R15.reuse, R7, R10 ;  /* 0x000000070f059224 */ /* 0x040fe400078e020a */
[----:B------:R-:W-:-:S05]  /*05c0*/  @!P1 IMAD.WIDE.U32 R6, R15, R6, R52 ;  /* 0x000000060f069225 */ /* 0x000fca00078e0034 */
[----:B------:R-:W3:Y:S01]  /*05d0*/  @!P2 LDC.64 R12, c[0x0][0x3a0] ;  /* 0x0000e800ff0cab82 */ /* 0x000ee20000000a00 */
[----:B------:R-:W-:Y:S02]  /*05e0*/  @!P1 IADD3 R5, PT, PT, R7, R5, RZ ;  /* 0x0000000507059210 */ /* 0x000fe40007ffe0ff */
[C---:B------:R-:W-:Y:S02]  /*05f0*/  @!P1 SHF.L.U32 R27, R6.reuse, 0x1, RZ ;  /* 0x00000001061b9819 */ /* 0x040fe400000006ff */
[----:B------:R-:W-:Y:S02]  /*0600*/  @!P1 SHF.L.U64.HI R22, R6, 0x1, R5 ;  /* 0x0000000106169819 */ /* 0x000fe40000010205 */
[----:B------:R-:W-:Y:S01]  /*0610*/  SHF.R.S32.HI R5, RZ, 0x1f, R41 ;  /* 0x0000001fff057819 */ /* 0x000fe20000011429 */
[----:B------:R-:W4:Y:S01]  /*0620*/  LDC.64 R6, c[0x0][0x3b8] ;  /* 0x0000ee00ff067b82 */ /* 0x000f220000000a00 */
[----:B0-----:R-:W-:Y:S02]  /*0630*/  @!P1 IADD3 R18, P4, PT, R27, R18, RZ ;  /* 0x000000121b129210 */ /* 0x001fe40007f9e0ff */
[----:B------:R-:W-:-:S02]  /*0640*/  ISETP.GE.AND.EX P3, PT, R5, UR13, PT, P3 ;  /* 0x0000000d05007c0c */ /* 0x000fc4000bf66330 */
[----:B------:R-:W-:-:S03]  /*0650*/  @!P1 IADD3.X R19, PT, PT, R22, R19, RZ, P4, !PT ;  /* 0x0000001316139210 */ /* 0x000fc600027fe4ff */
[----:B------:R-:W0:Y:S01]  /*0660*/  @!P2 LDC.64 R10, c[0x0][0x398] ;  /* 0x0000e600ff0aab82 */ /* 0x000e220000000a00 */
[----:B--2---:R-:W-:Y:S01]  /*0670*/  @!P2 IMAD R20, R21, R8, RZ ;  /* 0x000000081514a224 */ /* 0x004fe200078e02ff */
[----:B------:R-:W-:Y:S01]  /*0680*/  @!P2 MOV R21, R53 ;  /* 0x000000350015a202 */ /* 0x000fe20000000f00 */
[----:B------:R2:W3:Y:S02]  /*0690*/  @!P1 LDG.E R38, desc[UR8][R18.64] ;  /* 0x0000000812269981 */ /* 0x0004e4000c1e1900 */
[C---:B------:R-:W-:Y:S01]  /*06a0*/  @!P2 IMAD R29, R25.reuse, R9, R20 ;  /* 0x00000009191da224 */ /* 0x040fe200078e0214 */
[----:B------:R-:W-:Y:S02]  /*06b0*/  @!P2 MOV R20, R50 ;  /* 0x000000320014a202 */ /* 0x000fe40000000f00 */
[----:B------:R-:W0:Y:S03]  /*06c0*/  @!P0 LDC.64 R14, c[0x0][0x3f8] ;  /* 0x0000fe00ff0e8b82 */ /* 0x000e260000000a00 */
[----:B------:R-:W-:-:S04]  /*06d0*/  @!P2 IMAD.WIDE.U32 R8, R25, R8, R20 ;  /* 0x000000081908a225 */ /* 0x000fc800078e0014 */
[----:B----4-:R-:W-:Y:S01]  /*06e0*/  IMAD.WIDE R6, R40, 0x8, R6 ;  /* 0x0000000828067825 */ /* 0x010fe200078e0206 */
[----:B-1----:R-:W-:Y:S01]  /*06f0*/  @!P1 IADD3 R16, P4, PT, R27, R16, RZ ;  /* 0x000000101b109210 */ /* 0x002fe20007f9e0ff */
[----:B------:R-:W1:Y:S01]  /*0700*/  @!P0 LDC.64 R20, c[0x0][0x3a0] ;  /* 0x0000e800ff148b82 */ /* 0x000e620000000a00 */
[----:B------:R-:W-:Y:S02]  /*0710*/  @!P2 IADD3 R25, PT, PT, R9, R29, RZ ;  /* 0x0000001d0919a210 */ /* 0x000fe40007ffe0ff */
[----:B------:R-:W-:Y:S01]  /*0720*/  @!P2 SHF.L.U32 R9, R8, 0x1, RZ ;  /* 0x000000010809a819 */ /* 0x000fe200000006ff */
[----:B------:R-:W4:Y:S01]  /*0730*/  LDG.E.64 R6, desc[UR8][R6.64] ;  /* 0x0000000806067981 */ /* 0x000f22000c1e1b00 */
[----:B------:R-:W-:-:S03]  /*0740*/  @!P1 IADD3.X R17, PT, PT, R22, R17, RZ, P4, !PT ;  /* 0x0000001116119210 */ /* 0x000fc600027fe4ff */
[----:B--2---:R-:W2:Y:S01]  /*0750*/  @!P3 LDC.64 R18, c[0x0][0x3f8] ;  /* 0x0000fe00ff12bb82 */ /* 0x004ea20000000a00 */
[----:B------:R-:W-:Y:S02]  /*0760*/  @!P2 SHF.L.U64.HI R22, R8, 0x1, R25 ;  /* 0x000000010816a819 */ /* 0x000fe40000010219 */
[C---:B---3--:R-:W-:Y:S02]  /*0770*/  @!P2 IADD3 R12, P4, PT, R9.reuse, R12, RZ ;  /* 0x0000000c090ca210 */ /* 0x048fe40007f9e0ff */
[----:B0-----:R-:W-:Y:S01]  /*0780*/  @!P2 IADD3 R10, P5, PT, R9, R10, RZ ;  /* 0x0000000a090aa210 */ /* 0x001fe20007fbe0ff */
[----:B------:R-:W-:Y:S01]  /*0790*/  @!P0 IMAD R23, R23, R14, RZ ;  /* 0x0000000e17178224 */ /* 0x000fe200078e02ff */
[----:B------:R-:W-:Y:S02]  /*07a0*/  @!P0 MOV R8, R50 ;  /* 0x0000003200088202 */ /* 0x000fe40000000f00 */
[----:B------:R-:W-:Y:S01]  /*07b0*/  @!P0 MOV R9, R53 ;  /* 0x0000003500098202 */ /* 0x000fe20000000f00 */
[----:B------:R-:W-:-:S02]  /*07c0*/  @!P0 IMAD R23, R42, R15, R23 ;  /* 0x0000000f2a178224 */ /* 0x000fc400078e0217 */
[----:B------:R-:W-:Y:S01]  /*07d0*/  @!P0 IMAD.WIDE.U32 R14, R42, R14, R8 ;  /* 0x0000000e2a0e8225 */ /* 0x000fe200078e0008 */
[----:B------:R-:W-:Y:S02]  /*07e0*/  CS2R R36, SRZ ;  /* 0x0000000000247805 */ /* 0x000fe4000001ff00 */
[----:B------:R-:W0:Y:S01]  /*07f0*/  @!P0 LDC.64 R8, c[0x0][0x398] ;  /* 0x0000e600ff088b82 */ /* 0x000e220000000a00 */
[C---:B------:R-:W-:Y:S02]  /*0800*/  @!P2 IADD3.X R13, PT, PT, R22.reuse, R13, RZ, P4, !PT ;  /* 0x0000000d160da210 */ /* 0x040fe400027fe4ff */
[----:B------:R-:W-:Y:S02]  /*0810*/  @!P0 IADD3 R15, PT, PT, R15, R23, RZ ;  /* 0x000000170f0f8210 */ /* 0x000fe40007ffe0ff */
[----:B------:R-:W-:Y:S02]  /*0820*/  CS2R R34, SRZ ;  /* 0x0000000000227805 */ /* 0x000fe4000001ff00 */
[----:B------:R-:W-:Y:S01]  /*0830*/  ISETP.NE.AND P4, PT, RZ, UR11, PT ;  /* 0x0000000bff007c0c */ /* 0x000fe2000bf85270 */
[----:B------:R3:W4:Y:S01]  /*0840*/  @!P1 LDG.E R37, desc[UR8][R16.64] ;  /* 0x0000000810259981 */ /* 0x000722000c1e1900 */
[----:B------:R-:W-:-:S02]  /*0850*/  @!P2 IADD3.X R11, PT, PT, R22, R11, RZ, P5, !PT ;  /* 0x0000000b160ba210 */ /* 0x000fc40002ffe4ff */
[C---:B------:R-:W-:Y:S01]  /*0860*/  @!P0 SHF.L.U32 R23, R14.reuse, 0x1, RZ ;  /* 0x000000010e178819 */ /* 0x040fe200000006ff */
[----:B--2---:R-:W-:Y:S01]  /*0870*/  @!P3 IMAD R24, R5, R18, RZ ;  /* 0x000000120518b224 */ /* 0x004fe200078e02ff */
[----:B------:R-:W-:Y:S01]  /*0880*/  @!P0 SHF.L.U64.HI R22, R14, 0x1, R15 ;  /* 0x000000010e168819 */ /* 0x000fe2000001020f */
[----:B------:R2:W4:Y:S01]  /*0890*/  @!P2 LDG.E R35, desc[UR8][R10.64] ;  /* 0x000000080a23a981 */ /* 0x000522000c1e1900 */
[----:B------:R-:W-:Y:S01]  /*08a0*/  PRMT R25, R43, 0x9910, RZ ;  /* 0x000099102b197816 */ /* 0x000fe200000000ff */
[----:B------:R-:W0:Y:S01]  /*08b0*/  @!P3 LDC.64 R14, c[0x0][0x398] ;  /* 0x0000e600ff0ebb82 */ /* 0x000e220000000a00 */
[----:B-1----:R-:W-:Y:S01]  /*08c0*/  @!P0 IADD3 R20, P1, PT, R23, R20, RZ ;  /* 0x0000001417148210 */ /* 0x002fe20007f3e0ff */
[----:B------:R1:W4:Y:S02]  /*08d0*/  @!P2 LDG.E R36, desc[UR8][R12.64] ;  /* 0x000000080c24a981 */ /* 0x000324000c1e1900 */
[----:B------:R-:W-:-:S04]  /*08e0*/  IMAD R25, R25, 0x6, RZ ;  /* 0x0000000619197824 */ /* 0x000fc800078e02ff */
[----:B---3--:R-:W3:Y:S01]  /*08f0*/  @!P3 LDC.64 R16, c[0x0][0x3a0] ;  /* 0x0000e800ff10bb82 */ /* 0x008ee20000000a00 */
[----:B--2---:R-:W-:Y:S02]  /*0900*/  @!P3 MOV R10, R50 ;  /* 0x00000032000ab202 */ /* 0x004fe40000000f00 */
[----:B------:R-:W-:Y:S01]  /*0910*/  @!P3 MOV R11, R53 ;  /* 0x00000035000bb202 */ /* 0x000fe20000000f00 */
[C---:B------:R-:W-:Y:S01]  /*0920*/  @!P3 IMAD R5, R41.reuse, R19, R24 ;  /* 0x000000132905b224 */ /* 0x040fe200078e0218 */
[----:B------:R-:W-:Y:S02]  /*0930*/  @!P0 IADD3.X R21, PT, PT, R22, R21, RZ, P1, !PT ;  /* 0x0000001516158210 */ /* 0x000fe40000ffe4ff */
[----:B------:R-:W-:Y:S01]  /*0940*/  IADD3 R25, PT, PT, RZ, -R25, RZ ;  /* 0x80000019ff197210 */ /* 0x000fe20007ffe0ff */
[----:B------:R-:W-:Y:S01]  /*0950*/  @!P3 IMAD.WIDE.U32 R18, R41, R18, R10 ;  /* 0x000000122912b225 */ /* 0x000fe200078e000a */
[----:B-1----:R-:W1:Y:S01]  /*0960*/  LDC.64 R12, c[0x0][0x3a8] ;  /* 0x0000ea00ff0c7b82 */ /* 0x002e620000000a00 */
[----:B------:R2:W4:Y:S07]  /*0970*/  @!P0 LDG.E R34, desc[UR8][R20.64] ;  /* 0x0000000814228981 */ /* 0x00052e000c1e1900 */
[----:B------:R-:W1:Y:S01]  /*0980*/  @P4 LDC.64 R10, c[0x0][0x3b0] ;  /* 0x0000ec00ff0a4b82 */ /* 0x000e620000000a00 */
[----:B--2---:R-:W-:-:S02]  /*0990*/  PRMT R21, R25, 0x7710, RZ ;  /* 0x0000771019157816 */ /* 0x004fc400000000ff */
[----:B0-----:R-:W-:Y:S02]  /*09a0*/  @!P0 IADD3 R8, P1, PT, R23, R8, RZ ;  /* 0x0000000817088210 */ /* 0x001fe40007f3e0ff */
[----:B------:R-:W-:Y:S02]  /*09b0*/  IADD3 R21, PT, PT, R21, R30, RZ ;  /* 0x0000001e15157210 */ /* 0x000fe40007ffe0ff */
[----:B------:R-:W-:Y:S02]  /*09c0*/  @!P3 IADD3 R19, PT, PT, R19, R5, RZ ;  /* 0x000000051313b210 */ /* 0x000fe40007ffe0ff */
[----:B------:R-:W-:Y:S02]  /*09d0*/  @!P3 SHF.L.U32 R5, R18, 0x1, RZ ;  /* 0x000000011205b819 */ /* 0x000fe400000006ff */
[----:B------:R-:W-:Y:S02]  /*09e0*/  SHF.L.U32 R21, R21, 0x1, RZ ;  /* 0x0000000115157819 */ /* 0x000fe400000006ff */
[----:B------:R-:W-:-:S02]  /*09f0*/  @!P0 IADD3.X R9, PT, PT, R22, R9, RZ, P1, !PT ;  /* 0x0000000916098210 */ /* 0x000fc40000ffe4ff */
[C---:B---3--:R-:W-:Y:S02]  /*0a00*/  @!P3 IADD3 R16, P1, PT, R5.reuse, R16, RZ ;  /* 0x000000100510b210 */ /* 0x048fe40007f3e0ff */
[----:B------:R-:W-:Y:S02]  /*0a10*/  @!P3 IADD3 R14, P2, PT, R5, R14, RZ ;  /* 0x0000000e050eb210 */ /* 0x000fe40007f5e0ff */
[----:B------:R-:W-:Y:S02]  /*0a20*/  LOP3.LUT R5, R21, 0xffff, RZ, 0xc0, !PT ;  /* 0x0000ffff15057812 */ /* 0x000fe400078ec0ff */
[----:B------:R-:W-:Y:S02]  /*0a30*/  CS2R R32, SRZ ;  /* 0x0000000000207805 */ /* 0x000fe4000001ff00 */
[----:B------:R-:W-:Y:S02]  /*0a40*/  @!P3 SHF.L.U64.HI R18, R18, 0x1, R19 ;  /* 0x000000011212b819 */ /* 0x000fe40000010213 */
[----:B------:R-:W-:Y:S01]  /*0a50*/  MOV R31, RZ ;  /* 0x000000ff001f7202 */ /* 0x000fe20000000f00 */
[----:B------:R-:W-:Y:S01]  /*0a60*/  IMAD R21, R48, 0xc, R5 ;  /* 0x0000000c30157824 */ /* 0x000fe200078e0205 */
[C---:B------:R-:W-:Y:S01]  /*0a70*/  @!P3 IADD3.X R17, PT, PT, R18.reuse, R17, RZ, P1, !PT ;  /* 0x000000111211b210 */ /* 0x040fe20000ffe4ff */
[----:B------:R0:W2:Y:S01]  /*0a80*/  @!P0 LDG.E R33, desc[UR8][R8.64] ;  /* 0x0000000808218981 */ /* 0x0000a2000c1e1900 */
[----:B------:R-:W-:Y:S01]  /*0a90*/  @!P3 IADD3.X R15, PT, PT, R18, R15, RZ, P2, !PT ;  /* 0x0000000f120fb210 */ /* 0x000fe200017fe4ff */
[----:B-1----:R-:W-:-:S02]  /*0aa0*/  @P4 IMAD.WIDE R18, R21, 0x4, R10 ;  /* 0x0000000415124825 */ /* 0x002fc400078e020a */
[----:B------:R-:W3:Y:S02]  /*0ab0*/  @!P3 LDG.E R32, desc[UR8][R16.64] ;  /* 0x000000081020b981 */ /* 0x000ee4000c1e1900 */
[----:B------:R-:W-:Y:S02]  /*0ac0*/  IMAD.WIDE R10, R21, 0x4, R12 ;  /* 0x00000004150a7825 */ /* 0x000fe400078e020c */
[----:B------:R1:W3:Y:S01]  /*0ad0*/  @!P3 LDG.E R31, desc[UR8][R14.64] ;  /* 0x000000080e1fb981 */ /* 0x0002e2000c1e1900 */
[----:B0-----:R-:W-:-:S03]  /*0ae0*/  CS2R R8, SRZ ;  /* 0x0000000000087805 */ /* 0x001fc6000001ff00 */
[----:B------:R-:W5:Y:S04]  /*0af0*/  LDG.E.64 R10, desc[UR8][R10.64] ;  /* 0x000000080a0a7981 */ /* 0x000f68000c1e1b00 */
[----:B------:R0:W5:Y:S01]  /*0b00*/  @P4 LDG.E.64 R8, desc[UR8][R18.64] ;  /* 0x0000000812084981 */ /* 0x000162000c1e1b00 */
[----:B------:R-:W-:Y:S01]  /*0b10*/  MOV R47, 0x3f800000 ;  /* 0x3f800000002f7802 */ /* 0x000fe20000000f00 */
[----:B------:R-:W-:Y:S01]  /*0b20*/  UISETP.NE.AND UP0, UPT, UR11, URZ, UPT ;  /* 0x000000ff0b00728c */ /* 0x000fe2000bf05270 */
[----:B----4-:R-:W-:-:S05]  /*0b30*/  FFMA.FTZ R7, -R6, R6, R7 ;  /* 0x0000000606077223 */ /* 0x010fca0000010107 */
[----:B------:R-:W-:-:S13]  /*0b40*/  FSETP.GTU.FTZ.AND P1, PT, R7, RZ, PT ;  /* 0x000000ff0700720b */ /* 0x000fda0003f3c000 */
[----:B------:R-:W4:Y:S01]  /*0b50*/  @P1 LDC R12, c[0x0][0x3c0] ;  /* 0x0000f000ff0c1b82 */ /* 0x000f220000000800 */
[----:B-1----:R-:W-:Y:S02]  /*0b60*/  PRMT R14, R38, 0x7632, R14 ;  /* 0x00007632260e7816 */ /* 0x002fe4000000000e */
[----:B------:R-:W-:Y:S01]  /*0b70*/  PRMT R46, R37, 0x7632, R46 ;  /* 0x00007632252e7816 */ /* 0x000fe2000000002e */
[----:B----4-:R-:W-:-:S04]  /*0b80*/  @P1 FADD.FTZ R12, R7, R12 ;  /* 0x0000000c070c1221 */ /* 0x010fc80000010000 */
[----:B------:R0:W1:Y:S01]  /*0b90*/  @P1 MUFU.RSQ R47, R12 ;  /* 0x0000000c002f1308 */ /* 0x0000620000001400 */
[----:B------:R-:W-:Y:S02]  /*0ba0*/  PRMT R16, R36, 0x7632, R16 ;  /* 0x0000763224107816 */ /* 0x000fe40000000010 */
[----:B------:R-:W-:Y:S02]  /*0bb0*/  PRMT R45, R35, 0x7632, R45 ;  /* 0x00007632232d7816 */ /* 0x000fe4000000002d */
[----:B------:R-:W-:Y:S02]  /*0bc0*/  PRMT R15, R34, 0x7632, R15 ;  /* 0x00007632220f7816 */ /* 0x000fe4000000000f */
[----:B--2---:R-:W-:Y:S02]  /*0bd0*/  PRMT R44, R33, 0x7632, R44 ;  /* 0x00007632212c7816 */ /* 0x004fe4000000002c */
[----:B---3--:R-:W-:Y:S02]  /*0be0*/  PRMT R23, R32, 0x7632, R23 ;  /* 0x0000763220177816 */ /* 0x008fe40000000017 */
[----:B------:R-:W-:Y:S01]  /*0bf0*/  PRMT R7, R31, 0x7632, R7 ;  /* 0x000076321f077816 */ /* 0x000fe20000000007 */
[----:B01----:R-:W-:Y:S06]  /*0c00*/  BRA.U UP0, `(.L_x_69) ;  /* 0x0000000500247547 */ /* 0x003fec000b800000 */
[----:B------:R-:W-:Y:S02]  /*0c10*/  SHF.L.U32 R17, R38, 0x10, RZ ;  /* 0x0000001026117819 */ /* 0x000fe400000006ff */
[----:B------:R-:W-:Y:S02]  /*0c20*/  SHF.L.U32 R19, R14, 0x10, RZ ;  /* 0x000000100e137819 */ /* 0x000fe400000006ff */
[----:B------:R-:W-:Y:S01]  /*0c30*/  SHF.L.U32 R13, R37, 0x10, RZ ;  /* 0x00000010250d7819 */ /* 0x000fe200000006ff */
[----:B------:R-:W-:Y:S01]  /*0c40*/  FADD.FTZ R14, -R6, R17 ;  /* 0x00000011060e7221 */ /* 0x000fe20000010100 */
[----:B------:R-:W-:Y:S01]  /*0c50*/  SHF.L.U32 R12, R46, 0x10, RZ ;  /* 0x000000102e0c7819 */ /* 0x000fe200000006ff */
[----:B------:R-:W-:Y:S01]  /*0c60*/  FADD.FTZ R18, -R6, R19 ;  /* 0x0000001306127221 */ /* 0x000fe20000010100 */
[----:B------:R-:W-:Y:S01]  /*0c70*/  SHF.L.U32 R25, R36, 0x10, RZ ;  /* 0x0000001024197819 */ /* 0x000fe200000006ff */
[----:B-----5:R-:W-:Y:S01]  /*0c80*/  FMUL.FTZ R19, R10, R13 ;  /* 0x0000000d0a137220 */ /* 0x020fe20000410000 */
[-C--:B------:R-:W-:Y:S01]  /*0c90*/  FMUL.FTZ R14, R14, R47.reuse ;  /* 0x0000002f0e0e7220 */ /* 0x080fe20000410000 */
[----:B------:R-:W-:Y:S01]  /*0ca0*/  FMUL.FTZ R20, R11, R12 ;  /* 0x0000000c0b147220 */ /* 0x000fe20000410000 */
[----:B------:R-:W-:Y:S01]  /*0cb0*/  FMUL.FTZ R17, R18, R47 ;  /* 0x0000002f12117220 */ /* 0x000fe20000410000 */
[----:B------:R-:W-:Y:S01]  /*0cc0*/  FADD.FTZ R21, RZ, R19 ;  /* 0x00000013ff157221 */ /* 0x000fe20000010000 */
[----:B------:R-:W-:Y:S01]  /*0cd0*/  FFMA.FTZ R22, R14, R19, RZ ;  /* 0x000000130e167223 */ /* 0x000fe200000100ff */
[----:B------:R-:W-:Y:S01]  /*0ce0*/  FFMA.FTZ R24, R13, R14, RZ ;  /* 0x0000000e0d187223 */ /* 0x000fe200000100ff */
[----:B------:R-:W-:Y:S01]  /*0cf0*/  FADD.FTZ R14, RZ, R13 ;  /* 0x0000000dff0e7221 */ /* 0x000fe20000010000 */
[----:B------:R-:W-:Y:S01]  /*0d00*/  FADD.FTZ R18, R20, R21 ;  /* 0x0000001514127221 */ /* 0x000fe20000010000 */
[----:B------:R-:W-:Y:S01]  /*0d10*/  FFMA.FTZ R19, R17, R20, R22 ;  /* 0x0000001411137223 */ /* 0x000fe20000010016 */
[----:B------:R-:W-:Y:S01]  /*0d20*/  FADD.FTZ R20, -R6, R25 ;  /* 0x0000001906147221 */ /* 0x000fe20000010100 */
[----:B------:R-:W-:Y:S01]  /*0d30*/  SHF.L.U32 R25, R35, 0x10, RZ ;  /* 0x0000001023197819 */ /* 0x000fe200000006ff */
[----:B------:R-:W-:Y:S01]  /*0d40*/  FFMA.FTZ R17, R12, R17, RZ ;  /* 0x000000110c117223 */ /* 0x000fe200000100ff */
[----:B------:R-:W-:Y:S01]  /*0d50*/  SHF.L.U32 R21, R16, 0x10, RZ ;  /* 0x0000001010157819 */ /* 0x000fe200000006ff */
[----:B------:R-:W-:Y:S01]  /*0d60*/  FMUL.FTZ R20, R20, R47 ;  /* 0x0000002f14147220 */ /* 0x000fe20000410000 */
[----:B------:R-:W-:Y:S01]  /*0d70*/  SHF.L.U32 R16, R45, 0x10, RZ ;  /* 0x000000102d107819 */ /* 0x000fe200000006ff */
[----:B------:R-:W-:Y:S01]  /*0d80*/  FMUL.FTZ R27, R10, R25 ;  /* 0x000000190a1b7220 */ /* 0x000fe20000410000 */
[C---:B------:R-:W-:Y:S01]  /*0d90*/  FADD.FTZ R14, R25.reuse, R14 ;  /* 0x0000000e190e7221 */ /* 0x040fe20000010000 */
[----:B------:R-:W-:Y:S01]  /*0da0*/  FADD.FTZ R22, -R6, R21 ;  /* 0x0000001506167221 */ /* 0x000fe20000010100 */
[----:B------:R-:W-:Y:S01]  /*0db0*/  FFMA.FTZ R13, R25, R20, R24 ;  /* 0x00000014190d7223 */ /* 0x000fe20000010018 */
[----:B------:R-:W-:Y:S01]  /*0dc0*/  FADD.FTZ R18, R18, R27 ;  /* 0x0000001b12127221 */ /* 0x000fe20000010000 */
[----:B------:R-:W-:Y:S01]  /*0dd0*/  FFMA.FTZ R20, R20, R27, R19 ;  /* 0x0000001b14147223 */ /* 0x000fe20000010013 */
[----:B------:R-:W-:Y:S01]  /*0de0*/  FADD.FTZ R25, RZ, R12 ;  /* 0x0000000cff197221 */ /* 0x000fe20000010000 */
[----:B------:R-:W-:Y:S01]  /*0df0*/  FMUL.FTZ R21, R22, R47 ;  /* 0x0000002f16157220 */ /* 0x000fe20000410000 */
[----:B------:R-:W-:Y:S01]  /*0e00*/  SHF.L.U32 R27, R34, 0x10, RZ ;  /* 0x00000010221b7819 */ /* 0x000fe200000006ff */
[----:B------:R-:W-:Y:S01]  /*0e10*/  FMUL.FTZ R19, R11, R16 ;  /* 0x000000100b137220 */ /* 0x000fe20000410000 */
[C---:B------:R-:W-:Y:S01]  /*0e20*/  FADD.FTZ R12, R16.reuse, R25 ;  /* 0x00000019100c7221 */ /* 0x040fe20000010000 */
[----:B------:R-:W-:Y:S01]  /*0e30*/  FFMA.FTZ R17, R16, R21, R17 ;  /* 0x0000001510117223 */ /* 0x000fe20000010011 */
[----:B------:R-:W-:Y:S01]  /*0e40*/  SHF.L.U32 R16, R33, 0x10, RZ ;  /* 0x0000001021107819 */ /* 0x000fe200000006ff */
[----:B------:R-:W-:Y:S01]  /*0e50*/  FADD.FTZ R22, -R6, R27 ;  /* 0x0000001b06167221 */ /* 0x000fe20000010100 */
[----:B------:R-:W-:Y:S01]  /*0e60*/  SHF.L.U32 R25, R15, 0x10, RZ ;  /* 0x000000100f197819 */ /* 0x000fe200000006ff */
[----:B------:R-:W-:Y:S01]  /*0e70*/  FADD.FTZ R15, R19, R18 ;  /* 0x00000012130f7221 */ /* 0x000fe20000010000 */
[----:B------:R-:W-:Y:S01]  /*0e80*/  FFMA.FTZ R20, R21, R19, R20 ;  /* 0x0000001315147223 */ /* 0x000fe20000010014 */
[-C--:B------:R-:W-:Y:S01]  /*0e90*/  FMUL.FTZ R19, R22, R47.reuse ;  /* 0x0000002f16137220 */ /* 0x080fe20000410000 */
[----:B------:R-:W-:Y:S01]  /*0ea0*/  FMUL.FTZ R24, R10, R16 ;  /* 0x000000100a187220 */ /* 0x000fe20000410000 */
[----:B------:R-:W-:Y:S01]  /*0eb0*/  SHF.L.U32 R18, R44, 0x10, RZ ;  /* 0x000000102c127819 */ /* 0x000fe200000006ff */
[----:B------:R-:W-:Y:S01]  /*0ec0*/  FADD.FTZ R22, -R6, R25 ;  /* 0x0000001906167221 */ /* 0x000fe20000010100 */
[----:B------:R-:W-:Y:S01]  /*0ed0*/  SHF.L.U32 R25, R32, 0x10, RZ ;  /* 0x0000001020197819 */ /* 0x000fe200000006ff */
[----:B------:R-:W-:Y:S01]  /*0ee0*/  FADD.FTZ R21, R15, R24 ;  /* 0x000000180f157221 */ /* 0x000fe20000010000 */
[----:B------:R-:W-:Y:S01]  /*0ef0*/  FFMA.FTZ R26, R19, R24, R20 ;  /* 0x00000018131a7223 */ /* 0x000fe20000010014 */
[----:B------:R-:W-:Y:S01]  /*0f00*/  FMUL.FTZ R24, R11, R18 ;  /* 0x000000120b187220 */ /* 0x000fe20000410000 */
[----:B------:R-:W-:Y:S01]  /*0f10*/  FMUL.FTZ R15, R22, R47 ;  /* 0x0000002f160f7220 */ /* 0x000fe20000410000 */
[----:B------:R-:W-:Y:S01]  /*0f20*/  FADD.FTZ R14, R14, R16 ;  /* 0x000000100e0e7221 */ /* 0x000fe20000010000 */
[----:B------:R-:W-:Y:S01]  /*0f30*/  FFMA.FTZ R13, R16, R19, R13 ;  /* 0x00000013100d7223 */ /* 0x000fe2000001000d */
[----:B------:R-:W-:Y:S01]  /*0f40*/  SHF.L.U32 R20, R31, 0x10, RZ ;  /* 0x000000101f147819 */ /* 0x000fe200000006ff */
[----:B------:R-:W-:Y:S01]  /*0f50*/  FADD.FTZ R16, -R6, R25 ;  /* 0x0000001906107221 */ /* 0x000fe20000010100 */
[----:B------:R-:W-:Y:S01]  /*0f60*/  SHF.L.U32 R23, R23, 0x10, RZ ;  /* 0x0000001017177819 */ /* 0x000fe200000006ff */
[----:B------:R-:W-:Y:S01]  /*0f70*/  FADD.FTZ R21, R24, R21 ;  /* 0x0000001518157221 */ /* 0x000fe20000010000 */
[----:B------:R-:W-:Y:S01]  /*0f80*/  FFMA.FTZ R26, R15, R24, R26 ;  /* 0x000000180f1a7223 */ /* 0x000fe2000001001a */
[----:B------:R-:W-:Y:S01]  /*0f90*/  SHF.L.U32 R22, R7, 0x10, RZ ;  /* 0x0000001007167819 */ /* 0x000fe200000006ff */
[----:B------:R-:W-:Y:S01]  /*0fa0*/  FMUL.FTZ R24, R10, R20 ;  /* 0x000000140a187220 */ /* 0x000fe20000410000 */
[-C--:B------:R-:W-:Y:S01]  /*0fb0*/  FMUL.FTZ R19, R16, R47.reuse ;  /* 0x0000002f10137220 */ /* 0x080fe20000410000 */
[----:B------:R-:W-:Y:S01]  /*0fc0*/  FADD.FTZ R16, -R6, R23 ;  /* 0x0000001706107221 */ /* 0x000fe20000010100 */
[----:B------:R-:W-:Y:S01]  /*0fd0*/  FADD.FTZ R23, R12, R18 ;  /* 0x000000120c177221 */ /* 0x000fe20000010000 */
[----:B------:R-:W-:Y:S01]  /*0fe0*/  FADD.FTZ R27, R21, R24 ;  /* 0x00000018151b7221 */ /* 0x000fe20000010000 */
[----:B------:R-:W-:Y:S01]  /*0ff0*/  FFMA.FTZ R26, R19, R24, R26 ;  /* 0x00000018131a7223 */ /* 0x000fe2000001001a */
[----:B------:R-:W-:Y:S01]  /*1000*/  FMUL.FTZ R24, R11, R22 ;  /* 0x000000160b187220 */ /* 0x000fe20000410000 */
[----:B------:R-:W-:Y:S01]  /*1010*/  FMUL.FTZ R21, R16, R47 ;  /* 0x0000002f10157220 */ /* 0x000fe20000410000 */
[----:B------:R-:W-:Y:S01]  /*1020*/  FFMA.FTZ R25, R18, R15, R17 ;  /* 0x0000000f12197223 */ /* 0x000fe20000010011 */
[----:B------:R-:W-:Y:S01]  /*1030*/  FFMA.FTZ R12, R20, R19, R13 ;  /* 0x00000013140c7223 */ /* 0x000fe2000001000d */
[----:B------:R-:W-:Y:S01]  /*1040*/  FADD.FTZ R17, R24, R27 ;  /* 0x0000001b18117221 */ /* 0x000fe20000010000 */
[----:B------:R-:W-:Y:S01]  /*1050*/  FFMA.FTZ R16, R21, R24, R26 ;  /* 0x0000001815107223 */ /* 0x000fe2000001001a */
[----:B------:R-:W-:Y:S01]  /*1060*/  FADD.FTZ R14, R14, R20 ;  /* 0x000000140e0e7221 */ /* 0x000fe20000010000 */
[----:B------:R-:W-:Y:S01]  /*1070*/  FADD.FTZ R15, R23, R22 ;  /* 0x00000016170f7221 */ /* 0x000fe20000010000 */
[----:B------:R-:W-:Y:S01]  /*1080*/  FFMA.FTZ R13, R22, R21, R25 ;  /* 0x00000015160d7223 */ /* 0x000fe20000010019 */
[----:B------:R-:W-:Y:S06]  /*1090*/  BRA `(.L_x_70) ;  /* 0x0000000800447947 */ /* 0x000fec0003800000 */
.L_x_69:
[----:B------:R-:W-:Y:S02]  /*10a0*/  SHF.L.U32 R13, R38, 0x10, RZ ;  /* 0x00000010260d7819 */ /* 0x000fe400000006ff */
[----:B------:R-:W-:Y:S02]  /*10b0*/  SHF.L.U32 R17, R14, 0x10, RZ ;  /* 0x000000100e117819 */ /* 0x000fe400000006ff */
[----:B------:R-:W-:Y:S01]  /*10c0*/  SHF.L.U32 R19, R16, 0x10, RZ ;  /* 0x0000001010137819 */ /* 0x000fe200000006ff */
[----:B------:R-:W-:Y:S01]  /*10d0*/  FADD.FTZ R12, -R6, R13 ;  /* 0x0000000d060c7221 */ /* 0x000fe20000010100 */
[----:B------:R-:W-:Y:S02]  /*10e0*/  SHF.L.U32 R25, R36, 0x10, RZ ;  /* 0x0000001024197819 */ /* 0x000fe400000006ff */
[----:B------:R-:W-:Y:S01]  /*10f0*/  SHF.L.U32 R27, R37, 0x10, RZ ;  /* 0x00000010251b7819 */ /* 0x000fe200000006ff */
[----:B------:R-:W-:Y:S01]  /*1100*/  FMUL.FTZ R13, R12, R47 ;  /* 0x0000002f0c0d7220 */ /* 0x000fe20000410000 */
[C---:B------:R-:W-:Y:S01]  /*1110*/  FADD.FTZ R12, -R6.reuse, R17 ;  /* 0x00000011060c7221 */ /* 0x040fe20000010100 */
[C---:B------:R-:W-:Y:S01]  /*1120*/  FADD.FTZ R14, -R6.reuse, R19 ;  /* 0x00000013060e7221 */ /* 0x040fe20000010100 */
[----:B------:R-:W-:Y:S01]  /*1130*/  FADD.FTZ R18, -R6, R25 ;  /* 0x0000001906127221 */ /* 0x000fe20000010100 */
[----:B-----5:R-:W-:Y:S01]  /*1140*/  FFMA.FTZ R20, R10, R13, R8 ;  /* 0x0000000d0a147223 */ /* 0x020fe20000010008 */
[-C--:B------:R-:W-:Y:S01]  /*1150*/  FMUL.FTZ R12, R12, R47.reuse ;  /* 0x0000002f0c0c7220 */ /* 0x080fe20000410000 */
[----:B------:R-:W-:-:S02]  /*1160*/  FMUL.FTZ R14, R14, R47 ;  /* 0x0000002f0e0e7220 */ /* 0x000fc40000410000 */
[----:B------:R-:W-:Y:S01]  /*1170*/  FMUL.FTZ R15, R20, -1.4426950216293334961 ;  /* 0xbfb8aa3b140f7820 */ /* 0x000fe20000410000 */
[C-C-:B------:R-:W-:Y:S01]  /*1180*/  FFMA.FTZ R17, R11.reuse, R12, R9.reuse ;  /* 0x0000000c0b117223 */ /* 0x140fe20000010009 */
[----:B------:R-:W-:-:S03]  /*1190*/  FFMA.FTZ R19, R11, R14, R9 ;  /* 0x0000000e0b137223 */ /* 0x000fc60000010009 */
[----:B------:R-:W-:Y:S01]  /*11a0*/  FMUL.FTZ R16, R17, -1.4426950216293334961 ;  /* 0xbfb8aa3b11107820 */ /* 0x000fe20000410000 */
[----:B------:R-:W0:Y:S01]  /*11b0*/  MUFU.EX2 R15, R15 ;  /* 0x0000000f000f7308 */ /* 0x000e220000000800 */
[----:B------:R-:W-:-:S07]  /*11c0*/  FMUL.FTZ R21, R19, -1.4426950216293334961 ;  /* 0xbfb8aa3b13157820 */ /* 0x000fce0000410000 */
[----:B------:R-:W1:Y:S08]  /*11d0*/  MUFU.EX2 R16, R16 ;  /* 0x0000001000107308 */ /* 0x000e700000000800 */
[----:B------:R-:W-:Y:S01]  /*11e0*/  MUFU.EX2 R21, R21 ;  /* 0x0000001500157308 */ /* 0x000fe20000000800 */
[----:B0-----:R-:W-:Y:S01]  /*11f0*/  FADD.FTZ R22, R15, 1 ;  /* 0x3f8000000f167421 */ /* 0x001fe20000010000 */
[----:B------:R-:W-:-:S04]  /*1200*/  FMUL.FTZ R15, R18, R47 ;  /* 0x0000002f120f7220 */ /* 0x000fc80000410000 */
[----:B------:R-:W-:Y:S02]  /*1210*/  FFMA.FTZ R18, R10, R15, R8 ;  /* 0x0000000f0a127223 */ /* 0x000fe40000010008 */
[----:B------:R-:W0:Y:S01]  /*1220*/  MUFU.RCP R22, R22 ;  /* 0x0000001600167308 */ /* 0x000e220000001000 */
[----:B-1----:R-:W-:-:S07]  /*1230*/  FADD.FTZ R16, R16, 1 ;  /* 0x3f80000010107421 */ /* 0x002fce0000010000 */
[----:B------:R-:W1:Y:S01]  /*1240*/  MUFU.RCP R16, R16 ;  /* 0x0000001000107308 */ /* 0x000e620000001000 */
[----:B0-----:R-:W-:Y:S01]  /*1250*/  FADD.FTZ R25, -R22, 1 ;  /* 0x3f80000016197421 */ /* 0x001fe20000010100 */
[----:B------:R-:W-:Y:S01]  /*1260*/  FMUL.FTZ R28, R27, R22 ;  /* 0x000000161b1c7220 */ /* 0x000fe20000410000 */
[----:B------:R-:W-:Y:S01]  /*1270*/  FADD.FTZ R22, R21, 1 ;  /* 0x3f80000015167421 */ /* 0x000fe20000010000 */
[----:B------:R-:W-:Y:S01]  /*1280*/  SHF.L.U32 R21, R34, 0x10, RZ ;  /* 0x0000001022157819 */ /* 0x000fe200000006ff */
[----:B------:R-:W-:Y:S01]  /*1290*/  FFMA.FTZ R25, R20, R25, 1 ;  /* 0x3f80000014197423 */ /* 0x000fe20000010019 */
[----:B------:R-:W-:Y:S01]  /*12a0*/  FMUL.FTZ R20, R18, -1.4426950216293334961 ;  /* 0xbfb8aa3b12147820 */ /* 0x000fe20000410000 */
[----:B-1----:R-:W-:Y:S02]  /*12b0*/  FADD.FTZ R24, -R16, 1 ;  /* 0x3f80000010187421 */ /* 0x002fe40000010100 */
[----:B------:R-:W-:Y:S01]  /*12c0*/  FADD.FTZ R26, -R6, R21 ;  /* 0x00000015061a7221 */ /* 0x000fe20000010100 */
[----:B------:R-:W0:Y:S01]  /*12d0*/  MUFU.RCP R22, R22 ;  /* 0x0000001600167308 */ /* 0x000e220000001000 */
[----:B------:R-:W-:Y:S01]  /*12e0*/  FMUL.FTZ R28, R28, R25 ;  /* 0x000000191c1c7220 */ /* 0x000fe20000410000 */
[----:B------:R-:W-:Y:S01]  /*12f0*/  SHF.L.U32 R25, R46, 0x10, RZ ;  /* 0x000000102e197819 */ /* 0x000fe200000006ff */
[----:B------:R-:W-:Y:S01]  /*1300*/  FFMA.FTZ R24, R17, R24, 1 ;  /* 0x3f80000011187423 */ /* 0x000fe20000010018 */
[----:B------:R-:W-:-:S03]  /*1310*/  FMUL.FTZ R17, R26, R47 ;  /* 0x0000002f1a117220 */ /* 0x000fc60000410000 */
[----:B------:R-:W-:Y:S01]  /*1320*/  FMUL.FTZ R25, R25, R16 ;  /* 0x0000001019197220 */ /* 0x000fe20000410000 */
[----:B------:R-:W1:Y:S03]  /*1330*/  MUFU.EX2 R20, R20 ;  /* 0x0000001400147308 */ /* 0x000e660000000800 */
[----:B------:R-:W-:Y:S01]  /*1340*/  FMUL.FTZ R16, R25, R24 ;  /* 0x0000001819107220 */ /* 0x000fe20000410000 */
[----:B------:R-:W-:Y:S01]  /*1350*/  SHF.L.U32 R25, R45, 0x10, RZ ;  /* 0x000000102d197819 */ /* 0x000fe200000006ff */
[----:B0-----:R-:W-:-:S04]  /*1360*/  FADD.FTZ R26, -R22, 1 ;  /* 0x3f800000161a7421 */ /* 0x001fc80000010100 */
[----:B------:R-:W-:Y:S01]  /*1370*/  FMUL.FTZ R22, R25, R22 ;  /* 0x0000001619167220 */ /* 0x000fe20000410000 */
[----:B------:R-:W-:Y:S01]  /*1380*/  PRMT R25, R34, 0x7632, R25 ;  /* 0x0000763222197816 */ /* 0x000fe20000000019 */
[----:B------:R-:W-:Y:S01]  /*1390*/  FFMA.FTZ R19, R19, R26, 1 ;  /* 0x3f80000013137423 */ /* 0x000fe2000001001a */
[----:B------:R-:W-:Y:S02]  /*13a0*/  SHF.L.U32 R26, R35, 0x10, RZ ;  /* 0x00000010231a7819 */ /* 0x000fe400000006ff */
[----:B------:R-:W-:Y:S01]  /*13b0*/  SHF.L.U32 R25, R25, 0x10, RZ ;  /* 0x0000001019197819 */ /* 0x000fe200000006ff */
[----:B-1----:R-:W-:Y:S01]  /*13c0*/  FADD.FTZ R21, R20, 1 ;  /* 0x3f80000014157421 */ /* 0x002fe20000010000 */
[----:B------:R-:W-:Y:S01]  /*13d0*/  FFMA.FTZ R20, R10, R17, R8 ;  /* 0x000000110a147223 */ /* 0x000fe20000010008 */
[----:B------:R-:W-:-:S03]  /*13e0*/  FMUL.FTZ R19, R22, R19 ;  /* 0x0000001316137220 */ /* 0x000fc60000410000 */
[----:B------:R-:W-:Y:S01]  /*13f0*/  FMUL.FTZ R24, R20, -1.4426950216293334961 ;  /* 0xbfb8aa3b14187820 */ /* 0x000fe20000410000 */
[----:B------:R-:W0:Y:S08]  /*1400*/  MUFU.RCP R21, R21 ;  /* 0x0000001500157308 */ /* 0x000e300000001000 */
[----:B------:R-:W1:Y:S01]  /*1410*/  MUFU.EX2 R24, R24 ;  /* 0x0000001800187308 */ /* 0x000e620000000800 */
[----:B0-----:R-:W-:Y:S01]  /*1420*/  FADD.FTZ R27, -R21, 1 ;  /* 0x3f800000151b7421 */ /* 0x001fe20000010100 */
[----:B------:R-:W-:-:S03]  /*1430*/  FMUL.FTZ R26, R26, R21 ;  /* 0x000000151a1a7220 */ /* 0x000fc60000410000 */
[----:B------:R-:W-:Y:S01]  /*1440*/  FFMA.FTZ R27, R18, R27, 1 ;  /* 0x3f800000121b7423 */ /* 0x000fe2000001001b */
[----:B------:R-:W-:Y:S01]  /*1450*/  FADD.FTZ R18, -R6, R25 ;  /* 0x0000001906127221 */ /* 0x000fe20000010100 */
[----:B-1----:R-:W-:-:S03]  /*1460*/  FADD.FTZ R29, R24, 1 ;  /* 0x3f800000181d7421 */ /* 0x002fc60000010000 */
[----:B------:R-:W-:Y:S01]  /*1470*/  FMUL.FTZ R18, R18, R47 ;  /* 0x0000002f12127220 */ /* 0x000fe20000410000 */
[----:B------:R-:W-:Y:S01]  /*1480*/  FMUL.FTZ R27, R26, R27 ;  /* 0x0000001b1a1b7220 */ /* 0x000fe20000410000 */
[----:B------:R-:W-:Y:S01]  /*1490*/  SHF.L.U32 R26, R33, 0x10, RZ ;  /* 0x00000010211a7819 */ /* 0x000fe200000006ff */
[----:B------:R-:W0:Y:S01]  /*14a0*/  MUFU.RCP R21, R29 ;  /* 0x0000001d00157308 */ /* 0x000e220000001000 */
[----:B------:R-:W-:-:S04]  /*14b0*/  FFMA.FTZ R24, R11, R18, R9 ;  /* 0x000000120b187223 */ /* 0x000fc80000010009 */
[----:B------:R-:W-:-:S04]  /*14c0*/  FMUL.FTZ R49, R24, -1.4426950216293334961 ;  /* 0xbfb8aa3b18317820 */ /* 0x000fc80000410000 */
[----:B------:R1:W2:Y:S01]  /*14d0*/  MUFU.EX2 R25, R49 ;  /* 0x0000003100197308 */ /* 0x0002a20000000800 */
[----:B0-----:R-:W-:Y:S01]  /*14e0*/  FADD.FTZ R22, -R21, 1 ;  /* 0x3f80000015167421 */ /* 0x001fe20000010100 */
[----:B-1----:R-:W-:-:S03]  /*14f0*/  SHF.L.U32 R49, R23, 0x10, RZ ;  /* 0x0000001017317819 */ /* 0x002fc600000006ff */
[----:B------:R-:W-:Y:S01]  /*1500*/  FFMA.FTZ R22, R20, R22, 1 ;  /* 0x3f80000014167423 */ /* 0x000fe20000010016 */
[----:B------:R-:W-:Y:S01]  /*1510*/  FMUL.FTZ R20, R26, R21 ;  /* 0x000000151a147220 */ /* 0x000fe20000410000 */
[----:B------:R-:W-:Y:S01]  /*1520*/  FMUL.FTZ R21, R11, R16 ;  /* 0x000000100b157220 */ /* 0x000fe20000410000 */
[----:B------:R-:W-:Y:S01]  /*1530*/  FADD.FTZ R49, -R6, R49 ;  /* 0x0000003106317221 */ /* 0x000fe20000010100 */
[----:B--2---:R-:W-:Y:S01]  /*1540*/  FADD.FTZ R25, R25, 1 ;  /* 0x3f80000019197421 */ /* 0x004fe20000010000 */
[----:B------:R-:W-:Y:S01]  /*1550*/  FMUL.FTZ R20, R20, R22 ;  /* 0x0000001614147220 */ /* 0x000fe20000410000 */
[----:B------:R-:W-:-:S04]  /*1560*/  FMUL.FTZ R22, R10, R28 ;  /* 0x0000001c0a167220 */ /* 0x000fc80000410000 */
[----:B------:R-:W0:Y:S01]  /*1570*/  MUFU.RCP R25, R25 ;  /* 0x0000001900197308 */ /* 0x000e220000001000 */
[----:B------:R-:W-:Y:S01]  /*1580*/  FFMA.FTZ R29, R13, R22, RZ ;  /* 0x000000160d1d7223 */ /* 0x000fe200000100ff */
[----:B------:R-:W-:-:S03]  /*1590*/  FADD.FTZ R26, RZ, R22 ;  /* 0x00000016ff1a7221 */ /* 0x000fc60000010000 */
[----:B------:R-:W-:Y:S01]  /*15a0*/  FFMA.FTZ R22, R12, R21, R29 ;  /* 0x000000150c167223 */ /* 0x000fe2000001001d */
[----:B------:R-:W-:Y:S01]  /*15b0*/  FADD.FTZ R21, R21, R26 ;  /* 0x0000001a15157221 */ /* 0x000fe20000010000 */
[----:B------:R-:W-:Y:S01]  /*15c0*/  SHF.L.U32 R26, R44, 0x10, RZ ;  /* 0x000000102c1a7819 */ /* 0x000fe200000006ff */
[----:B0-----:R-:W-:-:S04]  /*15d0*/  FADD.FTZ R29, -R25, 1 ;  /* 0x3f800000191d7421 */ /* 0x001fc80000010100 */
[----:B------:R-:W-:Y:S01]  /*15e0*/  FMUL.FTZ R23, R26, R25 ;  /* 0x000000191a177220 */ /* 0x000fe20000410000 */
[----:B------:R-:W-:Y:S01]  /*15f0*/  FFMA.FTZ R26, R24, R29, 1 ;  /* 0x3f800000181a7423 */ /* 0x000fe2000001001d */
[----:B------:R-:W-:Y:S01]  /*1600*/  FMUL.FTZ R24, R49, R47 ;  /* 0x0000002f31187220 */ /* 0x000fe20000410000 */
[----:B------:R-:W-:Y:S01]  /*1610*/  FFMA.FTZ R29, R13, R28, RZ ;  /* 0x0000001c0d1d7223 */ /* 0x000fe200000100ff */
[----:B------:R-:W-:Y:S01]  /*1620*/  FADD.FTZ R28, RZ, R28 ;  /* 0x0000001cff1c7221 */ /* 0x000fe20000010000 */
[----:B------:R-:W-:Y:S01]  /*1630*/  FMUL.FTZ R23, R23, R26 ;  /* 0x0000001a17177220 */ /* 0x000fe20000410000 */
[----:B------:R-:W-:Y:S02]  /*1640*/  FFMA.FTZ R25, R11, R24, R9 ;  /* 0x000000180b197223 */ /* 0x000fe40000010009 */
[----:B------:R-:W-:Y:S01]  /*1650*/  FADD.FTZ R13, R28, R27 ;  /* 0x0000001b1c0d7221 */ /* 0x000fe20000010000 */
[-C--:B------:R-:W-:Y:S01]  /*1660*/  FFMA.FTZ R28, R15, R27.reuse, R29 ;  /* 0x0000001b0f1c7223 */ /* 0x080fe2000001001d */
[----:B------:R-:W-:Y:S01]  /*1670*/  FMUL.FTZ R49, R25, -1.4426950216293334961 ;  /* 0xbfb8aa3b19317820 */ /* 0x000fe20000410000 */
[----:B------:R-:W-:Y:S01]  /*1680*/  FMUL.FTZ R27, R10, R27 ;  /* 0x0000001b0a1b7220 */ /* 0x000fe20000410000 */
[----:B------:R-:W-:Y:S01]  /*1690*/  SHF.L.U32 R29, R7, 0x10, RZ ;  /* 0x00000010071d7819 */ /* 0x000fe200000006ff */
[----:B------:R-:W-:-:S02]  /*16a0*/  FFMA.FTZ R28, R17, R20, R28 ;  /* 0x00000014111c7223 */ /* 0x000fc4000001001c */
[----:B------:R-:W-:Y:S01]  /*16b0*/  FFMA.FTZ R15, R15, R27, R22 ;  /* 0x0000001b0f0f7223 */ /* 0x000fe20000010016 */
[----:B------:R-:W0:Y:S01]  /*16c0*/  MUFU.EX2 R49, R49 ;  /* 0x0000003100317308 */ /* 0x000e220000000800 */
[----:B------:R-:W-:Y:S01]  /*16d0*/  FADD.FTZ R21, R21, R27 ;  /* 0x0000001b15157221 */ /* 0x000fe20000010000 */
[----:B------:R-:W-:Y:S01]  /*16e0*/  FFMA.FTZ R27, R12, R16, RZ ;  /* 0x000000100c1b7223 */ /* 0x000fe200000100ff */
[----:B------:R-:W-:-:S03]  /*16f0*/  FADD.FTZ R12, RZ, R16 ;  /* 0x00000010ff0c7221 */ /* 0x000fc60000010000 */
[-C--:B------:R-:W-:Y:S01]  /*1700*/  FFMA.FTZ R27, R14, R19.reuse, R27 ;  /* 0x000000130e1b7223 */ /* 0x080fe2000001001b */
[----:B------:R-:W-:Y:S01]  /*1710*/  FADD.FTZ R12, R12, R19 ;  /* 0x000000130c0c7221 */ /* 0x000fe20000010000 */
[----:B------:R-:W-:Y:S02]  /*1720*/  FMUL.FTZ R19, R11, R19 ;  /* 0x000000130b137220 */ /* 0x000fe40000410000 */
[----:B------:R-:W-:Y:S02]  /*1730*/  FFMA.FTZ R27, R18, R23, R27 ;  /* 0x00000017121b7223 */ /* 0x000fe4000001001b */
[----:B------:R-:W-:Y:S01]  /*1740*/  FFMA.FTZ R16, R14, R19, R15 ;  /* 0x000000130e107223 */ /* 0x000fe2000001000f */
[----:B------:R-:W-:Y:S01]  /*1750*/  SHF.L.U32 R15, R31, 0x10, RZ ;  /* 0x000000101f0f7819 */ /* 0x000fe200000006ff */
[----:B------:R-:W-:Y:S01]  /*1760*/  FADD.FTZ R21, R19, R21 ;  /* 0x0000001513157221 */ /* 0x000fe20000010000 */
[----:B------:R-:W-:Y:S01]  /*1770*/  FADD.FTZ R19, R13, R20 ;  /* 0x000000140d137221 */ /* 0x000fe20000010000 */
[----:B0-----:R-:W-:-:S06]  /*1780*/  FADD.FTZ R26, R49, 1 ;  /* 0x3f800000311a7421 */ /* 0x001fcc0000010000 */
[----:B------:R-:W0:Y:S02]  /*1790*/  MUFU.RCP R26, R26 ;  /* 0x0000001a001a7308 */ /* 0x000e240000001000 */
[----:B0-----:R-:W-:Y:S01]  /*17a0*/  FMUL.FTZ R22, R29, R26 ;  /* 0x0000001a1d167220 */ /* 0x001fe20000410000 */
[----:B------:R-:W-:-:S04]  /*17b0*/  FADD.FTZ R29, -R26, 1 ;  /* 0x3f8000001a1d7421 */ /* 0x000fc80000010100 */
[----:B------:R-:W-:Y:S01]  /*17c0*/  FFMA.FTZ R29, R25, R29, 1 ;  /* 0x3f800000191d7423 */ /* 0x000fe2000001001d */
[----:B------:R-:W-:-:S03]  /*17d0*/  SHF.L.U32 R25, R32, 0x10, RZ ;  /* 0x0000001020197819 */ /* 0x000fc600000006ff */
[----:B------:R-:W-:Y:S02]  /*17e0*/  FMUL.FTZ R22, R22, R29 ;  /* 0x0000001d16167220 */ /* 0x000fe40000410000 */
[----:B------:R-:W-:-:S04]  /*17f0*/  FADD.FTZ R26, -R6, R25 ;  /* 0x00000019061a7221 */ /* 0x000fc80000010100 */
[----:B------:R-:W-:-:S04]  /*1800*/  FMUL.FTZ R25, R26, R47 ;  /* 0x0000002f1a197220 */ /* 0x000fc80000410000 */
[----:B------:R-:W-:-:S04]  /*1810*/  FFMA.FTZ R29, R10, R25, R8 ;  /* 0x000000190a1d7223 */ /* 0x000fc80000010008 */
[----:B------:R-:W-:-:S06]  /*1820*/  FMUL.FTZ R49, R29, -1.4426950216293334961 ;  /* 0xbfb8aa3b1d317820 */ /* 0x000fcc0000410000 */
[----:B------:R-:W0:Y:S02]  /*1830*/  MUFU.EX2 R49, R49 ;  /* 0x0000003100317308 */ /* 0x000e240000000800 */
[----:B0-----:R-:W-:-:S06]  /*1840*/  FADD.FTZ R26, R49, 1 ;  /* 0x3f800000311a7421 */ /* 0x001fcc0000010000 */
[----:B------:R-:W0:Y:S02]  /*1850*/  MUFU.RCP R26, R26 ;  /* 0x0000001a001a7308 */ /* 0x000e240000001000 */
[----:B0-----:R-:W-:Y:S01]  /*1860*/  FMUL.FTZ R14, R15, R26 ;  /* 0x0000001a0f0e7220 */ /* 0x001fe20000410000 */
[----:B------:R-:W-:-:S04]  /*1870*/  FADD.FTZ R15, -R26, 1 ;  /* 0x3f8000001a0f7421 */ /* 0x000fc80000010100 */
[----:B------:R-:W-:-:S04]  /*1880*/  FFMA.FTZ R15, R29, R15, 1 ;  /* 0x3f8000001d0f7423 */ /* 0x000fc8000001000f */
[----:B------:R-:W-:Y:S01]  /*1890*/  FMUL.FTZ R14, R14, R15 ;  /* 0x0000000f0e0e7220 */ /* 0x000fe20000410000 */
[----:B------:R-:W-:-:S04]  /*18a0*/  FMUL.FTZ R15, R10, R20 ;  /* 0x000000140a0f7220 */ /* 0x000fc80000410000 */
[----:B------:R-:W-:Y:S01]  /*18b0*/  FFMA.FTZ R17, R17, R15, R16 ;  /* 0x0000000f11117223 */ /* 0x000fe20000010010 */
[----:B------:R-:W-:Y:S01]  /*18c0*/  FADD.FTZ R26, R21, R15 ;  /* 0x0000000f151a7221 */ /* 0x000fe20000010000 */
[----:B------:R-:W-:-:S04]  /*18d0*/  FMUL.FTZ R15, R11, R23 ;  /* 0x000000170b0f7220 */ /* 0x000fc80000410000 */
[----:B------:R-:W-:Y:S01]  /*18e0*/  FFMA.FTZ R16, R18, R15, R17 ;  /* 0x0000000f12107223 */ /* 0x000fe20000010011 */
[----:B------:R-:W-:Y:S01]  /*18f0*/  FADD.FTZ R26, R15, R26 ;  /* 0x0000001a0f1a7221 */ /* 0x000fe20000010000 */
[----:B------:R-:W-:Y:S01]  /*1900*/  FMUL.FTZ R15, R10, R14 ;  /* 0x0000000e0a0f7220 */ /* 0x000fe20000410000 */
[----:B------:R-:W-:-:S03]  /*1910*/  FMUL.FTZ R17, R11, R22 ;  /* 0x000000160b117220 */ /* 0x000fc60000410000 */
[C---:B------:R-:W-:Y:S01]  /*1920*/  FFMA.FTZ R13, R25.reuse, R15, R16 ;  /* 0x0000000f190d7223 */ /* 0x040fe20000010010 */
[----:B------:R-:W-:Y:S01]  /*1930*/  FADD.FTZ R26, R26, R15 ;  /* 0x0000000f1a1a7221 */ /* 0x000fe20000010000 */
[----:B------:R-:W-:Y:S01]  /*1940*/  FADD.FTZ R15, R12, R23 ;  /* 0x000000170c0f7221 */ /* 0x000fe20000010000 */
[----:B------:R-:W-:Y:S01]  /*1950*/  FFMA.FTZ R12, R25, R14, R28 ;  /* 0x0000000e190c7223 */ /* 0x000fe2000001001c */
[C---:B------:R-:W-:Y:S01]  /*1960*/  FFMA.FTZ R16, R24.reuse, R17, R13 ;  /* 0x0000001118107223 */ /* 0x040fe2000001000d */
[----:B------:R-:W-:Y:S01]  /*1970*/  FADD.FTZ R17, R17, R26 ;  /* 0x0000001a11117221 */ /* 0x000fe20000010000 */
[----:B------:R-:W-:Y:S01]  /*1980*/  FFMA.FTZ R13, R24, R22, R27 ;  /* 0x00000016180d7223 */ /* 0x000fe2000001001b */
[----:B------:R-:W-:Y:S01]  /*1990*/  FADD.FTZ R15, R15, R22 ;  /* 0x000000160f0f7221 */ /* 0x000fe20000010000 */
[----:B------:R-:W-:-:S07]  /*19a0*/  FADD.FTZ R14, R19, R14 ;  /* 0x0000000e130e7221 */ /* 0x000fce0000010000 */
.L_x_70:
[----:B------:R-:W-:Y:S01]  /*19b0*/  MOV R19, R16 ;  /* 0x0000001000137202 */ /* 0x000fe20000000f00 */
[----:B------:R-:W0:Y:S01]  /*19c0*/  S2UR UR7, SR_CgaCtaId ;  /* 0x00000000000779c3 */ /* 0x000e220000008800 */
[----:B------:R-:W-:Y:S01]  /*19d0*/  MOV R18, R17 ;  /* 0x0000001100127202 */ /* 0x000fe20000000f00 */
[----:B------:R-:W-:Y:S01]  /*19e0*/  UMOV UR6, 0x400 ;  /* 0x0000040000067882 */ /* 0x000fe20000000000 */
[C---:B------:R-:W-:Y:S01]  /*19f0*/  ISETP.GT.AND P1, PT, R2.reuse, 0x1e, PT ;  /* 0x0000001e0200780c */ /* 0x040fe20003f24270 */
[----:B------:R-:W1:Y:S01]  /*1a00*/  SHFL.DOWN PT, R16, R19, 0x1, 0x1f ;  /* 0x08201f0013107f89 */ /* 0x000e6200000e0000 */
[----:B------:R-:W-:Y:S01]  /*1a10*/  UIADD3 UR5, UPT, UPT, UR6, 0x80, URZ ;  /* 0x0000008006057890 */ /* 0x000fe2000fffe0ff */
[C---:B------:R-:W-:Y:S01]  /*1a20*/  ISETP.GT.AND P6, PT, R2.reuse, 0xf, PT ;  /* 0x0000000f0200780c */ /* 0x040fe20003fc4270 */
[----:B------:R-:W-:Y:S01]  /*1a30*/  BSSY.RECONVERGENT B0, `(.L_x_71) ;  /* 0x0000026000007945 */ /* 0x000fe20003800200 */
[----:B------:R-:W2:Y:S01]  /*1a40*/  SHFL.DOWN PT, R17, R18, 0x1, 0x1f ;  /* 0x08201f0012117f89 */ /* 0x000ea200000e0000 */
[----:B------:R-:W-:-:S02]  /*1a50*/  ISETP.GT.AND P5, PT, R2, 0x17, PT ;  /* 0x000000170200780c */ /* 0x000fc40003fa4270 */
[----:B------:R-:W-:Y:S02]  /*1a60*/  ISETP.NE.AND P2, PT, R30, RZ, PT ;  /* 0x000000ff1e00720c */ /* 0x000fe40003f45270 */
[----:B------:R-:W-:Y:S01]  /*1a70*/  ISETP.GE.U32.AND P3, PT, R4, 0x2, PT ;  /* 0x000000020400780c */ /* 0x000fe20003f66070 */
[----:B0-----:R-:W-:Y:S02]  /*1a80*/  ULEA UR5, UR7, UR5, 0x18 ;  /* 0x0000000507057291 */ /* 0x001fe4000f8ec0ff */
[----:B-1----:R-:W-:-:S04]  /*1a90*/  @!P1 FADD.FTZ R19, R16, R19 ;  /* 0x0000001310139221 */ /* 0x002fc80000010000 */
[----:B------:R-:W-:Y:S01]  /*1aa0*/  LEA R49, R30, UR5, 0x4 ;  /* 0x000000051e317c11 */ /* 0x000fe2000f8e20ff */
[----:B--2---:R-:W-:Y:S01]  /*1ab0*/  @!P1 FADD.FTZ R18, R17, R18 ;  /* 0x0000001211129221 */ /* 0x004fe20000010000 */
[----:B------:R-:W0:Y:S01]  /*1ac0*/  SHFL.DOWN PT, R16, R19, 0x2, 0x1f ;  /* 0x08401f0013107f89 */ /* 0x000e2200000e0000 */
[----:B------:R-:W-:-:S03]  /*1ad0*/  ISETP.GT.AND P1, PT, R2, 0x1d, PT ;  /* 0x0000001d0200780c */ /* 0x000fc60003f24270 */
        /* <DEDUP_REMOVED lines=10> */
[----:B------:R-:W-:-:S03]  /*1b80*/  ISETP.GT.U32.AND P1, PT, R30, 0x5, PT ;  /* 0x000000051e00780c */ /* 0x000fc60003f24070 */
        /* <DEDUP_REMOVED lines=16> */
.L_x_72:
[----:B------:R-:W-:Y:S05]  /*1c90*/  BSYNC.RECONVERGENT B0 ;  /* 0x0000000000007941 */ /* 0x000fea0003800200 */
.L_x_71:
[----:B------:R-:W-:Y:S06]  /*1ca0*/  BAR.SYNC.DEFER_BLOCKING 0x0 ;  /* 0x0000000000007b1d */ /* 0x000fec0000010000 */
[----:B------:R-:W-:Y:S04]  /*1cb0*/  BSSY.RECONVERGENT B0, `(.L_x_73) ;  /* 0x000001f000007945 */ /* 0x000fe80003800200 */
[----:B------:R-:W-:Y:S05]  /*1cc0*/  @P2 BRA `(.L_x_74) ;  /* 0x0000000000742947 */ /* 0x000fea0003800000 */
[----:B------:R-:W-:-:S09]  /*1cd0*/  ULEA UR5, UR7, UR6, 0x18 ;  /* 0x0000000607057291 */ /* 0x000fd2000f8ec0ff */
[----:B------:R-:W4:Y:S04]  /*1ce0*/  LDS.64 R24, [UR5+0x18] ;  /* 0x00001805ff187984 */ /* 0x000f280008000a00 */
[----:B-123--:R-:W0:Y:S04]  /*1cf0*/  LDS.128 R16, [UR5+0x20] ;  /* 0x00002005ff107984 */ /* 0x00ee280008000c00 */
[----:B------:R-:W1:Y:S01]  /*1d00*/  LDS.128 R20, [UR5+0x30] ;  /* 0x00003005ff147984 */ /* 0x000e620008000c00 */
[----:B----4-:R-:W-:Y:S01]  /*1d10*/  FADD.FTZ R27, R28, R24 ;  /* 0x000000181c1b7221 */ /* 0x010fe20000010000 */
[----:B------:R-:W-:-:S03]  /*1d20*/  FADD.FTZ R24, R29, R25 ;  /* 0x000000191d187221 */ /* 0x000fc60000010000 */
[----:B0-----:R-:W-:Y:S01]  /*1d30*/  FADD.FTZ R29, R27, R16 ;  /* 0x000000101b1d7221 */ /* 0x001fe20000010000 */
[----:B------:R-:W-:Y:S02]  /*1d40*/  FADD.FTZ R16, R24, R17 ;  /* 0x0000001118107221 */ /* 0x000fe40000010000 */
[----:B------:R-:W0:Y:S01]  /*1d50*/  LDS.128 R24, [UR5+0x40] ;  /* 0x00004005ff187984 */ /* 0x000e220008000c00 */
[----:B------:R-:W-:Y:S01]  /*1d60*/  FADD.FTZ R29, R29, R18 ;  /* 0x000000121d1d7221 */ /* 0x000fe20000010000 */
[----:B------:R-:W-:-:S03]  /*1d70*/  FADD.FTZ R16, R16, R19 ;  /* 0x0000001310107221 */ /* 0x000fc60000010000 */
[----:B-1----:R-:W-:Y:S01]  /*1d80*/  FADD.FTZ R29, R29, R20 ;  /* 0x000000141d1d7221 */ /* 0x002fe20000010000 */
[----:B------:R-:W-:-:S03]  /*1d90*/  FADD.FTZ R16, R16, R21 ;  /* 0x0000001510107221 */ /* 0x000fc60000010000 */
[----:B------:R-:W-:Y:S01]  /*1da0*/  FADD.FTZ R29, R29, R22 ;  /* 0x000000161d1d7221 */ /* 0x000fe20000010000 */
[----:B------:R-:W-:Y:S02]  /*1db0*/  FADD.FTZ R20, R16, R23 ;  /* 0x0000001710147221 */ /* 0x000fe40000010000 */
[----:B------:R-:W1:Y:S01]  /*1dc0*/  LDS.128 R16, [UR5+0x50] ;  /* 0x00005005ff107984 */ /* 0x000e620008000c00 */
        /* <DEDUP_REMOVED lines=8> */
[----:B------:R-:W-:-:S03]  /*1e50*/  FADD.FTZ R24, R24, R19 ;  /* 0x0000001318187221 */ /* 0x000fc60000010000 */
[----:B0-----:R-:W-:Y:S01]  /*1e60*/  FADD.FTZ R29, R29, R20 ;  /* 0x000000141d1d7221 */ /* 0x001fe20000010000 */
[----:B------:R-:W-:-:S03]  /*1e70*/  FADD.FTZ R24, R24, R21 ;  /* 0x0000001518187221 */ /* 0x000fc60000010000 */
[----:B------:R-:W-:Y:S01]  /*1e80*/  FADD.FTZ R28, R29, R22 ;  /* 0x000000161d1c7221 */ /* 0x000fe20000010000 */
[----:B------:R-:W-:-:S07]  /*1e90*/  FADD.FTZ R29, R24, R23 ;  /* 0x00000017181d7221 */ /* 0x000fce0000010000 */
.L_x_74:
[----:B------:R-:W-:Y:S05]  /*1ea0*/  BSYNC.RECONVERGENT B0 ;  /* 0x0000000000007941 */ /* 0x000fea0003800200 */
.L_x_73:
[----:B------:R-:W-:Y:S06]  /*1eb0*/  BAR.SYNC.DEFER_BLOCKING 0x0 ;  /* 0x0000000000007b1d */ /* 0x000fec0000010000 */
[----:B------:R-:W-:Y:S04]  /*1ec0*/  BSSY.RECONVERGENT B0, `(.L_x_75) ;  /* 0x000013d000007945 */ /* 0x000fe80003800200 */
[----:B------:R-:W-:Y:S05]  /*1ed0*/  @P1 BRA `(.L_x_76) ;  /* 0x0000001000ec1947 */ /* 0x000fea0003800000 */
[----:B-123--:R-:W1:Y:S04]  /*1ee0*/  LDS.128 R16, [R49+0x60] ;  /* 0x0000600031107984 */ /* 0x00ee680000000c00 */
[----:B------:R-:W2:Y:S04]  /*1ef0*/  LDS.128 R20, [R49+0xc0] ;  /* 0x0000c00031147984 */ /* 0x000ea80000000c00 */
[----:B------:R-:W3:Y:S01]  /*1f00*/  LDS.128 R24, [R49+0x120] ;  /* 0x0001200031187984 */ /* 0x000ee20000000c00 */
[----:B-1----:R-:W-:Y:S01]  /*1f10*/  FADD.FTZ R16, R12, R16 ;  /* 0x000000100c107221 */ /* 0x002fe20000010000 */
[----:B------:R-:W-:Y:S01]  /*1f20*/  FADD.FTZ R12, R13, R17 ;  /* 0x000000110d0c7221 */ /* 0x000fe20000010000 */
[----:B------:R-:W-:Y:S01]  /*1f30*/  FADD.FTZ R17, R14, R18 ;  /* 0x000000120e117221 */ /* 0x000fe20000010000 */
[----:B------:R-:W-:Y:S01]  /*1f40*/  FADD.FTZ R18, R15, R19 ;  /* 0x000000130f127221 */ /* 0x000fe20000010000 */
[----:B--2---:R-:W-:Y:S01]  /*1f50*/  FADD.FTZ R19, R16, R20 ;  /* 0x0000001410137221 */ /* 0x004fe20000010000 */
[----:B------:R-:W-:Y:S01]  /*1f60*/  FADD.FTZ R16, R12, R21 ;  /* 0x000000150c107221 */ /* 0x000fe20000010000 */
[----:B------:R-:W-:Y:S01]  /*1f70*/  FADD.FTZ R21, R17, R22 ;  /* 0x0000001611157221 */ /* 0x000fe20000010000 */
[----:B------:R-:W1:Y:S01]  /*1f80*/  LDS.128 R12, [R49+0x180] ;  /* 0x00018000310c7984 */ /* 0x000e620000000c00 */
[----:B------:R-:W-:Y:S01]  /*1f90*/  FADD.FTZ R20, R18, R23 ;  /* 0x0000001712147221 */ /* 0x000fe20000010000 */
[----:B---3--:R-:W-:Y:S01]  /*1fa0*/  FADD.FTZ R23, R19, R24 ;  /* 0x0000001813177221 */ /* 0x008fe20000010000 */
[----:B------:R-:W-:Y:S01]  /*1fb0*/  FADD.FTZ R22, R16, R25 ;  /* 0x0000001910167221 */ /* 0x000fe20000010000 */
[----:B------:R-:W-:Y:S01]  /*1fc0*/  FADD.FTZ R25, R21, R26 ;  /* 0x0000001a15197221 */ /* 0x000fe20000010000 */
[----:B------:R-:W2:Y:S01]  /*1fd0*/  LDS.128 R16, [R49+0x1e0] ;  /* 0x0001e00031107984 */ /* 0x000ea20000000c00 */
[----:B------:R-:W-:Y:S01]  /*1fe0*/  FADD.FTZ R24, R20, R27 ;  /* 0x0000001b14187221 */ /* 0x000fe20000010000 */
[----:B-1----:R-:W-:Y:S01]  /*1ff0*/  FADD.FTZ R27, R23, R12 ;  /* 0x0000000c171b7221 */ /* 0x002fe20000010000 */
[----:B------:R-:W-:Y:S01]  /*2000*/  FADD.FTZ R12, R22, R13 ;  /* 0x0000000d160c7221 */ /* 0x000fe20000010000 */
[----:B------:R-:W-:Y:S01]  /*2010*/  FADD.FTZ R25, R25, R14 ;  /* 0x0000000e19197221 */ /* 0x000fe20000010000 */
[----:B------:R-:W1:Y:S01]  /*2020*/  LDS.128 R20, [R49+0x240] ;  /* 0x0002400031147984 */ /* 0x000e620000000c00 */
[----:B------:R-:W-:Y:S01]  /*2030*/  FADD.FTZ R24, R24, R15 ;  /* 0x0000000f18187221 */ /* 0x000fe20000010000 */
[----:B--2---:R-:W-:Y:S01]  /*2040*/  FADD.FTZ R27, R27, R16 ;  /* 0x000000101b1b7221 */ /* 0x004fe20000010000 */
        /* <DEDUP_REMOVED lines=265> */
[----:B------:R-:W-:-:S02]  /*30e0*/  FADD.FTZ R12, R20, R13 ;  /* 0x0000000d140c7221 */ /* 0x000fc40000010000 */
        /* <DEDUP_REMOVED lines=10> */
[----:B------:R-:W1:Y:S01]  /*3190*/  LDS.128 R16, [R49+0x1740] ;  /* 0x0017400031107984 */ /* 0x000e620000000c00 */
[----:B------:R-:W-:Y:S01]  /*31a0*/  FADD.FTZ R25, R22, R25 ;  /* 0x0000001916197221 */ /* 0x000fe20000010000 */
[----:B------:R-:W-:Y:S01]  /*31b0*/  FADD.FTZ R26, R23, R26 ;  /* 0x0000001a171a7221 */ /* 0x000fe20000010000 */
[----:B--2---:R-:W-:Y:S01]  /*31c0*/  FADD.FTZ R27, R27, R12 ;  /* 0x0000000c1b1b7221 */ /* 0x004fe20000010000 */
[----:B------:R-:W2:Y:S01]  /*31d0*/  LDS.128 R20, [R49+0x17a0] ;  /* 0x0017a00031147984 */ /* 0x000ea20000000c00 */
[----:B------:R-:W-:Y:S01]  /*31e0*/  FADD.FTZ R24, R24, R13 ;  /* 0x0000000d18187221 */ /* 0x000fe20000010000 */
[----:B------:R-:W-:Y:S01]  /*31f0*/  FADD.FTZ R25, R25, R14 ;  /* 0x0000000e19197221 */ /* 0x000fe20000010000 */
[----:B------:R-:W-:Y:S01]  /*3200*/  FADD.FTZ R26, R26, R15 ;  /* 0x0000000f1a1a7221 */ /* 0x000fe20000010000 */
[----:B-1----:R-:W-:Y:S01]  /*3210*/  FADD.FTZ R27, R27, R16 ;  /* 0x000000101b1b7221 */ /* 0x002fe20000010000 */
[----:B------:R-:W-:Y:S01]  /*3220*/  FADD.FTZ R24, R24, R17 ;  /* 0x0000001118187221 */ /* 0x000fe20000010000 */
[----:B------:R-:W-:Y:S01]  /*3230*/  FADD.FTZ R25, R25, R18 ;  /* 0x0000001219197221 */ /* 0x000fe20000010000 */
[----:B------:R-:W-:Y:S01]  /*3240*/  FADD.FTZ R26, R26, R19 ;  /* 0x000000131a1a7221 */ /* 0x000fe20000010000 */
[----:B--2---:R-:W-:Y:S01]  /*3250*/  FADD.FTZ R12, R27, R20 ;  /* 0x000000141b0c7221 */ /* 0x004fe20000010000 */
[----:B------:R-:W-:Y:S01]  /*3260*/  FADD.FTZ R13, R24, R21 ;  /* 0x00000015180d7221 */ /* 0x000fe20000010000 */
[----:B------:R-:W-:Y:S01]  /*3270*/  FADD.FTZ R14, R25, R22 ;  /* 0x00000016190e7221 */ /* 0x000fe20000010000 */
[----:B------:R-:W-:-:S07]  /*3280*/  FADD.FTZ R15, R26, R23 ;  /* 0x000000171a0f7221 */ /* 0x000fce0000010000 */
.L_x_76:
[----:B------:R-:W-:Y:S05]  /*3290*/  BSYNC.RECONVERGENT B0 ;  /* 0x0000000000007941 */ /* 0x000fea0003800200 */
.L_x_75:
[----:B------:R-:W-:Y:S04]  /*32a0*/  BSSY.RECONVERGENT B0, `(.L_x_77) ;  /* 0x000001d000007945 */ /* 0x000fe80003800200 */
[----:B------:R-:W-:Y:S05]  /*32b0*/  @P1 BRA `(.L_x_78) ;  /* 0x00000000006c1947 */ /* 0x000fea0003800000 */
[----:B---3--:R-:W1:Y:S08]  /*32c0*/  LDC.64 R16, c[0x0][0x3f8] ;  /* 0x0000fe00ff107b82 */ /* 0x008e700000000a00 */
[----:B------:R-:W3:Y:S01]  /*32d0*/  LDC.64 R22, c[0x0][0x3d8] ;  /* 0x0000f600ff167b82 */ /* 0x000ee20000000a00 */
[----:B-12---:R-:W-:Y:S01]  /*32e0*/  IMAD.WIDE.U32 R18, R16, 0x3, RZ ;  /* 0x0000000310127825 */ /* 0x006fe200078e00ff */
[----:B------:R-:W-:-:S02]  /*32f0*/  LEA R25, R17, R17, 0x1 ;  /* 0x0000001111197211 */ /* 0x000fc400078e08ff */
[----:B------:R-:W-:Y:S02]  /*3300*/  LEA.HI R21, P1, R17, R16, RZ, 0x1 ;  /* 0x0000001011157211 */ /* 0x000fe400078308ff */
[----:B------:R-:W-:Y:S01]  /*3310*/  IADD3 R25, PT, PT, R19, R25, RZ ;  /* 0x0000001913197210 */ /* 0x000fe20007ffe0ff */
[----:B------:R-:W-:Y:S01]  /*3320*/  IMAD R19, R48, 0x6, R30 ;  /* 0x0000000630137824 */ /* 0x000fe200078e021e */
[----:B------:R-:W-:Y:S02]  /*3330*/  IADD3.X R20, PT, PT, RZ, R17, RZ, P1, !PT ;  /* 0x00000011ff147210 */ /* 0x000fe40000ffe4ff */
[----:B------:R-:W-:Y:S01]  /*3340*/  LEA.HI R18, P5, R25, R18, RZ, 0x1 ;  /* 0x0000001219127211 */ /* 0x000fe200078b08ff */
[----:B---3--:R-:W-:Y:S01]  /*3350*/  IMAD.WIDE R22, R19, 0x4, R22 ;  /* 0x0000000413167825 */ /* 0x008fe200078e0216 */
[----:B------:R-:W-:Y:S02]  /*3360*/  SHF.L.U32 R19, R21, 0x1, RZ ;  /* 0x0000000115137819 */ /* 0x000fe400000006ff */
[----:B------:R-:W-:-:S02]  /*3370*/  IADD3.X R25, PT, PT, RZ, R25, RZ, P5, !PT ;  /* 0x00000019ff197210 */ /* 0x000fc40002ffe4ff */
[C---:B------:R-:W-:Y:S01]  /*3380*/  SHF.L.U32 R27, R18.reuse, 0x1, RZ ;  /* 0x00000001121b7819 */ /* 0x040fe200000006ff */
[----:B------:R4:W-:Y:S01]  /*3390*/  REDG.E.ADD.F32.FTZ.RN.STRONG.GPU desc[UR8][R22.64], R12 ;  /* 0x0000000c160079a6 */ /* 0x0009e2000c12f308 */
[----:B------:R-:W-:Y:S02]  /*33a0*/  SHF.L.U64.HI R25, R18, 0x1, R25 ;  /* 0x0000000112197819 */ /* 0x000fe40000010219 */
[----:B------:R-:W-:Y:S02]  /*33b0*/  LOP3.LUT R19, R19, 0xfffffffc, RZ, 0xc0, !PT ;  /* 0xfffffffc13137812 */ /* 0x000fe400078ec0ff */
[----:B------:R-:W-:Y:S02]  /*33c0*/  LEA R18, P5, R16, R22, 0x2 ;  /* 0x0000001610127211 */ /* 0x000fe400078a10ff */
[----:B------:R-:W-:Y:S02]  /*33d0*/  LOP3.LUT R27, R27, 0xfffffffc, RZ, 0xc0, !PT ;  /* 0xfffffffc1b1b7812 */ /* 0x000fe400078ec0ff */
[----:B------:R-:W-:-:S02]  /*33e0*/  SHF.L.U64.HI R21, R21, 0x1, R20 ;  /* 0x0000000115157819 */ /* 0x000fc40000010214 */
[----:B------:R-:W-:Y:S02]  /*33f0*/  IADD3 R20, P1, PT, R22, R19, RZ ;  /* 0x0000001316147210 */ /* 0x000fe40007f3e0ff */
[----:B------:R-:W-:Y:S02]  /*3400*/  LEA.HI.X R19, R16, R23, R17, 0x2, P5 ;  /* 0x0000001710137211 */ /* 0x000fe400028f1411 */
[----:B------:R-:W-:Y:S02]  /*3410*/  IADD3 R16, P5, PT, R22, R27, RZ ;  /* 0x0000001b16107210 */ /* 0x000fe40007fbe0ff */
[C---:B------:R-:W-:Y:S02]  /*3420*/  IADD3.X R21, PT, PT, R23.reuse, R21, RZ, P1, !PT ;  /* 0x0000001517157210 */ /* 0x040fe40000ffe4ff */
[----:B------:R-:W-:-:S03]  /*3430*/  IADD3.X R17, PT, PT, R23, R25, RZ, P5, !PT ;  /* 0x0000001917117210 */ /* 0x000fc60002ffe4ff */
[----:B------:R4:W-:Y:S04]  /*3440*/  REDG.E.ADD.F32.FTZ.RN.STRONG.GPU desc[UR8][R20.64], R13 ;  /* 0x0000000d140079a6 */ /* 0x0009e8000c12f308 */
[----:B------:R4:W-:Y:S04]  /*3450*/  REDG.E.ADD.F32.FTZ.RN.STRONG.GPU desc[UR8][R18.64], R14 ;  /* 0x0000000e120079a6 */ /* 0x0009e8000c12f308 */
[----:B------:R4:W-:Y:S02]  /*3460*/  REDG.E.ADD.F32.FTZ.RN.STRONG.GPU desc[UR8][R16.64], R15 ;  /* 0x0000000f100079a6 */ /* 0x0009e4000c12f308 */
.L_x_78:
[----:B------:R-:W-:Y:S05]  /*3470*/  BSYNC.RECONVERGENT B0 ;  /* 0x0000000000007941 */ /* 0x000fea0003800200 */
.L_x_77:
[----:B------:R-:W-:Y:S05]  /*3480*/  @!P3 BRA `(.L_x_79) ;  /* 0x000000080068b947 */ /* 0x000fea0003800000 */
[----:B----4-:R-:W4:Y:S01]  /*3490*/  LDC.64 R22, c[0x0][0x3d0] ;  /* 0x0000f400ff167b82 */ /* 0x010f220000000a00 */
[----:B------:R-:W-:Y:S02]  /*34a0*/  LOP3.LUT R12, R39, 0x1, RZ, 0xc0, !PT ;  /* 0x00000001270c7812 */ /* 0x000fe400078ec0ff */
[----:B------:R-:W-:-:S03]  /*34b0*/  ISETP.GE.U32.AND P3, PT, R4, 0x8, PT ;  /* 0x000000080400780c */ /* 0x000fc60003f66070 */
[----:B------:R-:W-:-:S04]  /*34c0*/  IMAD R15, R12, R3, RZ ;  /* 0x000000030c0f7224 */ /* 0x000fc800078e02ff */
[----:B------:R-:W-:-:S05]  /*34d0*/  IMAD R12, R15, R4, RZ ;  /* 0x000000040f0c7224 */ /* 0x000fca00078e02ff */
[----:B------:R-:W-:-:S05]  /*34e0*/  SHF.L.U32 R13, R12, 0x1, RZ ;  /* 0x000000010c0d7819 */ /* 0x000fca00000006ff */
[----:B----4-:R-:W-:Y:S01]  /*34f0*/  IMAD.WIDE R22, R13, 0x4, R22 ;  /* 0x000000040d167825 */ /* 0x010fe200078e0216 */
[----:B------:R-:W-:Y:S06]  /*3500*/  @P2 BRA `(.L_x_80) ;  /* 0x0000000000502947 */ /* 0x000fec0003800000 */
[----:B------:R-:W4:Y:S01]  /*3510*/  LDC.64 R12, c[0x0][0x3c8] ;  /* 0x0000f200ff0c7b82 */ /* 0x000f220000000a00 */
[----:B---3--:R-:W-:Y:S01]  /*3520*/  LOP3.LUT P1, R16, R39, 0x2, RZ, 0xc0, !PT ;  /* 0x0000000227107812 */ /* 0x008fe2000782c0ff */
[----:B------:R-:W-:Y:S01]  /*3530*/  IMAD R17, R3, UR10, R0 ;  /* 0x0000000a03117c24 */ /* 0x000fe2000f8e0200 */
[----:B------:R-:W-:Y:S02]  /*3540*/  IADD3 R15, PT, PT, R15, R0, RZ ;  /* 0x000000000f0f7210 */ /* 0x000fe40007ffe0ff */
[----:B-1----:R-:W-:-:S04]  /*3550*/  SEL R19, R4, RZ, !P1 ;  /* 0x000000ff04137207 */ /* 0x002fc80004800000 */
[----:B------:R-:W-:Y:S01]  /*3560*/  ISETP.NE.AND P1, PT, R19, -0x1, PT ;  /* 0xffffffff1300780c */ /* 0x000fe20003f25270 */
[----:B----4-:R-:W-:-:S04]  /*3570*/  IMAD.WIDE.U32 R12, R15, 0x4, R12 ;  /* 0x000000040f0c7825 */ /* 0x010fc800078e000c */
        /* <DEDUP_REMOVED lines=8> */
.L_x_81:
[----:B----4-:R-:W3:Y:S04]  /*3600*/  LDG.E.STRONG.GPU R14, desc[UR8][R12.64] ;  /* 0x000000080c0e7981 */ /* 0x010ee8000c1ef900 */
[----:B---3--:R-:W-:Y:S01]  /*3610*/  CCTL.IVALL ;  /* 0x00000000ff00798f */ /* 0x008fe20002000000 */
[----:B------:R-:W-:Y:S05]  /*3620*/  YIELD ;  /* 0x0000000000007946 */ /* 0x000fea0003800000 */
[----:B------:R-:W-:-:S13]  /*3630*/  ISETP.NE.AND P1, PT, R14, R19, PT ;  /* 0x000000130e00720c */ /* 0x000fda0003f25270 */
[----:B------:R-:W-:Y:S05]  /*3640*/  @P1 BRA `(.L_x_81) ;  /* 0xfffffffc00ec1947 */ /* 0x000fea000383ffff */
.L_x_80:
[----:B------:R-:W-:Y:S05]  /*3650*/  WARPSYNC.ALL ;  /* 0x0000000000007948 */ /* 0x000fea0003800000 */
[----:B------:R-:W-:Y:S01]  /*3660*/  BAR.SYNC.DEFER_BLOCKING 0x0 ;  /* 0x0000000000007b1d */ /* 0x000fe20000010000 */
[----:B------:R-:W-:-:S05]  /*3670*/  HFMA2 R21, -RZ, RZ, 0, 0 ;  /* 0x00000000ff157431 */ /* 0x000fca00000001ff */
[----:B------:R-:W-:Y:S05]  /*3680*/  @!P3 BRA `(.L_x_82) ;  /* 0x0000000000f0b947 */ /* 0x000fea0003800000 */
[----:B------:R-:W-:Y:S02]  /*3690*/  MOV R20, RZ ;  /* 0x000000ff00147202 */ /* 0x000fe40000000f00 */
[----:B------:R-:W-:-:S07]  /*36a0*/  LOP3.LUT R21, R4, 0x7ffffff8, RZ, 0xc0, !PT ;  /* 0x7ffffff804157812 */ /* 0x000fce00078ec0ff */
.L_x_83:
[C---:B----4-:R-:W-:Y:S02]  /*36b0*/  IADD3 R15, PT, PT, R20.reuse, 0x1, RZ ;  /* 0x00000001140f7810 */ /* 0x050fe40007ffe0ff */
[C---:B------:R-:W-:Y:S02]  /*36c0*/  ISETP.EQ.OR P1, PT, R20.reuse, UR10, P2 ;  /* 0x0000000a14007c0c */ /* 0x040fe40009722670 */
[----:B------:R-:W-:Y:S02]  /*36d0*/  ISETP.EQ.OR P3, PT, R15, UR10, P2 ;  /* 0x0000000a0f007c0c */ /* 0x000fe40009762670 */
[C---:B------:R-:W-:Y:S02]  /*36e0*/  IADD3 R17, PT, PT, R20.reuse, 0x2, RZ ;  /* 0x0000000214117810 */ /* 0x040fe40007ffe0ff */
[----:B-1----:R-:W-:Y:S02]  /*36f0*/  IADD3 R19, PT, PT, R20, 0x3, RZ ;  /* 0x0000000314137810 */ /* 0x002fe40007ffe0ff */
[----:B------:R-:W-:-:S02]  /*3700*/  ISETP.EQ.OR P6, PT, R17, UR10, P2 ;  /* 0x0000000a11007c0c */ /* 0x000fc400097c2670 */
[----:B------:R-:W-:-:S03]  /*3710*/  ISETP.EQ.OR P5, PT, R19, UR10, P2 ;  /* 0x0000000a13007c0c */ /* 0x000fc600097a2670 */
[--C-:B------:R-:W-:Y:S02]  /*3720*/  @!P1 IMAD R13, R3, R20, R0.reuse ;  /* 0x00000014030d9224 */ /* 0x100fe400078e0200 */
[----:B------:R-:W-:Y:S02]  /*3730*/  @!P3 IMAD R15, R15, R3, R0 ;  /* 0x000000030f0fb224 */ /* 0x000fe400078e0200 */
[----:B------:R-:W-:-:S04]  /*3740*/  @!P1 IMAD.WIDE.U32 R12, R13, 0x8, R22 ;  /* 0x000000080d0c9825 */ /* 0x000fc800078e0016 */
[----:B------:R-:W-:Y:S02]  /*3750*/  @!P3 IMAD.WIDE.U32 R14, R15, 0x8, R22 ;  /* 0x000000080f0eb825 */ /* 0x000fe400078e0016 */
[----:B------:R-:W0:Y:S02]  /*3760*/  @!P1 LDG.E.64 R12, desc[UR8][R12.64] ;  /* 0x000000080c0c9981 */ /* 0x000e24000c1e1b00 */
[-CC-:B------:R-:W-:Y:S02]  /*3770*/  @!P6 IMAD R17, R17, R3.reuse, R0.reuse ;  /* 0x000000031111e224 */ /* 0x180fe400078e0200 */
[----:B------:R-:W4:Y:S01]  /*3780*/  @!P3 LDG.E.64 R14, desc[UR8][R14.64] ;  /* 0x000000080e0eb981 */ /* 0x000f22000c1e1b00 */
[----:B------:R-:W-:Y:S02]  /*3790*/  @!P5 IMAD R19, R19, R3, R0 ;  /* 0x000000031313d224 */ /* 0x000fe400078e0200 */
[----:B---3--:R-:W-:-:S04]  /*37a0*/  @!P6 IMAD.WIDE.U32 R16, R17, 0x8, R22 ;  /* 0x000000081110e825 */ /* 0x008fc800078e0016 */
[----:B--2---:R-:W-:Y:S02]  /*37b0*/  @!P5 IMAD.WIDE.U32 R18, R19, 0x8, R22 ;  /* 0x000000081312d825 */ /* 0x004fe400078e0016 */
[----:B------:R-:W2:Y:S04]  /*37c0*/  @!P6 LDG.E.64 R16, desc[UR8][R16.64] ;  /* 0x000000081010e981 */ /* 0x000ea8000c1e1b00 */
[----:B------:R-:W3:Y:S01]  /*37d0*/  @!P5 LDG.E.64 R18, desc[UR8][R18.64] ;  /* 0x000000081212d981 */ /* 0x000ee2000c1e1b00 */
[----:B------:R-:W-:Y:S01]  /*37e0*/  IADD3 R24, PT, PT, R20, 0x4, RZ ;  /* 0x0000000414187810 */ /* 0x000fe20007ffe0ff */
[----:B0-----:R-:W-:Y:S01]  /*37f0*/  @!P1 FADD.FTZ R28, R28, R12 ;  /* 0x0000000c1c1c9221 */ /* 0x001fe20000010000 */
[----:B------:R-:W-:Y:S01]  /*3800*/  @!P1 FADD.FTZ R29, R29, R13 ;  /* 0x0000000d1d1d9221 */ /* 0x000fe20000010000 */
[----:B------:R-:W-:-:S02]  /*3810*/  IADD3 R12, PT, PT, R20, 0x5, RZ ;  /* 0x00000005140c7810 */ /* 0x000fc40007ffe0ff */
[----:B------:R-:W-:Y:S01]  /*3820*/  ISETP.EQ.OR P1, PT, R24, UR10, P2 ;  /* 0x0000000a18007c0c */ /* 0x000fe20009722670 */
[----:B----4-:R-:W-:Y:S01]  /*3830*/  @!P3 FADD.FTZ R28, R28, R14 ;  /* 0x0000000e1c1cb221 */ /* 0x010fe20000010000 */
[----:B------:R-:W-:Y:S01]  /*3840*/  @!P3 FADD.FTZ R29, R29, R15 ;  /* 0x0000000f1d1db221 */ /* 0x000fe20000010000 */
[----:B------:R-:W-:Y:S02]  /*3850*/  ISETP.EQ.OR P3, PT, R12, UR10, P2 ;  /* 0x0000000a0c007c0c */ /* 0x000fe40009762670 */
[----:B------:R-:W-:Y:S01]  /*3860*/  IADD3 R14, PT, PT, R20, 0x6, RZ ;  /* 0x00000006140e7810 */ /* 0x000fe20007ffe0ff */
[----:B--2---:R-:W-:Y:S01]  /*3870*/  @!P6 FADD.FTZ R28, R28, R16 ;  /* 0x000000101c1ce221 */ /* 0x004fe20000010000 */
[----:B------:R-:W-:Y:S01]  /*3880*/  @!P6 FADD.FTZ R29, R29, R17 ;  /* 0x000000111d1de221 */ /* 0x000fe20000010000 */
[----:B------:R-:W-:Y:S02]  /*3890*/  IADD3 R16, PT, PT, R20, 0x7, RZ ;  /* 0x0000000714107810 */ /* 0x000fe40007ffe0ff */
[----:B------:R-:W-:-:S03]  /*38a0*/  ISETP.EQ.OR P6, PT, R14, UR10, P2 ;  /* 0x0000000a0e007c0c */ /* 0x000fc600097c2670 */
[-C--:B------:R-:W-:Y:S02]  /*38b0*/  @!P1 IMAD R13, R24, R3.reuse, R0 ;  /* 0x00000003180d9224 */ /* 0x080fe400078e0200 */
[----:B---3--:R-:W-:Y:S01]  /*38c0*/  @!P5 FADD.FTZ R28, R28, R18 ;  /* 0x000000121c1cd221 */ /* 0x008fe20000010000 */
[----:B------:R-:W-:Y:S01]  /*38d0*/  @!P5 FADD.FTZ R29, R29, R19 ;  /* 0x000000131d1dd221 */ /* 0x000fe20000010000 */
[----:B------:R-:W-:Y:S01]  /*38e0*/  ISETP.EQ.OR P5, PT, R16, UR10, P2 ;  /* 0x0000000a10007c0c */ /* 0x000fe200097a2670 */
[----:B------:R-:W-:Y:S02]  /*38f0*/  @!P3 IMAD R15, R12, R3, R0 ;  /* 0x000000030c0fb224 */ /* 0x000fe400078e0200 */
[----:B------:R-:W-:-:S06]  /*3900*/  @!P1 IMAD.WIDE.U32 R12, R13, 0x8, R22 ;  /* 0x000000080d0c9825 */ /* 0x000fcc00078e0016 */
[----:B------:R-:W2:Y:S01]  /*3910*/  @!P1 LDG.E.64 R12, desc[UR8][R12.64] ;  /* 0x000000080c0c9981 */ /* 0x000ea2000c1e1b00 */
[----:B------:R-:W-:Y:S02]  /*3920*/  @!P6 IMAD R17, R14, R3, R0 ;  /* 0x000000030e11e224 */ /* 0x000fe400078e0200 */
[----:B------:R-:W-:-:S04]  /*3930*/  @!P3 IMAD.WIDE.U32 R14, R15, 0x8, R22 ;  /* 0x000000080f0eb825 */ /* 0x000fc800078e0016 */
[----:B------:R-:W-:Y:S02]  /*3940*/  @!P5 IMAD R19, R16, R3, R0 ;  /* 0x000000031013d224 */ /* 0x000fe400078e0200 */
[--C-:B------:R-:W-:Y:S01]  /*3950*/  @!P6 IMAD.WIDE.U32 R16, R17, 0x8, R22.reuse ;  /* 0x000000081110e825 */ /* 0x100fe200078e0016 */
[----:B------:R-:W3:Y:S03]  /*3960*/  @!P3 LDG.E.64 R14, desc[UR8][R14.64] ;  /* 0x000000080e0eb981 */ /* 0x000ee6000c1e1b00 */
        /* <DEDUP_REMOVED lines=14> */
.L_x_82:
[----:B----4-:R-:W-:-:S13]  /*3a50*/  LOP3.LUT P1, R12, R4, 0x7, RZ, 0xc0, !PT ;  /* 0x00000007040c7812 */ /* 0x010fda000782c0ff */
[----:B------:R-:W-:Y:S05]  /*3a60*/  @!P1 BRA `(.L_x_79) ;  /* 0x0000000000f09947 */ /* 0x000fea0003800000 */
[----:B------:R-:W-:Y:S02]  /*3a70*/  IADD3 R12, PT, PT, R12, -0x1, RZ ;  /* 0xffffffff0c0c7810 */ /* 0x000fe40007ffe0ff */
[----:B--2---:R-:W-:Y:S02]  /*3a80*/  LOP3.LUT P1, R18, R4, 0x3, RZ, 0xc0, !PT ;  /* 0x0000000304127812 */ /* 0x004fe4000782c0ff */
[----:B------:R-:W-:-:S13]  /*3a90*/  ISETP.GE.U32.AND P3, PT, R12, 0x3, PT ;  /* 0x000000030c00780c */ /* 0x000fda0003f66070 */
[----:B------:R-:W-:Y:S05]  /*3aa0*/  @!P3 BRA `(.L_x_84) ;  /* 0x000000000070b947 */ /* 0x000fea0003800000 */
[----:B------:R-:W-:-:S13]  /*3ab0*/  ISETP.EQ.OR P6, PT, R21, UR10, P2 ;  /* 0x0000000a15007c0c */ /* 0x000fda00097c2670 */
[----:B------:R-:W-:-:S04]  /*3ac0*/  @!P6 IMAD R13, R21, R3, R0 ;  /* 0x00000003150de224 */ /* 0x000fc800078e0200 */
[----:B------:R-:W-:-:S06]  /*3ad0*/  @!P6 IMAD.WIDE.U32 R12, R13, 0x8, R22 ;  /* 0x000000080d0ce825 */ /* 0x000fcc00078e0016 */
[----:B------:R-:W0:Y:S01]  /*3ae0*/  @!P6 LDG.E.64 R12, desc[UR8][R12.64] ;  /* 0x000000080c0ce981 */ /* 0x000e22000c1e1b00 */
[C---:B------:R-:W-:Y:S02]  /*3af0*/  IADD3 R15, PT, PT, R21.reuse, 0x1, RZ ;  /* 0x00000001150f7810 */ /* 0x040fe40007ffe0ff */
[----:B------:R-:W-:Y:S02]  /*3b00*/  IADD3 R17, PT, PT, R21, 0x2, RZ ;  /* 0x0000000215117810 */ /* 0x000fe40007ffe0ff */
[----:B------:R-:W-:Y:S02]  /*3b10*/  ISETP.EQ.OR P5, PT, R15, UR10, P2 ;  /* 0x0000000a0f007c0c */ /* 0x000fe400097a2670 */
[----:B-1----:R-:W-:Y:S02]  /*3b20*/  IADD3 R19, PT, PT, R21, 0x3, RZ ;  /* 0x0000000315137810 */ /* 0x002fe40007ffe0ff */
[----:B------:R-:W-:-:S09]  /*3b30*/  ISETP.EQ.OR P3, PT, R17, UR10, P2 ;  /* 0x0000000a11007c0c */ /* 0x000fd20009762670 */
[----:B------:R-:W-:-:S04]  /*3b40*/  @!P5 IMAD R15, R15, R3, R0 ;  /* 0x000000030f0fd224 */ /* 0x000fc800078e0200 */
[----:B------:R-:W-:Y:S02]  /*3b50*/  @!P3 IMAD R17, R17, R3, R0 ;  /* 0x000000031111b224 */ /* 0x000fe400078e0200 */
[----:B0--3--:R-:W-:Y:S01]  /*3b60*/  @!P6 FADD.FTZ R28, R28, R12 ;  /* 0x0000000c1c1ce221 */ /* 0x009fe20000010000 */
[----:B------:R-:W-:Y:S01]  /*3b70*/  @!P6 FADD.FTZ R29, R29, R13 ;  /* 0x0000000d1d1de221 */ /* 0x000fe20000010000 */
[----:B------:R-:W-:Y:S01]  /*3b80*/  ISETP.EQ.OR P6, PT, R19, UR10, P2 ;  /* 0x0000000a13007c0c */ /* 0x000fe200097c2670 */
[----:B------:R-:W-:-:S04]  /*3b90*/  @!P5 IMAD.WIDE.U32 R12, R15, 0x8, R22 ;  /* 0x000000080f0cd825 */ /* 0x000fc800078e0016 */
[----:B------:R-:W-:Y:S02]  /*3ba0*/  @!P3 IMAD.WIDE.U32 R14, R17, 0x8, R22 ;  /* 0x00000008110eb825 */ /* 0x000fe400078e0016 */
[----:B------:R-:W2:Y:S04]  /*3bb0*/  @!P5 LDG.E.64 R12, desc[UR8][R12.64] ;  /* 0x000000080c0cd981 */ /* 0x000ea8000c1e1b00 */
[----:B------:R-:W3:Y:S02]  /*3bc0*/  @!P3 LDG.E.64 R14, desc[UR8][R14.64] ;  /* 0x000000080e0eb981 */ /* 0x000ee4000c1e1b00 */
[----:B------:R-:W-:-:S04]  /*3bd0*/  @!P6 IMAD R19, R19, R3, R0 ;  /* 0x000000031313e224 */ /* 0x000fc800078e0200 */
[----:B------:R-:W-:-:S06]  /*3be0*/  @!P6 IMAD.WIDE.U32 R16, R19, 0x8, R22 ;  /* 0x000000081310e825 */ /* 0x000fcc00078e0016 */
[----:B------:R-:W4:Y:S01]  /*3bf0*/  @!P6 LDG.E.64 R16, desc[UR8][R16.64] ;  /* 0x000000081010e981 */ /* 0x000f22000c1e1b00 */
[----:B------:R-:W-:Y:S01]  /*3c00*/  IADD3 R21, PT, PT, R21, 0x4, RZ ;  /* 0x0000000415157810 */ /* 0x000fe20007ffe0ff */
[----:B--2---:R-:W-:Y:S01]  /*3c10*/  @!P5 FADD.FTZ R28, R28, R12 ;  /* 0x0000000c1c1cd221 */ /* 0x004fe20000010000 */
[----:B------:R-:W-:-:S03]  /*3c20*/  @!P5 FADD.FTZ R29, R29, R13 ;  /* 0x0000000d1d1dd221 */ /* 0x000fc60000010000 */
[----:B---3--:R-:W-:Y:S01]  /*3c30*/  @!P3 FADD.FTZ R28, R28, R14 ;  /* 0x0000000e1c1cb221 */ /* 0x008fe20000010000 */
[----:B------:R-:W-:-:S03]  /*3c40*/  @!P3 FADD.FTZ R29, R29, R15 ;  /* 0x0000000f1d1db221 */ /* 0x000fc60000010000 */
[----:B----4-:R-:W-:Y:S01]  /*3c50*/  @!P6 FADD.FTZ R28, R28, R16 ;  /* 0x000000101c1ce221 */ /* 0x010fe20000010000 */
[----:B------:R-:W-:-:S07]  /*3c60*/  @!P6 FADD.FTZ R29, R29, R17 ;  /* 0x000000111d1de221 */ /* 0x000fce0000010000 */
.L_x_84:
[----:B------:R-:W-:Y:S05]  /*3c70*/  @!P1 BRA `(.L_x_79) ;  /* 0x00000000006c9947 */ /* 0x000fea0003800000 */
[----:B------:R-:W-:Y:S02]  /*3c80*/  ISETP.NE.AND P1, PT, R18, 0x1, PT ;  /* 0x000000011200780c */ /* 0x000fe40003f25270 */
[----:B---3--:R-:W-:-:S11]  /*3c90*/  LOP3.LUT R16, R4, 0x1, RZ, 0xc0, !PT ;  /* 0x0000000104107812 */ /* 0x008fd600078ec0ff */
[----:B------:R-:W-:Y:S05]  /*3ca0*/  @!P1 BRA `(.L_x_85) ;  /* 0x0000000000389947 */ /* 0x000fea0003800000 */
[C---:B------:R-:W-:Y:S02]  /*3cb0*/  IADD3 R15, PT, PT, R21.reuse, 0x1, RZ ;  /* 0x00000001150f7810 */ /* 0x040fe40007ffe0ff */
[----:B------:R-:W-:Y:S02]  /*3cc0*/  ISETP.EQ.OR P3, PT, R21, UR10, P2 ;  /* 0x0000000a15007c0c */ /* 0x000fe40009762670 */
[----:B------:R-:W-:-:S11]  /*3cd0*/  ISETP.EQ.OR P1, PT, R15, UR10, P2 ;  /* 0x0000000a0f007c0c */ /* 0x000fd60009722670 */
[-CC-:B------:R-:W-:Y:S02]  /*3ce0*/  @!P3 IMAD R13, R21, R3.reuse, R0.reuse ;  /* 0x00000003150db224 */ /* 0x180fe400078e0200 */
[----:B------:R-:W-:Y:S02]  /*3cf0*/  @!P1 IMAD R15, R15, R3, R0 ;  /* 0x000000030f0f9224 */ /* 0x000fe400078e0200 */
[----:B------:R-:W-:-:S04]  /*3d00*/  @!P3 IMAD.WIDE.U32 R12, R13, 0x8, R22 ;  /* 0x000000080d0cb825 */ /* 0x000fc800078e0016 */
[----:B------:R-:W-:Y:S02]  /*3d10*/  @!P1 IMAD.WIDE.U32 R14, R15, 0x8, R22 ;  /* 0x000000080f0e9825 */ /* 0x000fe400078e0016 */
[----:B------:R-:W0:Y:S04]  /*3d20*/  @!P3 LDG.E.64 R12, desc[UR8][R12.64] ;  /* 0x000000080c0cb981 */ /* 0x000e28000c1e1b00 */
[----:B------:R-:W2:Y:S01]  /*3d30*/  @!P1 LDG.E.64 R14, desc[UR8][R14.64] ;  /* 0x000000080e0e9981 */ /* 0x000ea2000c1e1b00 */
[----:B------:R-:W-:Y:S01]  /*3d40*/  IADD3 R21, PT, PT, R21, 0x2, RZ ;  /* 0x0000000215157810 */ /* 0x000fe20007ffe0ff */
[----:B0-----:R-:W-:Y:S01]  /*3d50*/  @!P3 FADD.FTZ R28, R28, R12 ;  /* 0x0000000c1c1cb221 */ /* 0x001fe20000010000 */
[----:B------:R-:W-:-:S03]  /*3d60*/  @!P3 FADD.FTZ R29, R29, R13 ;  /* 0x0000000d1d1db221 */ /* 0x000fc60000010000 */
[----:B--2---:R-:W-:Y:S01]  /*3d70*/  @!P1 FADD.FTZ R28, R28, R14 ;  /* 0x0000000e1c1c9221 */ /* 0x004fe20000010000 */
[----:B------:R-:W-:-:S07]  /*3d80*/  @!P1 FADD.FTZ R29, R29, R15 ;  /* 0x0000000f1d1d9221 */ /* 0x000fce0000010000 */
.L_x_85:
[----:B------:R-:W-:Y:S01]  /*3d90*/  ISETP.EQ.OR P1, PT, R21, UR10, P2 ;  /* 0x0000000a15007c0c */ /* 0x000fe20009722670 */
[----:B------:R-:W-:Y:S03]  /*3da0*/  BSSY.RECONVERGENT B0, `(.L_x_79) ;  /* 0x0000008000007945 */ /* 0x000fe60003800200 */
[----:B------:R-:W-:-:S13]  /*3db0*/  ISETP.NE.U32.OR P1, PT, R16, 0x1, P1 ;  /* 0x000000011000780c */ /* 0x000fda0000f25470 */
[----:B------:R-:W-:Y:S05]  /*3dc0*/  @P1 BRA `(.L_x_86) ;  /* 0x0000000000141947 */ /* 0x000fea0003800000 */
[----:B------:R-:W-:-:S04]  /*3dd0*/  IMAD R13, R3, R21, R0 ;  /* 0x00000015030d7224 */ /* 0x000fc800078e0200 */
[----:B------:R-:W-:-:S06]  /*3de0*/  IMAD.WIDE.U32 R12, R13, 0x8, R22 ;  /* 0x000000080d0c7825 */ /* 0x000fcc00078e0016 */
[----:B------:R-:W0:Y:S02]  /*3df0*/  LDG.E.64 R12, desc[UR8][R12.64] ;  /* 0x000000080c0c7981 */ /* 0x000e24000c1e1b00 */
[----:B0-----:R-:W-:Y:S01]  /*3e00*/  FADD.FTZ R28, R28, R12 ;  /* 0x0000000c1c1c7221 */ /* 0x001fe20000010000 */
[----:B------:R-:W-:-:S07]  /*3e10*/  FADD.FTZ R29, R29, R13 ;  /* 0x0000000d1d1d7221 */ /* 0x000fce0000010000 */
.L_x_86:
[----:B------:R-:W-:Y:S05]  /*3e20*/  BSYNC.RECONVERGENT B0 ;  /* 0x0000000000007941 */ /* 0x000fea0003800200 */
.L_x_79:
[----:B------:R-:W5:Y:S01]  /*3e30*/  S2UR UR6, SR_CgaCtaId ;  /* 0x00000000000679c3 */ /* 0x000f620000008800 */
[----:B------:R-:W-:Y:S01]  /*3e40*/  UMOV UR5, 0x400 ;  /* 0x0000040000057882 */ /* 0x000fe20000000000 */
[----:B------:R-:W0:Y:S01]  /*3e50*/  LDCU.64 UR12, c[0x0][0x400] ;  /* 0x00008000ff0c77ac */ /* 0x000e220008000a00 */
[----:B----4-:R-:W-:Y:S02]  /*3e60*/  SHF.L.U32 R15, R36, 0x10, RZ ;  /* 0x00000010240f7819 */ /* 0x010fe400000006ff */
[----:B-1----:R-:W-:Y:S02]  /*3e70*/  SHF.L.U32 R19, R34, 0x10, RZ ;  /* 0x0000001022137819 */ /* 0x002fe400000006ff */
[----:B------:R-:W-:Y:S01]  /*3e80*/  PRMT R23, R38, 0x7632, R23 ;  /* 0x0000763226177816 */ /* 0x000fe20000000017 */
[----:B--2---:R-:W1:Y:S01]  /*3e90*/  LDC R18, c[0x0][0x41c] ;  /* 0x00010700ff127b82 */ /* 0x004e620000000800 */
[----:B------:R-:W-:Y:S01]  /*3ea0*/  FADD.FTZ R24, -R6, R15 ;  /* 0x0000000f06187221 */ /* 0x000fe20000010100 */
[----:B------:R-:W-:Y:S01]  /*3eb0*/  PRMT R27, R34, 0x7632, R27 ;  /* 0x00007632221b7816 */ /* 0x000fe2000000001b */
[----:B------:R-:W-:Y:S01]  /*3ec0*/  FADD.FTZ R22, -R6, R19 ;  /* 0x0000001306167221 */ /* 0x000fe20000010100 */
[----:B------:R-:W-:-:S02]  /*3ed0*/  SHF.L.U32 R21, R32, 0x10, RZ ;  /* 0x0000001020157819 */ /* 0x000fc400000006ff */
[----:B------:R-:W-:Y:S02]  /*3ee0*/  SHF.L.U32 R23, R23, 0x10, RZ ;  /* 0x0000001017177819 */ /* 0x000fe400000006ff */
[----:B------:R-:W-:Y:S01]  /*3ef0*/  SHF.L.U32 R27, R27, 0x10, RZ ;  /* 0x000000101b1b7819 */ /* 0x000fe200000006ff */
[C---:B------:R-:W-:Y:S01]  /*3f00*/  FADD.FTZ R20, -R6.reuse, R21 ;  /* 0x0000001506147221 */ /* 0x040fe20000010100 */
[----:B------:R-:W-:Y:S01]  /*3f10*/  SHF.L.U32 R37, R37, 0x10, RZ ;  /* 0x0000001025257819 */ /* 0x000fe200000006ff */
[----:B------:R-:W-:Y:S01]  /*3f20*/  FADD.FTZ R26, -R6, R23 ;  /* 0x00000017061a7221 */ /* 0x000fe20000010100 */
[----:B0-----:R-:W-:Y:S02]  /*3f30*/  ISETP.GE.U32.AND P1, PT, R41, UR12, PT ;  /* 0x0000000c29007c0c */ /* 0x001fe4000bf26070 */
[----:B------:R-:W-:Y:S01]  /*3f40*/  SHF.L.U32 R46, R46, 0x10, RZ ;  /* 0x000000102e2e7819 */ /* 0x000fe200000006ff */
[----:B------:R-:W-:Y:S01]  /*3f50*/  FMUL.FTZ R26, R26, R47 ;  /* 0x0000002f1a1a7220 */ /* 0x000fe20000410000 */
[----:B-----5:R-:W-:Y:S01]  /*3f60*/  ULEA UR5, UR6, UR5, 0x18 ;  /* 0x0000000506057291 */ /* 0x020fe2000f8ec0ff */
[----:B-1----:R-:W-:-:S08]  /*3f70*/  IMAD R15, R18, UR10, R43 ;  /* 0x0000000a120f7c24 */ /* 0x002fd0000f8e022b */
[----:B------:R3:W-:Y:S01]  /*3f80*/  @!P2 STS.64 [UR5+0x78], R28 ;  /* 0x0000781cff00a988 */ /* 0x0007e20008000a05 */
[----:B------:R-:W-:Y:S01]  /*3f90*/  FADD.FTZ R18, -R6, R27 ;  /* 0x0000001b06127221 */ /* 0x000fe20000010100 */
[----:B------:R-:W-:Y:S01]  /*3fa0*/  BAR.SYNC.DEFER_BLOCKING 0x0 ;  /* 0x0000000000007b1d */ /* 0x000fe20000010000 */
[C---:B------:R-:W-:Y:S02]  /*3fb0*/  IADD3 R19, PT, PT, R15.reuse, 0x40, RZ ;  /* 0x000000400f137810 */ /* 0x040fe40007ffe0ff */
[----:B------:R-:W-:Y:S02]  /*3fc0*/  ISETP.GE.U32.AND P2, PT, R15, UR12, PT ;  /* 0x0000000c0f007c0c */ /* 0x000fe4000bf46070 */
[----:B------:R-:W-:Y:S02]  /*3fd0*/  ISETP.GE.U32.AND P3, PT, R19, UR12, PT ;  /* 0x0000000c13007c0c */ /* 0x000fe4000bf66070 */
[----:B---3--:R-:W-:Y:S02]  /*3fe0*/  PRMT R29, R32, 0x7632, R29 ;  /* 0x00007632201d7816 */ /* 0x008fe4000000001d */
[----:B------:R-:W-:-:S02]  /*3ff0*/  SHF.R.S32.HI R21, RZ, 0x1f, R19 ;  /* 0x0000001fff157819 */ /* 0x000fc40000011413 */
[----:B------:R-:W-:Y:S02]  /*4000*/  SHF.L.U32 R29, R29, 0x10, RZ ;  /* 0x000000101d1d7819 */ /* 0x000fe400000006ff */
[----:B------:R-:W-:Y:S01]  /*4010*/  ISETP.GE.AND.EX P3, PT, R21, UR13, PT, P3 ;  /* 0x0000000d15007c0c */ /* 0x000fe2000bf66330 */
[----:B------:R-:W0:Y:S01]  /*4020*/  LDS.64 R12, [UR5+0x78] ;  /* 0x00007805ff0c7984 */ /* 0x000e220008000a00 */
[----:B------:R-:W0:Y:S02]  /*4030*/  LDCU UR5, c[0x0][0x42c] ;  /* 0x00008580ff0577ac */ /* 0x000e240008000800 */
[----:B0-----:R-:W-:Y:S01]  /*4040*/  FMUL.FTZ R17, R13, UR5 ;  /* 0x000000050d117c20 */ /* 0x001fe20008410000 */
[----:B------:R-:W-:Y:S01]  /*4050*/  SHF.L.U32 R13, R38, 0x10, RZ ;  /* 0x00000010260d7819 */ /* 0x000fe200000006ff */
[----:B------:R-:W-:Y:S01]  /*4060*/  FMUL.FTZ R16, R12, UR5 ;  /* 0x000000050c107c20 */ /* 0x000fe20008410000 */
[----:B------:R-:W-:-:S03]  /*4070*/  PRMT R12, R36, 0x7632, R12 ;  /* 0x00007632240c7816 */ /* 0x000fc6000000000c */
[----:B------:R-:W-:Y:S01]  /*4080*/  FADD.FTZ R14, -R6, R13 ;  /* 0x0000000d060e7221 */ /* 0x000fe20000010100 */
[----:B------:R-:W-:Y:S02]  /*4090*/  SHF.L.U32 R13, R12, 0x10, RZ ;  /* 0x000000100c0d7819 */ /* 0x000fe400000006ff */
[----:B------:R-:W-:Y:S01]  /*40a0*/  SHF.R.S32.HI R12, RZ, 0x1f, R15 ;  /* 0x0000001fff0c7819 */ /* 0x000fe2000001140f */
[----:B------:R-:W-:Y:S02]  /*40b0*/  FMUL.FTZ R25, R14, R47 ;  /* 0x0000002f0e197220 */ /* 0x000fe40000410000 */
[----:B------:R-:W-:Y:S01]  /*40c0*/  FADD.FTZ R14, -R6, R13 ;  /* 0x0000000d060e7221 */ /* 0x000fe20000010100 */
[----:B------:R-:W-:Y:S01]  /*40d0*/  ISETP.GE.AND.EX P2, PT, R12, UR13, PT, P2 ;  /* 0x0000000d0c007c0c */ /* 0x000fe2000bf46320 */
[----:B------:R-:W-:Y:S01]  /*40e0*/  FADD.FTZ R6, -R6, R29 ;  /* 0x0000001d06067221 */ /* 0x000fe20000010100 */
[----:B------:R-:W-:Y:S01]  /*40f0*/  FFMA.FTZ R13, R16, R25, R17 ;  /* 0x00000019100d7223 */ /* 0x000fe20000010011 */
[----:B------:R-:W-:Y:S10]  /*4100*/  @!P4 BRA `(.L_x_87) ;  /* 0x000000000048c947 */ /* 0x000ff40003800000 */
[----:B------:R-:W-:Y:S01]  /*4110*/  FFMA.FTZ R25, R10, R25, R8 ;  /* 0x000000190a197223 */ /* 0x000fe20000010008 */
        /* <DEDUP_REMOVED lines=17> */
.L_x_87:
[----:B------:R-:W-:Y:S01]  /*4230*/  FFMA.FTZ R28, R16, R26, R17 ;  /* 0x0000001a101c7223 */ /* 0x000fe20000010011 */
[----:B------:R-:W-:Y:S01]  /*4240*/  BSSY.RECONVERGENT B0, `(.L_x_88) ;  /* 0x0000014000007945 */ /* 0x000fe20003800200 */
[----:B------:R-:W-:Y:S01]  /*4250*/  FMUL.FTZ R23, R24, R47 ;  /* 0x0000002f18177220 */ /* 0x000fe20000410000 */
[----:B------:R-:W-:Y:S01]  /*4260*/  FFMA.FTZ R26, R10, R37, -R13 ;  /* 0x000000250a1a7223 */ /* 0x000fe2000001080d */
[----:B------:R-:W-:Y:S01]  /*4270*/  FMUL.FTZ R24, R14, R47 ;  /* 0x0000002f0e187220 */ /* 0x000fe20000410000 */
[----:B------:R-:W-:Y:S01]  /*4280*/  FFMA.FTZ R28, R11, R46, -R28 ;  /* 0x0000002e0b1c7223 */ /* 0x000fe2000001081c */
[----:B------:R-:W-:Y:S06]  /*4290*/  @P2 BRA `(.L_x_89) ;  /* 0x0000000000382947 */ /* 0x000fec0003800000 */
[----:B------:R-:W0:Y:S01]  /*42a0*/  LDCU.64 UR14, c[0x0][0x3f8] ;  /* 0x00007f00ff0e77ac */ /* 0x000e220008000a00 */
[----:B------:R-:W-:Y:S01]  /*42b0*/  MOV R13, R53 ;  /* 0x00000035000d7202 */ /* 0x000fe20000000f00 */
[-C--:B------:R-:W-:Y:S01]  /*42c0*/  FMUL.FTZ R26, R26, R47.reuse ;  /* 0x0000002f1a1a7220 */ /* 0x080fe20000410000 */
[----:B------:R-:W-:Y:S01]  /*42d0*/  FMUL.FTZ R25, R28, R47 ;  /* 0x0000002f1c197220 */ /* 0x000fe20000410000 */
[----:B------:R-:W1:Y:S04]  /*42e0*/  LDCU.64 UR6, c[0x0][0x380] ;  /* 0x00007000ff0677ac */ /* 0x000e680008000a00 */
[----:B------:R-:W-:Y:S01]  /*42f0*/  F2FP.BF16.F32.PACK_AB R25, R25, R26 ;  /* 0x0000001a1919723e */ /* 0x000fe200000010ff */
[----:B0-----:R-:W-:Y:S01]  /*4300*/  IMAD R14, R12, UR14, RZ ;  /* 0x0000000e0c0e7c24 */ /* 0x001fe2000f8e02ff */
[----:B------:R-:W-:-:S05]  /*4310*/  MOV R12, R50 ;  /* 0x00000032000c7202 */ /* 0x000fca0000000f00 */
[----:B------:R-:W-:-:S04]  /*4320*/  IMAD.WIDE.U32 R12, R15, UR14, R12 ;  /* 0x0000000e0f0c7c25 */ /* 0x000fc8000f8e000c */
[----:B------:R-:W-:Y:S01]  /*4330*/  IMAD R15, R15, UR15, R14 ;  /* 0x0000000f0f0f7c24 */ /* 0x000fe2000f8e020e */
[----:B-1----:R-:W-:-:S04]  /*4340*/  LEA R14, P2, R12, UR6, 0x1 ;  /* 0x000000060c0e7c11 */ /* 0x002fc8000f8408ff */
[----:B------:R-:W-:-:S04]  /*4350*/  IADD3 R15, PT, PT, R13, R15, RZ ;  /* 0x0000000f0d0f7210 */ /* 0x000fc80007ffe0ff */
[----:B------:R-:W-:-:S05]  /*4360*/  LEA.HI.X R15, R12, UR7, R15, 0x1, P2 ;  /* 0x000000070c0f7c11 */ /* 0x000fca00090f0c0f */
[----:B------:R0:W-:Y:S02]  /*4370*/  STG.E desc[UR8][R14.64], R25 ;  /* 0x000000190e007986 */ /* 0x0001e4000c101908 */
.L_x_89:
[----:B------:R-:W-:Y:S05]  /*4380*/  BSYNC.RECONVERGENT B0 ;  /* 0x0000000000007941 */ /* 0x000fea0003800200 */
.L_x_88:
[----:B------:R-:W-:Y:S01]  /*4390*/  SHF.L.U32 R35, R35, 0x10, RZ ;  /* 0x0000001023237819 */ /* 0x000fe200000006ff */
[C-C-:B------:R-:W-:Y:S01]  /*43a0*/  FFMA.FTZ R13, R16.reuse, R23, R17.reuse ;  /* 0x00000017100d7223 */ /* 0x140fe20000010011 */
[----:B------:R-:W-:Y:S01]  /*43b0*/  FFMA.FTZ R12, R16, R24, R17 ;  /* 0x00000018100c7223 */ /* 0x000fe20000010011 */
[----:B------:R-:W-:Y:S01]  /*43c0*/  SHF.L.U32 R45, R45, 0x10, RZ ;  /* 0x000000102d2d7819 */ /* 0x000fe200000006ff */
[----:B------:R-:W-:Y:S06]  /*43d0*/  @!P4 BRA `(.L_x_90) ;  /* 0x000000000048c947 */ /* 0x000fec0003800000 */
[----:B------:R-:W-:Y:S01]  /*43e0*/  FFMA.FTZ R23, R10, R23, R8 ;  /* 0x000000170a177223 */ /* 0x000fe20000010008 */
[----:B------:R-:W-:-:S03]  /*43f0*/  FFMA.FTZ R24, R11, R24, R9 ;  /* 0x000000180b187223 */ /* 0x000fc60000010009 */
[----:B0-----:R-:W-:Y:S01]  /*4400*/  FMUL.FTZ R14, R23, -1.4426950216293334961 ;  /* 0xbfb8aa3b170e7820 */ /* 0x001fe20000410000 */
        /* <DEDUP_REMOVED lines=15> */
.L_x_90:
[----:B------:R-:W-:Y:S01]  /*4500*/  BSSY.RECONVERGENT B0, `(.L_x_91) ;  /* 0x0000012000007945 */ /* 0x000fe20003800200 */
[----:B0-----:R-:W-:Y:S01]  /*4510*/  FFMA.FTZ R14, R10, R35, -R13 ;  /* 0x000000230a0e7223 */ /* 0x001fe2000001080d */
[----:B------:R-:W-:Y:S02]  /*4520*/  FFMA.FTZ R26, R11, R45, -R12 ;  /* 0x0000002d0b1a7223 */ /* 0x000fe4000001080c */
[----:B------:R-:W-:Y:S05]  /*4530*/  @P3 BRA `(.L_x_92) ;  /* 0x0000000000383947 */ /* 0x000fea0003800000 */
[----:B------:R-:W0:Y:S01]  /*4540*/  LDCU.64 UR6, c[0x0][0x3f8] ;  /* 0x00007f00ff0677ac */ /* 0x000e220008000a00 */
[----:B------:R-:W-:Y:S02]  /*4550*/  MOV R12, R50 ;  /* 0x00000032000c7202 */ /* 0x000fe40000000f00 */
[----:B------:R-:W-:Y:S01]  /*4560*/  MOV R13, R53 ;  /* 0x00000035000d7202 */ /* 0x000fe20000000f00 */
[----:B------:R-:W1:Y:S01]  /*4570*/  LDCU.64 UR14, c[0x0][0x380] ;  /* 0x00007000ff0e77ac */ /* 0x000e620008000a00 */
[----:B0-----:R-:W-:Y:S02]  /*4580*/  IMAD R24, R21, UR6, RZ ;  /* 0x0000000615187c24 */ /* 0x001fe4000f8e02ff */
[----:B------:R-:W-:-:S04]  /*4590*/  IMAD.WIDE.U32 R12, R19, UR6, R12 ;  /* 0x00000006130c7c25 */ /* 0x000fc8000f8e000c */
[----:B------:R-:W-:Y:S02]  /*45a0*/  IMAD R15, R19, UR7, R24 ;  /* 0x00000007130f7c24 */ /* 0x000fe4000f8e0218 */
[-C--:B------:R-:W-:Y:S01]  /*45b0*/  FMUL.FTZ R24, R14, R47.reuse ;  /* 0x0000002f0e187220 */ /* 0x080fe20000410000 */
[----:B------:R-:W-:Y:S01]  /*45c0*/  FMUL.FTZ R19, R26, R47 ;  /* 0x0000002f1a137220 */ /* 0x000fe20000410000 */
[C---:B-1----:R-:W-:Y:S02]  /*45d0*/  LEA R14, P2, R12.reuse, UR14, 0x1 ;  /* 0x0000000e0c0e7c11 */ /* 0x042fe4000f8408ff */
[----:B------:R-:W-:Y:S02]  /*45e0*/  IADD3 R15, PT, PT, R13, R15, RZ ;  /* 0x0000000f0d0f7210 */ /* 0x000fe40007ffe0ff */
[----:B------:R-:W-:Y:S02]  /*45f0*/  F2FP.BF16.F32.PACK_AB R19, R19, R24 ;  /* 0x000000181313723e */ /* 0x000fe400000010ff */
[----:B------:R-:W-:-:S05]  /*4600*/  LEA.HI.X R15, R12, UR15, R15, 0x1, P2 ;  /* 0x0000000f0c0f7c11 */ /* 0x000fca00090f0c0f */
[----:B------:R0:W-:Y:S02]  /*4610*/  STG.E desc[UR8][R14.64], R19 ;  /* 0x000000130e007986 */ /* 0x0001e4000c101908 */
.L_x_92:
[----:B------:R-:W-:Y:S05]  /*4620*/  BSYNC.RECONVERGENT B0 ;  /* 0x0000000000007941 */ /* 0x000fea0003800200 */
.L_x_91:
[-C--:B------:R-:W-:Y:S01]  /*4630*/  FMUL.FTZ R27, R22, R47.reuse ;  /* 0x0000002f161b7220 */ /* 0x080fe20000410000 */
[----:B------:R-:W-:Y:S01]  /*4640*/  SHF.L.U32 R33, R33, 0x10, RZ ;  /* 0x0000001021217819 */ /* 0x000fe200000006ff */
[-C--:B------:R-:W-:Y:S01]  /*4650*/  FMUL.FTZ R13, R20, R47.reuse ;  /* 0x0000002f140d7220 */ /* 0x080fe20000410000 */
[----:B------:R-:W-:Y:S01]  /*4660*/  SHF.L.U32 R44, R44, 0x10, RZ ;  /* 0x000000102c2c7819 */ /* 0x000fe200000006ff */
[-C--:B------:R-:W-:Y:S01]  /*4670*/  FMUL.FTZ R6, R6, R47.reuse ;  /* 0x0000002f06067220 */ /* 0x080fe20000410000 */
[----:B------:R-:W-:Y:S01]  /*4680*/  FMUL.FTZ R22, R18, R47 ;  /* 0x0000002f12167220 */ /* 0x000fe20000410000 */
[----:B------:R-:W-:Y:S06]  /*4690*/  @!P4 BRA `(.L_x_93) ;  /* 0x000000000048c947 */ /* 0x000fec0003800000 */
[----:B------:R-:W-:Y:S01]  /*46a0*/  FFMA.FTZ R12, R10, R27, R8 ;  /* 0x0000001b0a0c7223 */ /* 0x000fe20000010008 */
[----:B0-----:R-:W-:-:S03]  /*46b0*/  FFMA.FTZ R14, R11, R22, R9 ;  /* 0x000000160b0e7223 */ /* 0x001fc60000010009 */
        /* <DEDUP_REMOVED lines=16> */
.L_x_93:
[----:B------:R-:W-:Y:S04]  /*47c0*/  BSSY.RECONVERGENT B0, `(.L_x_94) ;  /* 0x0000015000007945 */ /* 0x000fe80003800200 */
[----:B------:R-:W-:Y:S05]  /*47d0*/  @P0 BRA `(.L_x_95) ;  /* 0x00000000004c0947 */ /* 0x000fea0003800000 */
[----:B------:R-:W1:Y:S01]  /*47e0*/  LDCU.64 UR6, c[0x0][0x3f8] ;  /* 0x00007f00ff0677ac */ /* 0x000e620008000a00 */
[C-C-:B0-----:R-:W-:Y:S01]  /*47f0*/  FFMA.FTZ R15, R16.reuse, R27, R17.reuse ;  /* 0x0000001b100f7223 */ /* 0x141fe20000010011 */
[----:B------:R-:W-:Y:S01]  /*4800*/  FFMA.FTZ R14, R16, R22, R17 ;  /* 0x00000016100e7223 */ /* 0x000fe20000010011 */
[----:B------:R-:W-:Y:S01]  /*4810*/  SHF.R.S32.HI R19, RZ, 0x1f, R42 ;  /* 0x0000001fff137819 */ /* 0x000fe2000001142a */
[----:B------:R-:W0:Y:S01]  /*4820*/  LDCU.64 UR14, c[0x0][0x380] ;  /* 0x00007000ff0e77ac */ /* 0x000e220008000a00 */
[----:B------:R-:W-:Y:S01]  /*4830*/  FFMA.FTZ R12, R10, R33, -R15 ;  /* 0x000000210a0c7223 */ /* 0x000fe2000001080f */
[----:B------:R-:W-:Y:S01]  /*4840*/  FFMA.FTZ R44, R11, R44, -R14 ;  /* 0x0000002c0b2c7223 */ /* 0x000fe2000001080e */
[----:B------:R-:W-:Y:S02]  /*4850*/  MOV R14, R50 ;  /* 0x00000032000e7202 */ /* 0x000fe40000000f00 */
[----:B------:R-:W-:Y:S01]  /*4860*/  MOV R15, R53 ;  /* 0x00000035000f7202 */ /* 0x000fe20000000f00 */
[-C--:B------:R-:W-:Y:S01]  /*4870*/  FMUL.FTZ R21, R12, R47.reuse ;  /* 0x0000002f0c157220 */ /* 0x080fe20000410000 */
[----:B------:R-:W-:Y:S01]  /*4880*/  FMUL.FTZ R12, R44, R47 ;  /* 0x0000002f2c0c7220 */ /* 0x000fe20000410000 */
[----:B-1----:R-:W-:-:S02]  /*4890*/  IMAD R19, R19, UR6, RZ ;  /* 0x0000000613137c24 */ /* 0x002fc4000f8e02ff */
[----:B------:R-:W-:-:S04]  /*48a0*/  IMAD.WIDE.U32 R14, R42, UR6, R14 ;  /* 0x000000062a0e7c25 */ /* 0x000fc8000f8e000e */
[----:B------:R-:W-:Y:S01]  /*48b0*/  IMAD R19, R42, UR7, R19 ;  /* 0x000000072a137c24 */ /* 0x000fe2000f8e0213 */
[----:B0-----:R-:W-:-:S04]  /*48c0*/  LEA R18, P0, R14, UR14, 0x1 ;  /* 0x0000000e0e127c11 */ /* 0x001fc8000f8008ff */
[----:B------:R-:W-:Y:S02]  /*48d0*/  IADD3 R19, PT, PT, R15, R19, RZ ;  /* 0x000000130f137210 */ /* 0x000fe40007ffe0ff */
[----:B------:R-:W-:Y:S02]  /*48e0*/  F2FP.BF16.F32.PACK_AB R15, R12, R21 ;  /* 0x000000150c0f723e */ /* 0x000fe400000010ff */
[----:B------:R-:W-:-:S05]  /*48f0*/  LEA.HI.X R19, R14, UR15, R19, 0x1, P0 ;  /* 0x0000000f0e137c11 */ /* 0x000fca00080f0c13 */
[----:B------:R1:W-:Y:S02]  /*4900*/  STG.E desc[UR8][R18.64], R15 ;  /* 0x0000000f12007986 */ /* 0x0003e4000c101908 */
.L_x_95:
[----:B------:R-:W-:Y:S05]  /*4910*/  BSYNC.RECONVERGENT B0 ;  /* 0x0000000000007941 */ /* 0x000fea0003800200 */
.L_x_94:
[----:B------:R-:W-:Y:S01]  /*4920*/  UISETP.NE.AND UP0, UPT, UR11, URZ, UPT ;  /* 0x000000ff0b00728c */ /* 0x000fe2000bf05270 */
[C-C-:B------:R-:W-:Y:S01]  /*4930*/  FFMA.FTZ R21, R16.reuse, R13, R17.reuse ;  /* 0x0000000d10157223 */ /* 0x140fe20000010011 */
[----:B------:R-:W-:Y:S01]  /*4940*/  FFMA.FTZ R16, R16, R6, R17 ;  /* 0x0000000610107223 */ /* 0x000fe20000010011 */
[----:B------:R-:W-:Y:S02]  /*4950*/  SHF.L.U32 R31, R31, 0x10, RZ ;  /* 0x000000101f1f7819 */ /* 0x000fe400000006ff */
[----:B-1----:R-:W-:Y:S02]  /*4960*/  SHF.R.S32.HI R18, RZ, 0x1f, R41 ;  /* 0x0000001fff127819 */ /* 0x002fe40000011429 */
[----:B------:R-:W-:Y:S02]  /*4970*/  SHF.L.U32 R12, R7, 0x10, RZ ;  /* 0x00000010070c7819 */ /* 0x000fe400000006ff */
[----:B------:R-:W-:Y:S05]  /*4980*/  BRA.U !UP0, `(.L_x_96) ;  /* 0x0000000108487547 */ /* 0x000fea000b800000 */
        /* <DEDUP_REMOVED lines=18> */
.L_x_96:
[----:B------:R-:W-:Y:S01]  /*4ab0*/  ISETP.GE.AND.EX P1, PT, R18, UR13, PT, P1 ;  /* 0x0000000d12007c0c */ /* 0x000fe2000bf26310 */
[----:B------:R-:W-:Y:S01]  /*4ac0*/  FFMA.FTZ R10, R10, R31, -R21 ;  /* 0x0000001f0a0a7223 */ /* 0x000fe20000010815 */
[----:B------:R-:W-:Y:S01]  /*4ad0*/  FFMA.FTZ R16, R11, R12, -R16 ;  /* 0x0000000c0b107223 */ /* 0x000fe20000010810 */
[----:B------:R-:W-:Y:S02]  /*4ae0*/  BSSY.RECONVERGENT B0, `(.L_x_97) ;  /* 0x000000f000007945 */ /* 0x000fe40003800200 */
[-C--:B------:R-:W-:Y:S01]  /*4af0*/  FMUL.FTZ R9, R10, R47.reuse ;  /* 0x0000002f0a097220 */ /* 0x080fe20000410000 */
[----:B------:R-:W-:-:S07]  /*4b00*/  FMUL.FTZ R16, R16, R47 ;  /* 0x0000002f10107220 */ /* 0x000fce0000410000 */
[----:B------:R-:W-:Y:S05]  /*4b10*/  @P1 BRA `(.L_x_98) ;  /* 0x00000000002c1947 */ /* 0x000fea0003800000 */
[----:B------:R-:W1:Y:S01]  /*4b20*/  LDCU.64 UR6, c[0x0][0x3f8] ;  /* 0x00007f00ff0677ac */ /* 0x000e620008000a00 */
[----:B------:R-:W-:Y:S02]  /*4b30*/  MOV R51, R53 ;  /* 0x0000003500337202 */ /* 0x000fe40000000f00 */
[----:B------:R-:W-:Y:S01]  /*4b40*/  F2FP.BF16.F32.PACK_AB R9, R16, R9 ;  /* 0x000000091009723e */ /* 0x000fe200000010ff */
[----:B------:R-:W2:Y:S01]  /*4b50*/  LDCU.64 UR12, c[0x0][0x380] ;  /* 0x00007000ff0c77ac */ /* 0x000ea20008000a00 */
[----:B-1----:R-:W-:Y:S02]  /*4b60*/  IMAD R6, R18, UR6, RZ ;  /* 0x0000000612067c24 */ /* 0x002fe4000f8e02ff */
[----:B------:R-:W-:-:S04]  /*4b70*/  IMAD.WIDE.U32 R50, R41, UR6, R50 ;  /* 0x0000000629327c25 */ /* 0x000fc8000f8e0032 */
[----:B------:R-:W-:Y:S01]  /*4b80*/  IMAD R7, R41, UR7, R6 ;  /* 0x0000000729077c24 */ /* 0x000fe2000f8e0206 */
[----:B--2---:R-:W-:-:S04]  /*4b90*/  LEA R6, P0, R50, UR12, 0x1 ;  /* 0x0000000c32067c11 */ /* 0x004fc8000f8008ff */
[----:B------:R-:W-:-:S04]  /*4ba0*/  IADD3 R7, PT, PT, R51, R7, RZ ;  /* 0x0000000733077210 */ /* 0x000fc80007ffe0ff */
[----:B------:R-:W-:-:S05]  /*4bb0*/  LEA.HI.X R7, R50, UR13, R7, 0x1, P0 ;  /* 0x0000000d32077c11 */ /* 0x000fca00080f0c07 */
[----:B------:R1:W-:Y:S02]  /*4bc0*/  STG.E desc[UR8][R6.64], R9 ;  /* 0x0000000906007986 */ /* 0x0003e4000c101908 */
.L_x_98:
[----:B------:R-:W-:Y:S05]  /*4bd0*/  BSYNC.RECONVERGENT B0 ;  /* 0x0000000000007941 */ /* 0x000fea0003800200 */
.L_x_97:
[----:B------:R-:W-:Y:S02]  /*4be0*/  IADD3 R40, PT, PT, R3, R40, RZ ;  /* 0x0000002803287210 */ /* 0x000fe40007ffe0ff */
[----:B------:R-:W-:Y:S02]  /*4bf0*/  IADD3 R39, PT, PT, R39, 0x1, RZ ;  /* 0x0000000127277810 */ /* 0x000fe40007ffe0ff */
[----:B------:R-:W-:-:S13]  /*4c00*/  ISETP.GE.AND P0, PT, R40, UR4, PT ;  /* 0x0000000428007c0c */ /* 0x000fda000bf06270 */
[----:B------:R-:W-:Y:S05]  /*4c10*/  @!P0 BRA `(.L_x_99) ;  /* 0xffffffb400708947 */ /* 0x000fea000383ffff */
.L_x_68:
[----:B------:R-:W2:Y:S01]  /*4c20*/  LDC R4, c[0x0][0x370] ;  /* 0x0000dc00ff047b82 */ /* 0x000ea20000000800 */
[----:B------:R-:W-:Y:S01]  /*4c30*/  ISETP.NE.AND P2, PT, R30, RZ, PT ;  /* 0x000000ff1e00720c */ /* 0x000fe20003f45270 */
[----:B------:R-:W-:Y:S06]  /*4c40*/  BSSY.RECONVERGENT B0, `(.L_x_100) ;  /* 0x0000011000007945 */ /* 0x000fec0003800200 */
[----:B-1----:R-:W1:Y:S08]  /*4c50*/  LDC R7, c[0x0][0x374] ;  /* 0x0000dd00ff077b82 */ /* 0x002e700000000800 */
[----:B------:R-:W3:Y:S01]  /*4c60*/  LDC.64 R2, c[0x0][0x3c8] ;  /* 0x0000f200ff027b82 */ /* 0x000ee20000000a00 */
[----:B--2---:R-:W-:-:S02]  /*4c70*/  ISETP.NE.AND P1, PT, R4, 0x1, PT ;  /* 0x000000010400780c */ /* 0x004fc40003f25270 */
[----:B------:R-:W-:Y:S02]  /*4c80*/  IADD3 R6, PT, PT, R4, -0x1, RZ ;  /* 0xffffffff04067810 */ /* 0x000fe40007ffe0ff */
[----:B-1----:R-:W-:-:S04]  /*4c90*/  IADD3 R5, PT, PT, R7, -0x1, RZ ;  /* 0xffffffff07057810 */ /* 0x002fc80007ffe0ff */
[----:B------:R-:W-:Y:S02]  /*4ca0*/  ISETP.NE.AND P0, PT, R0, R5, PT ;  /* 0x000000050000720c */ /* 0x000fe40003f05270 */
[----:B------:R-:W-:Y:S02]  /*4cb0*/  SHF.L.U32 R0, R7, 0x1, RZ ;  /* 0x0000000107007819 */ /* 0x000fe400000006ff */
[----:B------:R-:W-:Y:S02]  /*4cc0*/  ISETP.NE.OR P0, PT, R6, UR10, P0 ;  /* 0x0000000a06007c0c */ /* 0x000fe40008705670 */
[----:B------:R-:W-:-:S05]  /*4cd0*/  SEL R5, R0, RZ, P1 ;  /* 0x000000ff00057207 */ /* 0x000fca0000800000 */
[----:B---3--:R-:W-:Y:S01]  /*4ce0*/  IMAD.WIDE.U32 R2, R5, 0x4, R2 ;  /* 0x0000000405027825 */ /* 0x008fe200078e0002 */
[----:B------:R-:W-:Y:S06]  /*4cf0*/  @P2 BRA `(.L_x_101) ;  /* 0x0000000000142947 */ /* 0x000fec0003800000 */
[----:B------:R-:W-:Y:S01]  /*4d00*/  HFMA2 R5, -RZ, RZ, 0, 5.9604644775390625e-08 ;  /* 0x00000001ff057431 */ /* 0x000fe200000001ff */
[----:B------:R-:W-:Y:S06]  /*4d10*/  MEMBAR.ALL.GPU ;  /* 0x0000000000007992 */ /* 0x000fec000000a000 */
[----:B------:R-:W-:-:S00]  /*4d20*/  ERRBAR ;  /* 0x00000000000079ab */ /* 0x000fc00000000000 */
[----:B------:R-:W-:Y:S06]  /*4d30*/  CGAERRBAR ;  /* 0x00000000000075ab */ /* 0x000fec0000000000 */
[----:B------:R1:W-:Y:S02]  /*4d40*/  REDG.E.ADD.S32.STRONG.GPU desc[UR8][R2.64], R5 ;  /* 0x000000050200798e */ /* 0x0003e4000c12e308 */
.L_x_101:
[----:B------:R-:W-:Y:S05]  /*4d50*/  BSYNC.RECONVERGENT B0 ;  /* 0x0000000000007941 */ /* 0x000fea0003800200 */
.L_x_100:
[----:B------:R-:W-:Y:S05]  /*4d60*/  @P0 EXIT ;  /* 0x000000000000094d */ /* 0x000fea0003800000 */
[----:B------:R-:W-:Y:S05]  /*4d70*/  @P2 BRA `(.L_x_102) ;  /* 0x0000000000202947 */ /* 0x000fea0003800000 */
[----:B------:R-:W-:-:S05]  /*4d80*/  IMAD R0, R4, R7, RZ ;  /* 0x0000000704007224 */ /* 0x000fca00078e02ff */
[----:B------:R-:W-:-:S13]  /*4d90*/  ISETP.NE.AND P0, PT, R0, -0x1, PT ;  /* 0xffffffff0000780c */ /* 0x000fda0003f05270 */
[----:B------:R-:W-:Y:S05]  /*4da0*/  @!P0 BRA `(.L_x_102) ;  /* 0x0000000000148947 */ /* 0x000fea0003800000 */
.L_x_103:
[----:B-1----:R-:W2:Y:S04]  /*4db0*/  LDG.E.STRONG.GPU R5, desc[UR8][R2.64] ;  /* 0x0000000802057981 */ /* 0x002ea8000c1ef900 */
[----:B--2---:R-:W-:Y:S01]  /*4dc0*/  CCTL.IVALL ;  /* 0x00000000ff00798f */ /* 0x004fe20002000000 */
[----:B------:R-:W-:Y:S05]  /*4dd0*/  YIELD ;  /* 0x0000000000007946 */ /* 0x000fea0003800000 */
[----:B------:R-:W-:-:S13]  /*4de0*/  ISETP.NE.AND P0, PT, R5, R0, PT ;  /* 0x000000000500720c */ /* 0x000fda0003f05270 */
[----:B------:R-:W-:Y:S05]  /*4df0*/  @P0 BRA `(.L_x_103) ;  /* 0xfffffffc00ec0947 */ /* 0x000fea000383ffff */
.L_x_102:
[----:B------:R-:W-:Y:S05]  /*4e00*/  WARPSYNC.ALL ;  /* 0x0000000000007948 */ /* 0x000fea0003800000 */
[----:B------:R-:W1:Y:S08]  /*4e10*/  LDC.64 R6, c[0x0][0x3f8] ;  /* 0x0000fe00ff067b82 */ /* 0x000e700000000a00 */
[----:B------:R-:W-:Y:S01]  /*4e20*/  BAR.SYNC.DEFER_BLOCKING 0x0 ;  /* 0x0000000000007b1d */ /* 0x000fe20000010000 */
[----:B-1----:R-:W-:-:S04]  /*4e30*/  LEA.HI R3, P0, R7, R6, RZ, 0x1 ;  /* 0x0000000607037211 */ /* 0x002fc800078108ff */
[----:B------:R-:W-:-:S04]  /*4e40*/  IADD3.X R0, PT, PT, RZ, R7, RZ, P0, !PT ;  /* 0x00000007ff007210 */ /* 0x000fc800007fe4ff */
        /* <DEDUP_REMOVED lines=17> */
[----:B0-----:R-:W-:-:S04]  /*4f60*/  SEL R15, RZ, 0x1, !P0 ;  /* 0x00000001ff0f7807 */ /* 0x001fc80004000000 */
        /* <DEDUP_REMOVED lines=25> */
[----:B------:R-:W0:Y:S01]  /*5100*/  LDCU.64 UR4, c[0x0][0x3d8] ;  /* 0x00007b00ff0477ac */ /* 0x000e220008000a00 */
[----:B------:R-:W-:Y:S02]  /*5110*/  IADD3 R9, PT, PT, R2, 0x1, RZ ;  /* 0x0000000102097810 */ /* 0x000fe40007ffe0ff */
[C---:B------:R-:W-:Y:S01]  /*5120*/  SHF.L.U32 R21, R30.reuse, 0x3, RZ ;  /* 0x000000031e157819 */ /* 0x040fe200000006ff */
[----:B------:R-:W1:Y:S01]  /*5130*/  LDCU.64 UR6, c[0x0][0x390] ;  /* 0x00007200ff0677ac */ /* 0x000e620008000a00 */
[----:B------:R-:W-:Y:S02]  /*5140*/  LOP3.LUT R9, R9, 0x3, RZ, 0xc0, !PT ;  /* 0x0000000309097812 */ /* 0x000fe400078ec0ff */
[--C-:B------:R-:W-:Y:S01]  /*5150*/  SHF.L.U64.HI R22, R30, 0x3, R31.reuse ;  /* 0x000000031e167819 */ /* 0x100fe2000001021f */
[----:B------:R-:W2:Y:S01]  /*5160*/  LDCU.64 UR10, c[0x0][0x388] ;  /* 0x00007100ff0a77ac */ /* 0x000ea20008000a00 */
[----:B------:R-:W-:Y:S01]  /*5170*/  SHF.L.U32 R29, R7, 0x2, RZ ;  /* 0x00000002071d7819 */ /* 0x000fe200000006ff */
[----:B------:R-:W-:Y:S01]  /*5180*/  IMAD.WIDE.U32 R4, R9, 0x180, R30 ;  /* 0x0000018009047825 */ /* 0x000fe200078e001e */
[----:B------:R-:W-:-:S02]  /*5190*/  SHF.L.U64.HI R33, R3, 0x2, R0 ;  /* 0x0000000203217819 */ /* 0x000fc40000010200 */
[----:B------:R-:W-:Y:S02]  /*51a0*/  SHF.L.U64.HI R27, R28, 0x2, R35 ;  /* 0x000000021c1b7819 */ /* 0x000fe40000010223 */
[C---:B0-----:R-:W-:Y:S01]  /*51b0*/  LEA R25, P1, R30.reuse, UR4, 0x2 ;  /* 0x000000041e197c11 */ /* 0x041fe2000f8210ff */
[----:B------:R-:W-:Y:S01]  /*51c0*/  UMOV UR4, URZ ;  /* 0x000000ff00047c82 */ /* 0x000fe20008000000 */
[----:B-1----:R-:W-:Y:S02]  /*51d0*/  IADD3 R23, P2, PT, R21, UR6, RZ ;  /* 0x0000000615177c10 */ /* 0x002fe4000ff5e0ff */
[----:B------:R-:W-:Y:S02]  /*51e0*/  LEA.HI.X R26, R30, UR5, R31, 0x2, P1 ;  /* 0x000000051e1a7c11 */ /* 0x000fe400088f141f */
[----:B------:R-:W-:Y:S02]  /*51f0*/  IADD3 R31, PT, PT, R5, UR4, RZ ;  /* 0x00000004051f7c10 */ /* 0x000fe4000fffe0ff */
[----:B------:R-:W-:Y:S01]  /*5200*/  MOV R30, R4 ;  /* 0x00000004001e7202 */ /* 0x000fe20000000f00 */
[----:B------:R-:W-:Y:S01]  /*5210*/  IMAD.WIDE.U32 R4, R6, 0x4, RZ ;  /* 0x0000000406047825 */ /* 0x000fe200078e00ff */
[----:B------:R-:W-:-:S02]  /*5220*/  IADD3.X R24, PT, PT, R22, UR7, RZ, P2, !PT ;  /* 0x0000000716187c10 */ /* 0x000fc400097fe4ff */
[----:B--2---:R-:W-:Y:S02]  /*5230*/  IADD3 R21, P1, PT, R21, UR10, RZ ;  /* 0x0000000a15157c10 */ /* 0x004fe4000ff3e0ff */
[----:B------:R-:W-:Y:S02]  /*5240*/  IADD3 R2, P2, PT, RZ, -R9, RZ ;  /* 0x80000009ff027210 */ /* 0x000fe40007f5e0ff */
[----:B------:R-:W-:Y:S02]  /*5250*/  IADD3.X R22, PT, PT, R22, UR11, RZ, P1, !PT ;  /* 0x0000000b16167c10 */ /* 0x000fe40008ffe4ff */
[----:B------:R-:W-:Y:S02]  /*5260*/  IADD3 R29, PT, PT, R5, R29, RZ ;  /* 0x0000001d051d7210 */ /* 0x000fe40007ffe0ff */
[----:B------:R-:W-:-:S07]  /*5270*/  IADD3.X R20, PT, PT, RZ, -0x1, RZ, P2, !PT ;  /* 0xffffffffff147810 */ /* 0x000fce00017fe4ff */
.L_x_106:
[-C--:B0-----:R-:W-:Y:S02]  /*5280*/  LEA R10, P1, R3, R25.reuse, 0x2 ;  /* 0x00000019030a7211 */ /* 0x081fe400078210ff */
[----:B------:R-:W-:Y:S02]  /*5290*/  IADD3 R12, P2, PT, R25, R4, RZ ;  /* 0x00000004190c7210 */ /* 0x000fe40007f5e0ff */
[----:B------:R-:W-:Y:S02]  /*52a0*/  LEA R14, P3, R28, R25, 0x2 ;  /* 0x000000191c0e7211 */ /* 0x000fe400078610ff */
[C---:B------:R-:W-:Y:S02]  /*52b0*/  IADD3.X R11, PT, PT, R26.reuse, R33, RZ, P1, !PT ;  /* 0x000000211a0b7210 */ /* 0x040fe40000ffe4ff */
[----:B------:R-:W-:Y:S02]  /*52c0*/  MOV R8, R25 ;  /* 0x0000001900087202 */ /* 0x000fe40000000f00 */
[----:B------:R-:W-:Y:S01]  /*52d0*/  MOV R9, R26 ;  /* 0x0000001a00097202 */ /* 0x000fe20000000f00 */
[----:B------:R0:W2:Y:S01]  /*52e0*/  LDG.E R17, desc[UR8][R10.64] ;  /* 0x000000080a117981 */ /* 0x0000a2000c1e1900 */
[----:B------:R-:W-:-:S02]  /*52f0*/  IADD3.X R13, PT, PT, R26, R29, RZ, P2, !PT ;  /* 0x0000001d1a0d7210 */ /* 0x000fc400017fe4ff */
[----:B------:R-:W-:Y:S01]  /*5300*/  IADD3.X R15, PT, PT, R26, R27, RZ, P3, !PT ;  /* 0x0000001b1a0f7210 */ /* 0x000fe20001ffe4ff */
[----:B------:R1:W2:Y:S04]  /*5310*/  LDG.E R16, desc[UR8][R8.64] ;  /* 0x0000000808107981 */ /* 0x0002a8000c1e1900 */
        /* <DEDUP_REMOVED lines=19> */
.L_x_105:
[----:B------:R-:W-:Y:S05]  /*5450*/  BSYNC.RECONVERGENT B0 ;  /* 0x0000000000007941 */ /* 0x000fea0003800200 */
.L_x_104:
[----:B------:R-:W-:Y:S05]  /*5460*/  @!P0 EXIT ;  /* 0x000000000000894d */ /* 0x000fea0003800000 */
[C---:B------:R-:W-:Y:S01]  /*5470*/  SHF.L.U64.HI R2, R6.reuse, 0x2, R7 ;  /* 0x0000000206027819 */ /* 0x040fe20000010207 */
[----:B------:R-:W1:Y:S01]  /*5480*/  LDCU.64 UR4, c[0x0][0x3d8] ;  /* 0x00007b00ff0477ac */ /* 0x000e620008000a00 */
[----:B------:R-:W-:Y:S02]  /*5490*/  SHF.L.U32 R6, R6, 0x2, RZ ;  /* 0x0000000206067819 */ /* 0x000fe400000006ff */
[C---:B------:R-:W-:Y:S01]  /*54a0*/  SHF.L.U64.HI R7, R28.reuse, 0x2, R35 ;  /* 0x000000021c077819 */ /* 0x040fe20000010223 */
[----:B------:R-:W2:Y:S01]  /*54b0*/  LDCU.64 UR6, c[0x0][0x388] ;  /* 0x00007100ff0677ac */ /* 0x000ea20008000a00 */
[----:B0-----:R-:W-:Y:S02]  /*54c0*/  SHF.L.U32 R8, R28, 0x2, RZ ;  /* 0x000000021c087819 */ /* 0x001fe400000006ff */
[C---:B------:R-:W-:Y:S01]  /*54d0*/  SHF.L.U64.HI R4, R3.reuse, 0x2, R0 ;  /* 0x0000000203047819 */ /* 0x040fe20000010200 */
[----:B------:R-:W0:Y:S01]  /*54e0*/  LDCU.64 UR10, c[0x0][0x390] ;  /* 0x00007200ff0a77ac */ /* 0x000e220008000a00 */
[----:B------:R-:W-:-:S07]  /*54f0*/  SHF.L.U32 R5, R3, 0x2, RZ ;  /* 0x0000000203057819 */ /* 0x000fce00000006ff */
.L_x_107:
[C---:B---3--:R-:W-:Y:S02]  /*5500*/  SHF.L.U32 R23, R30.reuse, 0x2, RZ ;  /* 0x000000021e177819 */ /* 0x048fe400000006ff */
[----:B------:R-:W-:Y:S02]  /*5510*/  SHF.L.U64.HI R26, R30, 0x2, R31 ;  /* 0x000000021e1a7819 */ /* 0x000fe4000001021f */
[----:B-1----:R-:W-:-:S04]  /*5520*/  IADD3 R10, P0, PT, R23, UR4, RZ ;  /* 0x00000004170a7c10 */ /* 0x002fc8000ff1e0ff */
[----:B------:R-:W-:Y:S02]  /*5530*/  IADD3.X R11, PT, PT, R26, UR5, RZ, P0, !PT ;  /* 0x000000051a0b7c10 */ /* 0x000fe400087fe4ff */
[C---:B------:R-:W-:Y:S02]  /*5540*/  IADD3 R12, P0, PT, R10.reuse, R5, RZ ;  /* 0x000000050a0c7210 */ /* 0x040fe40007f1e0ff */
[C---:B------:R-:W-:Y:S01]  /*5550*/  IADD3 R16, P1, PT, R10.reuse, R8, RZ ;  /* 0x000000080a107210 */ /* 0x040fe20007f3e0ff */
[----:B------:R1:W3:Y:S01]  /*5560*/  LDG.E R18, desc[UR8][R10.64] ;  /* 0x000000080a127981 */ /* 0x0002e2000c1e1900 */
[C---:B------:R-:W-:Y:S02]  /*5570*/  IADD3.X R13, PT, PT, R11.reuse, R4, RZ, P0, !PT ;  /* 0x000000040b0d7210 */ /* 0x040fe400007fe4ff */
[----:B------:R-:W-:Y:S02]  /*5580*/  IADD3 R14, P0, PT, R10, R6, RZ ;  /* 0x000000060a0e7210 */ /* 0x000fe40007f1e0ff */
[C---:B------:R-:W-:Y:S01]  /*5590*/  IADD3.X R17, PT, PT, R11.reuse, R7, RZ, P1, !PT ;  /* 0x000000070b117210 */ /* 0x040fe20000ffe4ff */
[----:B------:R-:W3:Y:S01]  /*55a0*/  LDG.E R19, desc[UR8][R12.64] ;  /* 0x000000080c137981 */ /* 0x000ee2000c1e1900 */
[----:B------:R-:W-:-:S03]  /*55b0*/  IADD3.X R15, PT, PT, R11, R2, RZ, P0, !PT ;  /* 0x000000020b0f7210 */ /* 0x000fc600007fe4ff */
[----:B------:R-:W4:Y:S04]  /*55c0*/  LDG.E R21, desc[UR8][R16.64] ;  /* 0x0000000810157981 */ /* 0x000f28000c1e1900 */
[----:B------:R5:W4:Y:S01]  /*55d0*/  LDG.E R20, desc[UR8][R14.64] ;  /* 0x000000080e147981 */ /* 0x000b22000c1e1900 */
[C---:B------:R-:W-:Y:S02]  /*55e0*/  SHF.L.U32 R9, R30.reuse, 0x3, RZ ;  /* 0x000000031e097819 */ /* 0x040fe400000006ff */
[----:B------:R-:W-:Y:S02]  /*55f0*/  SHF.L.U64.HI R31, R30, 0x3, R31 ;  /* 0x000000031e1f7819 */ /* 0x000fe4000001021f */
[----:B------:R-:W-:Y:S02]  /*5600*/  LOP3.LUT R24, R9, 0xfffffff8, RZ, 0xc0, !PT ;  /* 0xfffffff809187812 */ /* 0x000fe400078ec0ff */
[----:B------:R-:W-:-:S02]  /*5610*/  LOP3.LUT R23, R23, 0xfffffffc, RZ, 0xc0, !PT ;  /* 0xfffffffc17177812 */ /* 0x000fc400078ec0ff */
[----:B------:R-:W-:Y:S02]  /*5620*/  LOP3.LUT R25, R31, 0x3, RZ, 0xc0, !PT ;  /* 0x000000031f197812 */ /* 0x000fe400078ec0ff */
[----:B--2---:R-:W-:Y:S02]  /*5630*/  IADD3 R22, P0, PT, R24, UR6, RZ ;  /* 0x0000000618167c10 */ /* 0x004fe4000ff1e0ff */
[----:B-1----:R-:W-:Y:S02]  /*5640*/  LOP3.LUT R11, R26, 0x3, RZ, 0xc0, !PT ;  /* 0x000000031a0b7812 */ /* 0x002fe400078ec0ff */
[----:B0-----:R-:W-:Y:S02]  /*5650*/  IADD3 R24, P1, PT, R24, UR10, RZ ;  /* 0x0000000a18187c10 */ /* 0x001fe4000ff3e0ff */
[----:B------:R-:W-:Y:S02]  /*5660*/  IADD3 R10, P2, PT, R23, UR4, RZ ;  /* 0x00000004170a7c10 */ /* 0x000fe4000ff5e0ff */
[----:B------:R-:W-:-:S02]  /*5670*/  IADD3.X R23, PT, PT, R25, UR7, RZ, P0, !PT ;  /* 0x0000000719177c10 */ /* 0x000fc400087fe4ff */
[----:B------:R-:W-:Y:S02]  /*5680*/  IADD3.X R25, PT, PT, R25, UR11, RZ, P1, !PT ;  /* 0x0000000b19197c10 */ /* 0x000fe40008ffe4ff */
[----:B------:R-:W-:Y:S02]  /*5690*/  IADD3.X R11, PT, PT, R11, UR5, RZ, P2, !PT ;  /* 0x000000050b0b7c10 */ /* 0x000fe400097fe4ff */
[C---:B-----5:R-:W-:Y:S02]  /*56a0*/  IADD3 R14, P0, PT, R10.reuse, R5, RZ ;  /* 0x000000050a0e7210 */ /* 0x060fe40007f1e0ff */
[C---:B------:R-:W-:Y:S02]  /*56b0*/  IADD3 R16, P1, PT, R10.reuse, R6, RZ ;  /* 0x000000060a107210 */ /* 0x040fe40007f3e0ff */
[----:B------:R-:W-:Y:S02]  /*56c0*/  IADD3 R12, P2, PT, R10, R8, RZ ;  /* 0x000000080a0c7210 */ /* 0x000fe40007f5e0ff */
[----:B------:R-:W-:-:S02]  /*56d0*/  IADD3.X R15, PT, PT, R11, R4, RZ, P0, !PT ;  /* 0x000000040b0f7210 */ /* 0x000fc400007fe4ff */
[C---:B------:R-:W-:Y:S02]  /*56e0*/  IADD3.X R17, PT, PT, R11.reuse, R2, RZ, P1, !PT ;  /* 0x000000020b117210 */ /* 0x040fe40000ffe4ff */
[----:B------:R-:W-:Y:S01]  /*56f0*/  IADD3.X R13, PT, PT, R11, R7, RZ, P2, !PT ;  /* 0x000000070b0d7210 */ /* 0x000fe200017fe4ff */
[----:B---3--:R0:W-:Y:S04]  /*5700*/  STG.E.64 desc[UR8][R22.64], R18 ;  /* 0x0000001216007986 */ /* 0x0081e8000c101b08 */
[----:B----4-:R1:W-:Y:S04]  /*5710*/  STG.E.64 desc[UR8][R24.64], R20 ;  /* 0x0000001418007986 */ /* 0x0103e8000c101b08 */
        /* <DEDUP_REMOVED lines=28> */
[----:B------:R-:W4:Y:S04]  /*58e0*/  LDG.E R26, desc[UR8][R10.64+0x1200] ;  /* 0x001200080a1a7981 */ /* 0x000f28000c1e1900 */
[----:B------:R-:W4:Y:S04]  /*58f0*/  LDG.E R27, desc[UR8][R14.64+0x1200] ;  /* 0x001200080e1b7981 */ /* 0x000f28000c1e1900 */
[----:B--2---:R-:W2:Y:S04]  /*5900*/  LDG.E R28, desc[UR8][R16.64+0x1200] ;  /* 0x00120008101c7981 */ /* 0x004ea8000c1e1900 */
[----:B------:R-:W2:Y:S01]  /*5910*/  LDG.E R29, desc[UR8][R12.64+0x1200] ;  /* 0x001200080c1d7981 */ /* 0x000ea2000c1e1900 */
        /* <DEDUP_REMOVED lines=12> */
[----:B----4-:R3:W-:Y:S04]  /*59e0*/  STG.E.64 desc[UR8][R22.64], R26 ;  /* 0x0000001a16007986 */ /* 0x0107e8000c101b08 */
[----:B--2---:R3:W-:Y:S07]  /*59f0*/  STG.E.64 desc[UR8][R20.64], R28 ;  /* 0x0000001c14007986 */ /* 0x0047ee000c101b08 */
[----:B------:R-:W-:Y:S05]  /*5a00*/  @P0 BRA `(.L_x_107) ;  /* 0xfffffff800bc0947 */ /* 0x000fea000383ffff */
[----:B------:R-:W-:Y:S05]  /*5a10*/  EXIT ;  /* 0x000000000000794d */ /* 0x000fea0003800000 */
.L_x_108:
        /* <DEDUP_REMOVED lines=14> */
.L_x_2461:


//--------------------- .text._Z35group_norm_nhwc_bwd_one_pass_kernelI11Bf16IOFp32WLi512ELi12ELi384EEv26Group_norm_nhwc_bwd_params --------------------------
	.section	.text._Z35group_norm_nhwc_bwd_one_pass_kernelI11Bf16IOFp32WLi512ELi12ELi384EEv26Group_norm_nhwc_bwd_params,"ax",@progbits
	.align	128
        .global         _Z35group_norm_nhwc_bwd_one_pass_kernelI11Bf16IOFp32WLi512ELi12ELi384EEv26Group_norm_nhwc_bwd_params
        .type           _Z35group_norm_nhwc_bwd_one_pass_kernelI11Bf16IOFp32WLi512ELi12ELi384EEv26Group_norm_nhwc_bwd_params,@function
        .size           _Z35group_norm_nhwc_bwd_one_pass_kernelI11Bf16IOFp32WLi512ELi12ELi384EEv26Group_norm_nhwc_bwd_params,(.L_x_2462 - _Z35group_norm_nhwc_bwd_one_pass_kernelI11Bf16IOFp32WLi512ELi12ELi384EEv26Group_norm_nhwc_bwd_params)
        .other          _Z35group_norm_nhwc_bwd_one_pass_kernelI11Bf16IOFp32WLi512ELi12ELi384EEv26Group_norm_nhwc_bwd_params,@"STO_CUDA_ENTRY STV_DEFAULT"
_Z35group_norm_nhwc_bwd_one_pass_kernelI11Bf16IOFp32WLi512ELi12ELi384EEv26Group_norm_nhwc_bwd_params:
.text._Z35group_norm_nhwc_bwd_one_pass_kernelI11Bf16IOFp32WLi512ELi12ELi384EEv26Group_norm_nhwc_bwd_params:
[----:B------:R-:W-:Y:S08]  /*0000*/  LDC R1, c[0x0][0x37c] ;  /* 0x0000df00ff017b82 */ /* 0x000ff00000000800 */
[----:B------:R-:W0:Y:S01]  /*0010*/  S2UR UR5, SR_CTAID.Y ;  /* 0x00000000000579c3 */ /* 0x000e220000002600 */
[----:B------:R-:W1:Y:S01]  /*0020*/  LDCU UR4, c[0x0][0x410] ;  /* 0x00008200ff0477ac */ /* 0x000e620008000800 */
[----:B------:R-:W1:Y:S01]  /*0030*/  LDCU UR6, c[0x0][0x3e0] ;  /* 0x00007c00ff0677ac */ /* 0x000e620008000800 */
[----:B------:R-:W2:Y:S01]  /*0040*/  LDCU.64 UR12, c[0x0][0x358] ;  /* 0x00006b00ff0c77ac */ /* 0x000ea20008000a00 */
[----:B-1----:R-:W-:-:S04]  /*0050*/  UIMAD UR4, UR4, UR6, URZ ;  /* 0x00000006040472a4 */ /* 0x002fc8000f8e02ff */
[----:B0-----:R-:W-:-:S09]  /*0060*/  UISETP.GE.AND UP0, UPT, UR5, UR4, UPT ;  /* 0x000000040500728c */ /* 0x001fd2000bf06270 */
[----:B--2---:R-:W-:Y:S05]  /*0070*/  BRA.U UP0, `(.L_x_109) ;  /* 0x00000071004c7547 */ /* 0x004fea000b800000 */
[----:B------:R-:W0:Y:S01]  /*0080*/  S2R R3, SR_TID.X ;  /* 0x0000000000037919 */ /* 0x000e220000002100 */
[----:B------:R-:W-:Y:S01]  /*0090*/  UMOV UR4, URZ ;  /* 0x000000ff00047c82 */ /* 0x000fe20008000000 */
[----:B0-----:R-:W-:-:S05]  /*00a0*/  LOP3.LUT R0, R3, 0xffff, RZ, 0xc0, !PT ;  /* 0x0000ffff03007812 */ /* 0x001fca00078ec0ff */
[----:B------:R-:W-:-:S05]  /*00b0*/  IMAD R0, R0, 0x2aab, RZ ;  /* 0x00002aab00007824 */ /* 0x000fca00078e02ff */
[----:B------:R-:W-:Y:S02]  /*00c0*/  SHF.R.U32.HI R46, RZ, 0x10, R0 ;  /* 0x00000010ff2e7819 */ /* 0x000fe40000011600 */
[----:B------:R-:W0:Y:S02]  /*00d0*/  S2R R0, SR_LANEID ;  /* 0x0000000000007919 */ /* 0x000e240000000000 */
[----:B------:R-:W-:-:S05]  /*00e0*/  PRMT R2, R46, 0x9910, RZ ;  /* 0x000099102e027816 */ /* 0x000fca00000000ff */
[----:B------:R-:W-:-:S05]  /*00f0*/  IMAD R2, R2, 0x6, RZ ;  /* 0x0000000602027824 */ /* 0x000fca00078e02ff */
[----:B------:R-:W-:-:S04]  /*0100*/  IADD3 R2, PT, PT, RZ, -R2, RZ ;  /* 0x80000002ff027210 */ /* 0x000fc80007ffe0ff */
[----:B------:R-:W-:-:S04]  /*0110*/  PRMT R2, R2, 0x7710, RZ ;  /* 0x0000771002027816 */ /* 0x000fc800000000ff */
[----:B------:R-:W-:-:S04]  /*0120*/  IADD3 R2, PT, PT, R2, R3, RZ ;  /* 0x0000000302027210 */ /* 0x000fc80007ffe0ff */
[----:B------:R-:W-:-:S04]  /*0130*/  SHF.L.U32 R2, R2, 0x1, RZ ;  /* 0x0000000102027819 */ /* 0x000fc800000006ff */
[----:B------:R-:W-:-:S07]  /*0140*/  LOP3.LUT R2, R2, 0xffff, RZ, 0xc0, !PT ;  /* 0x0000ffff02027812 */ /* 0x000fce00078ec0ff */
.L_x_152:
[----:B-1----:R-:W1:Y:S01]  /*0150*/  LDC R8, c[0x0][0x410] ;  /* 0x00010400ff087b82 */ /* 0x002e620000000800 */
[----:B------:R-:W-:Y:S01]  /*0160*/  IABS R9, UR5 ;  /* 0x0000000500097c13 */ /* 0x000fe20008000000 */
[----:B--2---:R-:W2:Y:S01]  /*0170*/  LDCU.128 UR8, c[0x0][0x400] ;  /* 0x00008000ff0877ac */ /* 0x004ea20008000c00 */
[----:B------:R-:W-:Y:S01]  /*0180*/  ISETP.LE.AND P3, PT, RZ, UR5, PT ;  /* 0x00000005ff007c0c */ /* 0x000fe2000bf63270 */
[----:B------:R-:W3:Y:S01]  /*0190*/  S2R R20, SR_TID.X ;  /* 0x0000000000147919 */ /* 0x000ee20000002100 */
[----:B------:R-:W-:Y:S01]  /*01a0*/  CS2R R44, SRZ ;  /* 0x00000000002c7805 */ /* 0x000fe2000001ff00 */
[----:B------:R-:W4:Y:S02]  /*01b0*/  LDCU.64 UR6, c[0x0][0x3b8] ;  /* 0x00007700ff0677ac */ /* 0x000f240008000a00 */
[----:B0-----:R-:W0:Y:S08]  /*01c0*/  S2UR UR14, SR_CTAID.X ;  /* 0x00000000000e79c3 */ /* 0x001e300000002500 */
[----:B------:R-:W0:Y:S01]  /*01d0*/  LDC R33, c[0x0][0x41c] ;  /* 0x00010700ff217b82 */ /* 0x000e220000000800 */
[----:B-1----:R-:W-:-:S04]  /*01e0*/  IABS R6, R8 ;  /* 0x0000000800067213 */ /* 0x002fc80000000000 */
[----:B------:R-:W1:Y:S01]  /*01f0*/  I2F.RP R3, R6 ;  /* 0x0000000600037306 */ /* 0x000e620000209400 */
[----:B0-----:R-:W-:-:S07]  /*0200*/  IMAD R33, R33, UR14, R46 ;  /* 0x0000000e21217c24 */ /* 0x001fce000f8e022e */
[----:B-1----:R-:W0:Y:S01]  /*0210*/  MUFU.RCP R3, R3 ;  /* 0x0000000300037308 */ /* 0x002e220000001000 */
[C---:B--2---:R-:W-:Y:S02]  /*0220*/  ISETP.GE.U32.AND P2, PT, R33.reuse, UR8, PT ;  /* 0x0000000821007c0c */ /* 0x044fe4000bf46070 */
[----:B------:R-:W-:-:S04]  /*0230*/  IADD3 R18, PT, PT, R33, 0x80, RZ ;  /* 0x0000008021127810 */ /* 0x000fc80007ffe0ff */
[----:B------:R-:W-:Y:S02]  /*0240*/  SHF.R.S32.HI R19, RZ, 0x1f, R18 ;  /* 0x0000001fff137819 */ /* 0x000fe40000011412 */
[----:B0-----:R-:W-:-:S04]  /*0250*/  IADD3 R4, PT, PT, R3, 0xffffffe, RZ ;  /* 0x0ffffffe03047810 */ /* 0x001fc80007ffe0ff */
[----:B------:R0:W1:Y:S02]  /*0260*/  F2I.FTZ.U32.TRUNC.NTZ R5, R4 ;  /* 0x0000000400057305 */ /* 0x000064000021f000 */
[----:B0-----:R-:W-:Y:S01]  /*0270*/  HFMA2 R4, -RZ, RZ, 0, 0 ;  /* 0x00000000ff047431 */ /* 0x001fe200000001ff */
[----:B-1----:R-:W-:-:S05]  /*0280*/  IADD3 R7, PT, PT, RZ, -R5, RZ ;  /* 0x80000005ff077210 */ /* 0x002fca0007ffe0ff */
[----:B------:R-:W-:-:S04]  /*0290*/  IMAD R7, R7, R6, RZ ;  /* 0x0000000607077224 */ /* 0x000fc800078e02ff */
[----:B------:R-:W-:Y:S01]  /*02a0*/  IMAD.HI.U32 R5, R5, R7, R4 ;  /* 0x0000000705057227 */ /* 0x000fe200078e0004 */
[----:B------:R-:W-:Y:S02]  /*02b0*/  MOV R7, R9 ;  /* 0x0000000900077202 */ /* 0x000fe40000000f00 */
[----:B------:R-:W-:Y:S02]  /*02c0*/  SHF.R.S32.HI R9, RZ, 0x1f, R33 ;  /* 0x0000001fff097819 */ /* 0x000fe40000011421 */
[----:B------:R-:W-:Y:S01]  /*02d0*/  LOP3.LUT R4, R8, UR5, RZ, 0x3c, !PT ;  /* 0x0000000508047c12 */ /* 0x000fe2000f8e3cff */
[----:B------:R-:W-:Y:S01]  /*02e0*/  IMAD.HI.U32 R5, R5, R7, RZ ;  /* 0x0000000705057227 */ /* 0x000fe200078e00ff */
[----:B------:R-:W-:Y:S02]  /*02f0*/  ISETP.GE.AND.EX P2, PT, R9, UR9, PT, P2 ;  /* 0x0000000909007c0c */ /* 0x000fe4000bf46320 */
[----:B------:R-:W-:Y:S02]  /*0300*/  ISETP.GE.AND P1, PT, R4, RZ, PT ;  /* 0x000000ff0400720c */ /* 0x000fe40003f26270 */
[----:B------:R-:W-:-:S05]  /*0310*/  IADD3 R3, PT, PT, -R5, RZ, RZ ;  /* 0x000000ff05037210 */ /* 0x000fca0007ffe1ff */
[----:B------:R-:W-:-:S04]  /*0320*/  IMAD R3, R6, R3, R7 ;  /* 0x0000000306037224 */ /* 0x000fc800078e0207 */
[----:B------:R-:W0:Y:S01]  /*0330*/  @!P2 LDC.64 R10, c[0x0][0x3f8] ;  /* 0x0000fe00ff0aab82 */ /* 0x000e220000000a00 */
[----:B------:R-:W-:-:S07]  /*0340*/  ISETP.GT.U32.AND P4, PT, R6, R3, PT ;  /* 0x000000030600720c */ /* 0x000fce0003f84070 */
[----:B------:R-:W1:Y:S06]  /*0350*/  @!P2 LDC.64 R16, c[0x0][0x398] ;  /* 0x0000e600ff10ab82 */ /* 0x000e6c0000000a00 */
[-C--:B------:R-:W-:Y:S02]  /*0360*/  @!P4 IADD3 R3, PT, PT, R3, -R6.reuse, RZ ;  /* 0x800000060303c210 */ /* 0x080fe40007ffe0ff */
[----:B------:R-:W-:Y:S02]  /*0370*/  @!P4 IADD3 R5, PT, PT, R5, 0x1, RZ ;  /* 0x000000010505c810 */ /* 0x000fe40007ffe0ff */
[----:B------:R-:W-:-:S02]  /*0380*/  ISETP.GE.U32.AND P0, PT, R3, R6, PT ;  /* 0x000000060300720c */ /* 0x000fc40003f06070 */
[-C--:B------:R-:W-:Y:S02]  /*0390*/  ISETP.GT.U32.AND P5, PT, R6, R3.reuse, PT ;  /* 0x000000030600720c */ /* 0x080fe40003fa4070 */
[----:B------:R-:W-:Y:S02]  /*03a0*/  IADD3 R4, PT, PT, R3, -R6, RZ ;  /* 0x8000000603047210 */ /* 0x000fe40007ffe0ff */
[----:B------:R-:W-:Y:S01]  /*03b0*/  ISETP.NE.AND P4, PT, R8, RZ, PT ;  /* 0x000000ff0800720c */ /* 0x000fe20003f85270 */
[----:B------:R-:W2:Y:S01]  /*03c0*/  @!P2 LDC.64 R6, c[0x0][0x3a0] ;  /* 0x0000e800ff06ab82 */ /* 0x000ea20000000a00 */
[----:B------:R-:W-:Y:S02]  /*03d0*/  SEL R3, R4, R3, !P5 ;  /* 0x0000000304037207 */ /* 0x000fe40006800000 */
[----:B------:R-:W-:Y:S02]  /*03e0*/  LOP3.LUT R4, RZ, R8, RZ, 0x33, !PT ;  /* 0x00000008ff047212 */ /* 0x000fe400078e33ff */
[----:B------:R-:W-:-:S02]  /*03f0*/  @!P3 IADD3 R3, PT, PT, -R3, RZ, RZ ;  /* 0x000000ff0303b210 */ /* 0x000fc40007ffe1ff */
[----:B------:R-:W-:Y:S02]  /*0400*/  @P0 IADD3 R5, PT, PT, R5, 0x1, RZ ;  /* 0x0000000105050810 */ /* 0x000fe40007ffe0ff */
[----:B------:R-:W-:Y:S02]  /*0410*/  SEL R47, R4, R3, !P4 ;  /* 0x00000003042f7207 */ /* 0x000fe40006000000 */
[----:B------:R-:W-:Y:S02]  /*0420*/  IADD3 R8, PT, PT, R33, 0x40, RZ ;  /* 0x0000004021087810 */ /* 0x000fe40007ffe0ff */
[----:B------:R-:W-:Y:S01]  /*0430*/  @!P1 IADD3 R5, PT, PT, -R5, RZ, RZ ;  /* 0x000000ff05059210 */ /* 0x000fe20007ffe1ff */
[----:B------:R-:W-:Y:S01]  /*0440*/  IMAD R3, R47, 0xc, RZ ;  /* 0x0000000c2f037824 */ /* 0x000fe200078e02ff */
[----:B------:R-:W-:Y:S02]  /*0450*/  ISETP.GE.U32.AND P0, PT, R8, UR8, PT ;  /* 0x0000000808007c0c */ /* 0x000fe4000bf06070 */
[----:B------:R-:W-:-:S02]  /*0460*/  SHF.R.S32.HI R23, RZ, 0x1f, R8 ;  /* 0x0000001fff177819 */ /* 0x000fc40000011408 */
[----:B------:R-:W-:Y:S02]  /*0470*/  SEL R5, R4, R5, !P4 ;  /* 0x0000000504057207 */ /* 0x000fe40006000000 */
[----:B------:R-:W-:Y:S02]  /*0480*/  ISETP.GE.AND.EX P0, PT, R23, UR9, PT, P0 ;  /* 0x0000000917007c0c */ /* 0x000fe4000bf06300 */
[C---:B------:R-:W-:Y:S02]  /*0490*/  IADD3 R50, P1, PT, R3.reuse, R2, RZ ;  /* 0x0000000203327210 */ /* 0x040fe40007f3e0ff */
[----:B------:R-:W-:Y:S02]  /*04a0*/  SHF.R.S32.HI R2, RZ, 0x1f, R5 ;  /* 0x0000001fff027819 */ /* 0x000fe40000011405 */
[----:B------:R-:W-:Y:S02]  /*04b0*/  ISETP.GE.U32.AND P3, PT, R18, UR8, PT ;  /* 0x0000000812007c0c */ /* 0x000fe4000bf66070 */
[----:B------:R-:W-:Y:S01]  /*04c0*/  LEA.HI.X.SX32 R51, R3, RZ, 0x1, P1 ;  /* 0x000000ff03337211 */ /* 0x000fe200008f0eff */
[----:B------:R-:W-:Y:S01]  /*04d0*/  IMAD R2, R2, UR10, RZ ;  /* 0x0000000a02027c24 */ /* 0x000fe2000f8e02ff */
[----:B------:R-:W-:-:S02]  /*04e0*/  ISETP.GE.AND.EX P3, PT, R19, UR9, PT, P3 ;  /* 0x0000000913007c0c */ /* 0x000fc4000bf66330 */
[----:B------:R-:W-:Y:S01]  /*04f0*/  PRMT R3, R46, 0x9910, RZ ;  /* 0x000099102e037816 */ /* 0x000fe200000000ff */
[C---:B------:R-:W-:Y:S01]  /*0500*/  IMAD R53, R5.reuse, UR11, R2 ;  /* 0x0000000b05357c24 */ /* 0x040fe2000f8e0202 */
[----:B------:R-:W4:Y:S01]  /*0510*/  @!P0 LDC.64 R14, c[0x0][0x3a0] ;  /* 0x0000e800ff0e8b82 */ /* 0x000f220000000a00 */
[----:B------:R-:W-:Y:S01]  /*0520*/  IMAD.WIDE.U32 R50, R5, UR10, R50 ;  /* 0x0000000a05327c25 */ /* 0x000fe2000f8e0032 */
[----:B------:R-:W-:Y:S01]  /*0530*/  CS2R R40, SRZ ;  /* 0x0000000000287805 */ /* 0x000fe2000001ff00 */
[----:B------:R-:W4:Y:S02]  /*0540*/  LDCU.U8 UR10, c[0x0][0x414] ;  /* 0x00008280ff0a77ac */ /* 0x000f240008000000 */
[----:B0-----:R-:W-:Y:S01]  /*0550*/  @!P2 IMAD R2, R9, R10, RZ ;  /* 0x0000000a0902a224 */ /* 0x001fe200078e02ff */
[----:B------:R-:W-:Y:S01]  /*0560*/  IADD3 R53, PT, PT, R51, R53, RZ ;  /* 0x0000003533357210 */ /* 0x000fe20007ffe0ff */
[----:B------:R-:W-:Y:S01]  /*0570*/  IMAD R3, R3, 0x6, RZ ;  /* 0x0000000603037824 */ /* 0x000fe200078e02ff */
[----:B------:R-:W0:Y:S01]  /*0580*/  @!P0 LDC.64 R4, c[0x0][0x3f8] ;  /* 0x0000fe00ff048b82 */ /* 0x000e220000000a00 */
[----:B------:R-:W-:Y:S01]  /*0590*/  @!P2 MOV R52, R50 ;  /* 0x000000320034a202 */ /* 0x000fe20000000f00 */
[C---:B------:R-:W-:Y:S01]  /*05a0*/  @!P2 IMAD R25, R33.reuse, R11, R2 ;  /* 0x0000000b2119a224 */ /* 0x040fe200078e0202 */
[----:B------:R-:W-:-:S02]  /*05b0*/  IADD3 R9, PT, PT, R33, 0xc0, RZ ;  /* 0x000000c021097810 */ /* 0x000fc40007ffe0ff */
[----:B------:R-:W-:Y:S01]  /*05c0*/  IADD3 R27, PT, PT, RZ, -R3, RZ ;  /* 0x80000003ff1b7210 */ /* 0x000fe20007ffe0ff */
[----:B------:R-:W-:Y:S01]  /*05d0*/  @!P2 IMAD.WIDE.U32 R10, R33, R10, R52 ;  /* 0x0000000a210aa225 */ /* 0x000fe200078e0034 */
[----:B------:R-:W-:Y:S01]  /*05e0*/  ISETP.GE.U32.AND P1, PT, R9, UR8, PT ;  /* 0x0000000809007c0c */ /* 0x000fe2000bf26070 */
[----:B------:R-:W4:Y:S01]  /*05f0*/  @!P3 LDC.64 R2, c[0x0][0x3f8] ;  /* 0x0000fe00ff02bb82 */ /* 0x000f220000000a00 */
[----:B------:R-:W-:Y:S02]  /*0600*/  SHF.R.S32.HI R21, RZ, 0x1f, R9 ;  /* 0x0000001fff157819 */ /* 0x000fe40000011409 */
[----:B------:R-:W-:Y:S02]  /*0610*/  @!P2 IADD3 R25, PT, PT, R11, R25, RZ ;  /* 0x000000190b19a210 */ /* 0x000fe40007ffe0ff */
[----:B------:R-:W-:Y:S02]  /*0620*/  ISETP.GE.AND.EX P1, PT, R21, UR9, PT, P1 ;  /* 0x0000000915007c0c */ /* 0x000fe4000bf26310 */
[C---:B------:R-:W-:Y:S01]  /*0630*/  @!P2 SHF.L.U32 R11, R10.reuse, 0x1, RZ ;  /* 0x000000010a0ba819 */ /* 0x040fe200000006ff */
[----:B------:R-:W4:Y:S01]  /*0640*/  @!P0 LDC.64 R12, c[0x0][0x398] ;  /* 0x0000e600ff0c8b82 */ /* 0x000f220000000a00 */
[----:B------:R-:W-:-:S02]  /*0650*/  @!P2 SHF.L.U64.HI R10, R10, 0x1, R25 ;  /* 0x000000010a0aa819 */ /* 0x000fc40000010219 */
[----:B--2---:R-:W-:Y:S02]  /*0660*/  @!P2 IADD3 R22, P4, PT, R11, R6, RZ ;  /* 0x000000060b16a210 */ /* 0x004fe40007f9e0ff */
[----:B------:R-:W-:Y:S02]  /*0670*/  PRMT R27, R27, 0x7710, RZ ;  /* 0x000077101b1b7816 */ /* 0x000fe400000000ff */
[----:B------:R-:W-:Y:S01]  /*0680*/  @!P0 MOV R24, R50 ;  /* 0x0000003200188202 */ /* 0x000fe20000000f00 */
[----:B0-----:R-:W-:Y:S01]  /*0690*/  @!P0 IMAD R6, R23, R4, RZ ;  /* 0x0000000417068224 */ /* 0x001fe200078e02ff */
[----:B------:R-:W-:Y:S02]  /*06a0*/  @!P0 MOV R25, R53 ;  /* 0x0000003500198202 */ /* 0x000fe40000000f00 */
[----:B------:R-:W-:Y:S02]  /*06b0*/  @!P2 IADD3.X R23, PT, PT, R10, R7, RZ, P4, !PT ;  /* 0x000000070a17a210 */ /* 0x000fe400027fe4ff */
[----:B---3--:R-:W-:Y:S01]  /*06c0*/  IADD3 R20, PT, PT, R27, R20, RZ ;  /* 0x000000141b147210 */ /* 0x008fe20007ffe0ff */
[C---:B------:R-:W-:Y:S01]  /*06d0*/  @!P0 IMAD R27, R8.reuse, R5, R6 ;  /* 0x00000005081b8224 */ /* 0x040fe200078e0206 */
[----:B-1----:R-:W-:Y:S01]  /*06e0*/  @!P2 IADD3 R16, P5, PT, R11, R16, RZ ;  /* 0x000000100b10a210 */ /* 0x002fe20007fbe0ff */
[----:B------:R-:W-:Y:S01]  /*06f0*/  @!P0 IMAD.WIDE.U32 R24, R8, R4, R24 ;  /* 0x0000000408188225 */ /* 0x000fe200078e0018 */
[----:B------:R0:W2:Y:S01]  /*0700*/  @!P2 LDG.E R45, desc[UR12][R22.64] ;  /* 0x0000000c162da981 */ /* 0x0000a2000c1e1900 */
[----:B------:R-:W1:Y:S01]  /*0710*/  @!P1 LDC.64 R4, c[0x0][0x3f8] ;  /* 0x0000fe00ff049b82 */ /* 0x000e620000000a00 */
[----:B------:R-:W-:Y:S01]  /*0720*/  @!P2 IADD3.X R17, PT, PT, R10, R17, RZ, P5, !PT ;  /* 0x000000110a11a210 */ /* 0x000fe20002ffe4ff */
[----:B----4-:R-:W-:Y:S01]  /*0730*/  @!P3 IMAD R19, R19, R2, RZ ;  /* 0x000000021313b224 */ /* 0x010fe200078e02ff */
[----:B------:R-:W-:-:S02]  /*0740*/  @!P0 IADD3 R27, PT, PT, R25, R27, RZ ;  /* 0x0000001b191b8210 */ /* 0x000fc40007ffe0ff */
[----:B------:R-:W-:Y:S01]  /*0750*/  @!P0 SHF.L.U32 R25, R24, 0x1, RZ ;  /* 0x0000000118198819 */ /* 0x000fe200000006ff */
[----:B------:R-:W-:Y:S01]  /*0760*/  @!P3 IMAD R19, R18, R3, R19 ;  /* 0x000000031213b224 */ /* 0x000fe200078e0213 */
[----:B------:R-:W-:Y:S01]  /*0770*/  IADD3 R8, PT, PT, R33, 0x100, RZ ;  /* 0x0000010021087810 */ /* 0x000fe20007ffe0ff */
[----:B------:R-:W3:Y:S01]  /*0780*/  @!P3 LDC.64 R6, c[0x0][0x3a0] ;  /* 0x0000e800ff06bb82 */ /* 0x000ee20000000a00 */
[----:B0-----:R-:W-:Y:S01]  /*0790*/  @!P3 MOV R22, R50 ;  /* 0x000000320016b202 */ /* 0x001fe20000000f00 */
[----:B------:R0:W4:Y:S01]  /*07a0*/  @!P2 LDG.E R44, desc[UR12][R16.64] ;  /* 0x0000000c102ca981 */ /* 0x000122000c1e1900 */
[----:B------:R-:W-:Y:S02]  /*07b0*/  @!P3 MOV R23, R53 ;  /* 0x000000350017b202 */ /* 0x000fe40000000f00 */
[----:B------:R-:W-:Y:S02]  /*07c0*/  @!P0 SHF.L.U64.HI R24, R24, 0x1, R27 ;  /* 0x0000000118188819 */ /* 0x000fe4000001021b */
[C---:B------:R-:W-:Y:S01]  /*07d0*/  @!P0 IADD3 R14, P5, PT, R25.reuse, R14, RZ ;  /* 0x0000000e190e8210 */ /* 0x040fe20007fbe0ff */
[----:B------:R-:W3:Y:S01]  /*07e0*/  @!P3 LDC.64 R10, c[0x0][0x398] ;  /* 0x0000e600ff0abb82 */ /* 0x000ee20000000a00 */
[----:B------:R-:W-:Y:S01]  /*07f0*/  @!P3 IMAD.WIDE.U32 R22, R18, R2, R22 ;  /* 0x000000021216b225 */ /* 0x000fe200078e0016 */
[----:B------:R-:W-:-:S02]  /*0800*/  @!P0 IADD3 R12, P6, PT, R25, R12, RZ ;  /* 0x0000000c190c8210 */ /* 0x000fc40007fde0ff */
[----:B------:R-:W-:Y:S02]  /*0810*/  ISETP.GE.U32.AND P4, PT, R8, UR8, PT ;  /* 0x0000000808007c0c */ /* 0x000fe4000bf86070 */
[----:B------:R-:W-:Y:S02]  /*0820*/  SHF.R.S32.HI R25, RZ, 0x1f, R8 ;  /* 0x0000001fff197819 */ /* 0x000fe40000011408 */
[----:B------:R-:W-:Y:S01]  /*0830*/  @!P3 IADD3 R27, PT, PT, R23, R19, RZ ;  /* 0x00000013171bb210 */ /* 0x000fe20007ffe0ff */
[----:B------:R-:W3:Y:S01]  /*0840*/  @!P1 LDC.64 R2, c[0x0][0x3a0] ;  /* 0x0000e800ff029b82 */ /* 0x000ee20000000a00 */
[----:B------:R-:W-:-:S07]  /*0850*/  ISETP.GE.AND.EX P2, PT, R25, UR9, PT, P4 ;  /* 0x0000000919007c0c */ /* 0x000fce000bf46340 */
[----:B------:R-:W3:Y:S01]  /*0860*/  @!P1 LDC.64 R18, c[0x0][0x398] ;  /* 0x0000e600ff129b82 */ /* 0x000ee20000000a00 */
[C---:B------:R-:W-:Y:S02]  /*0870*/  @!P0 IADD3.X R15, PT, PT, R24.reuse, R15, RZ, P5, !PT ;  /* 0x0000000f180f8210 */ /* 0x040fe40002ffe4ff */
[----:B------:R-:W-:Y:S01]  /*0880*/  @!P0 IADD3.X R13, PT, PT, R24, R13, RZ, P6, !PT ;  /* 0x0000000d180d8210 */ /* 0x000fe200037fe4ff */
[----:B-1----:R-:W-:Y:S01]  /*0890*/  @!P1 IMAD R24, R21, R4, RZ ;  /* 0x0000000415189224 */ /* 0x002fe200078e02ff */
[C---:B------:R-:W-:Y:S02]  /*08a0*/  @!P3 SHF.L.U32 R23, R22.reuse, 0x1, RZ ;  /* 0x000000011617b819 */ /* 0x040fe400000006ff */
[----:B0-----:R-:W-:Y:S02]  /*08b0*/  @!P1 MOV R16, R50 ;  /* 0x0000003200109202 */ /* 0x001fe40000000f00 */
[----:B------:R-:W-:Y:S01]  /*08c0*/  @!P1 MOV R17, R53 ;  /* 0x0000003500119202 */ /* 0x000fe20000000f00 */
[----:B------:R-:W-:Y:S01]  /*08d0*/  @!P1 IMAD R21, R9, R5, R24 ;  /* 0x0000000509159224 */ /* 0x000fe200078e0218 */
[----:B------:R-:W-:Y:S01]  /*08e0*/  @!P3 SHF.L.U64.HI R22, R22, 0x1, R27 ;  /* 0x000000011616b819 */ /* 0x000fe2000001021b */
[----:B------:R-:W-:Y:S01]  /*08f0*/  UIMAD.WIDE UR6, UR5, 0x8, UR6 ;  /* 0x00000008050678a5 */ /* 0x000fe2000f8e0206 */
[----:B---3--:R-:W-:Y:S01]  /*0900*/  @!P3 IADD3 R6, P4, PT, R23, R6, RZ ;  /* 0x000000061706b210 */ /* 0x008fe20007f9e0ff */
[----:B------:R-:W-:Y:S01]  /*0910*/  @!P1 IMAD.WIDE.U32 R16, R9, R4, R16 ;  /* 0x0000000409109225 */ /* 0x000fe200078e0010 */
[----:B------:R-:W-:Y:S01]  /*0920*/  @!P3 IADD3 R10, P5, PT, R23, R10, RZ ;  /* 0x0000000a170ab210 */ /* 0x000fe20007fbe0ff */
[----:B------:R-:W0:Y:S01]  /*0930*/  @!P2 LDC.64 R4, c[0x0][0x3f8] ;  /* 0x0000fe00ff04ab82 */ /* 0x000e220000000a00 */
[----:B------:R-:W-:-:S02]  /*0940*/  @!P3 IADD3.X R7, PT, PT, R22, R7, RZ, P4, !PT ;  /* 0x000000071607b210 */ /* 0x000fc400027fe4ff */
[----:B------:R-:W-:Y:S02]  /*0950*/  @!P3 IADD3.X R11, PT, PT, R22, R11, RZ, P5, !PT ;  /* 0x0000000b160bb210 */ /* 0x000fe40002ffe4ff */
[----:B------:R-:W-:Y:S01]  /*0960*/  @!P1 IADD3 R17, PT, PT, R17, R21, RZ ;  /* 0x0000001511119210 */ /* 0x000fe20007ffe0ff */
[----:B------:R-:W3:Y:S01]  /*0970*/  @!P3 LDG.E R41, desc[UR12][R6.64] ;  /* 0x0000000c0629b981 */ /* 0x000ee2000c1e1900 */
[C---:B------:R-:W-:Y:S02]  /*0980*/  @!P1 SHF.L.U32 R9, R16.reuse, 0x1, RZ ;  /* 0x0000000110099819 */ /* 0x040fe400000006ff */
[----:B------:R-:W-:Y:S02]  /*0990*/  CS2R R38, SRZ ;  /* 0x0000000000267805 */ /* 0x000fe4000001ff00 */
[----:B------:R-:W-:Y:S01]  /*09a0*/  @!P1 SHF.L.U64.HI R16, R16, 0x1, R17 ;  /* 0x0000000110109819 */ /* 0x000fe20000010211 */
[----:B------:R1:W3:Y:S01]  /*09b0*/  @!P3 LDG.E R40, desc[UR12][R10.64] ;  /* 0x0000000c0a28b981 */ /* 0x0002e2000c1e1900 */
[----:B------:R-:W-:Y:S01]  /*09c0*/  @!P1 IADD3 R18, P3, PT, R9, R18, RZ ;  /* 0x0000001209129210 */ /* 0x000fe20007f7e0ff */
[----:B------:R-:W0:Y:S01]  /*09d0*/  @!P2 LDC.64 R28, c[0x0][0x3a0] ;  /* 0x0000e800ff1cab82 */ /* 0x000e220000000a00 */
[----:B------:R-:W-:-:S02]  /*09e0*/  IADD3 R23, PT, PT, R33, 0x140, RZ ;  /* 0x0000014021177810 */ /* 0x000fc40007ffe0ff */
[C---:B------:R-:W-:Y:S02]  /*09f0*/  @!P1 IADD3.X R19, PT, PT, R16.reuse, R19, RZ, P3, !PT ;  /* 0x0000001310139210 */ /* 0x040fe40001ffe4ff */
[----:B------:R-:W-:Y:S02]  /*0a00*/  @!P1 IADD3 R2, P4, PT, R9, R2, RZ ;  /* 0x0000000209029210 */ /* 0x000fe40007f9e0ff */
[----:B------:R-:W-:Y:S01]  /*0a10*/  ISETP.GE.U32.AND P3, PT, R23, UR8, PT ;  /* 0x0000000817007c0c */ /* 0x000fe2000bf66070 */
[----:B-1----:R-:W1:Y:S01]  /*0a20*/  LDC.64 R10, c[0x0][0x3a8] ;  /* 0x0000ea00ff0a7b82 */ /* 0x002e620000000a00 */
[----:B------:R-:W-:Y:S01]  /*0a30*/  SHF.R.S32.HI R21, RZ, 0x1f, R23 ;  /* 0x0000001fff157819 */ /* 0x000fe20000011417 */
[----:B------:R-:W3:Y:S01]  /*0a40*/  @!P1 LDG.E R38, desc[UR12][R18.64] ;  /* 0x0000000c12269981 */ /* 0x000ee2000c1e1900 */
[----:B------:R-:W-:Y:S02]  /*0a50*/  @!P1 IADD3.X R3, PT, PT, R16, R3, RZ, P4, !PT ;  /* 0x0000000310039210 */ /* 0x000fe400027fe4ff */
[----:B------:R-:W-:-:S02]  /*0a60*/  ISETP.GE.AND.EX P3, PT, R21, UR9, PT, P3 ;  /* 0x0000000915007c0c */ /* 0x000fc4000bf66330 */
[----:B------:R-:W-:Y:S01]  /*0a70*/  MOV R6, UR6 ;  /* 0x0000000600067c02 */ /* 0x000fe20008000f00 */
[----:B------:R0:W3:Y:S01]  /*0a80*/  @!P1 LDG.E R39, desc[UR12][R2.64] ;  /* 0x0000000c02279981 */ /* 0x0000e2000c1e1900 */
[----:B------:R-:W-:Y:S02]  /*0a90*/  MOV R7, UR7 ;  /* 0x0000000700077c02 */ /* 0x000fe40008000f00 */
[----:B------:R-:W-:Y:S01]  /*0aa0*/  ISETP.NE.AND P5, PT, RZ, UR10, PT ;  /* 0x0000000aff007c0c */ /* 0x000fe2000bfa5270 */
[----:B0-----:R-:W-:-:S03]  /*0ab0*/  @!P2 IMAD R25, R25, R4, RZ ;  /* 0x000000041919a224 */ /* 0x001fc600078e02ff */
[----:B------:R-:W2:Y:S01]  /*0ac0*/  LDG.E.64 R6, desc[UR12][R6.64] ;  /* 0x0000000c06067981 */ /* 0x000ea2000c1e1b00 */
[----:B------:R-:W-:Y:S02]  /*0ad0*/  @!P2 MOV R2, R50 ;  /* 0x000000320002a202 */ /* 0x000fe40000000f00 */
[----:B------:R-:W0:Y:S01]  /*0ae0*/  @!P3 LDC.64 R18, c[0x0][0x3a0] ;  /* 0x0000e800ff12bb82 */ /* 0x000e220000000a00 */
[----:B------:R-:W-:Y:S01]  /*0af0*/  @!P2 MOV R3, R53 ;  /* 0x000000350003a202 */ /* 0x000fe20000000f00 */
[C---:B------:R-:W-:Y:S01]  /*0b00*/  @!P2 IMAD R5, R8.reuse, R5, R25 ;  /* 0x000000050805a224 */ /* 0x040fe200078e0219 */
[----:B------:R-:W-:Y:S01]  /*0b10*/  IADD3 R32, PT, PT, R33, 0x180, RZ ;  /* 0x0000018021207810 */ /* 0x000fe20007ffe0ff */
[----:B------:R-:W-:-:S04]  /*0b20*/  @!P2 IMAD.WIDE.U32 R2, R8, R4, R2 ;  /* 0x000000040802a225 */ /* 0x000fc800078e0002 */
[----:B------:R-:W1:Y:S01]  /*0b30*/  @!P3 LDC.64 R8, c[0x0][0x3f8] ;  /* 0x0000fe00ff08bb82 */ /* 0x000e620000000a00 */
[----:B------:R-:W-:Y:S02]  /*0b40*/  ISETP.GE.U32.AND P4, PT, R32, UR8, PT ;  /* 0x0000000820007c0c */ /* 0x000fe4000bf86070 */
[----:B------:R-:W-:Y:S02]  /*0b50*/  SHF.R.S32.HI R35, RZ, 0x1f, R32 ;  /* 0x0000001fff237819 */ /* 0x000fe40000011420 */
[----:B------:R-:W-:-:S03]  /*0b60*/  @!P2 IADD3 R3, PT, PT, R3, R5, RZ ;  /* 0x000000050303a210 */ /* 0x000fc60007ffe0ff */
[----:B------:R-:W0:Y:S01]  /*0b70*/  @P5 LDC.64 R16, c[0x0][0x3b0] ;  /* 0x0000ec00ff105b82 */ /* 0x000e220000000a00 */
[----:B------:R-:W-:-:S07]  /*0b80*/  ISETP.GE.AND.EX P4, PT, R35, UR9, PT, P4 ;  /* 0x0000000923007c0c */ /* 0x000fce000bf86340 */
[----:B------:R-:W0:Y:S01]  /*0b90*/  @!P2 LDC.64 R4, c[0x0][0x398] ;  /* 0x0000e600ff04ab82 */ /* 0x000e220000000a00 */
[----:B------:R-:W-:Y:S02]  /*0ba0*/  IADD3 R33, PT, PT, R33, 0x1c0, RZ ;  /* 0x000001c021217810 */ /* 0x000fe40007ffe0ff */
[----:B------:R-:W-:Y:S02]  /*0bb0*/  @!P2 SHF.L.U64.HI R34, R2, 0x1, R3 ;  /* 0x000000010222a819 */ /* 0x000fe40000010203 */
[----:B------:R-:W-:Y:S02]  /*0bc0*/  SHF.L.U32 R20, R20, 0x1, RZ ;  /* 0x0000000114147819 */ /* 0x000fe400000006ff */
[----:B------:R-:W-:Y:S01]  /*0bd0*/  ISETP.GE.U32.AND P1, PT, R33, UR8, PT ;  /* 0x0000000821007c0c */ /* 0x000fe2000bf26070 */
[----:B------:R-:W0:Y:S01]  /*0be0*/  @!P4 LDC.64 R30, c[0x0][0x3f8] ;  /* 0x0000fe00ff1ecb82 */ /* 0x000e220000000a00 */
[----:B------:R-:W-:Y:S02]  /*0bf0*/  SHF.R.S32.HI R3, RZ, 0x1f, R33 ;  /* 0x0000001fff037819 */ /* 0x000fe40000011421 */
[----:B------:R-:W-:-:S02]  /*0c00*/  @!P2 SHF.L.U32 R25, R2, 0x1, RZ ;  /* 0x000000010219a819 */ /* 0x000fc400000006ff */
[----:B------:R-:W-:Y:S02]  /*0c10*/  LOP3.LUT R2, R20, 0xffff, RZ, 0xc0, !PT ;  /* 0x0000ffff14027812 */ /* 0x000fe400078ec0ff */
[----:B------:R-:W-:Y:S01]  /*0c20*/  ISETP.GE.AND.EX P1, PT, R3, UR9, PT, P1 ;  /* 0x0000000903007c0c */ /* 0x000fe2000bf26310 */
[----:B-1----:R-:W-:Y:S01]  /*0c30*/  @!P3 IMAD R24, R21, R8, RZ ;  /* 0x000000081518b224 */ /* 0x002fe200078e02ff */
[----:B------:R-:W-:Y:S01]  /*0c40*/  @!P2 IADD3 R28, P6, PT, R25, R28, RZ ;  /* 0x0000001c191ca210 */ /* 0x000fe20007fde0ff */
[----:B------:R-:W-:Y:S01]  /*0c50*/  IMAD R43, R47, 0xc, R2 ;  /* 0x0000000c2f2b7824 */ /* 0x000fe200078e0202 */
[----:B------:R-:W1:Y:S02]  /*0c60*/  @!P3 LDC.64 R26, c[0x0][0x398] ;  /* 0x0000e600ff1abb82 */ /* 0x000e640000000a00 */
[----:B------:R-:W-:Y:S01]  /*0c70*/  @!P2 IADD3.X R29, PT, PT, R34, R29, RZ, P6, !PT ;  /* 0x0000001d221da210 */ /* 0x000fe200037fe4ff */
[----:B------:R-:W-:Y:S01]  /*0c80*/  IMAD.WIDE R10, R43, 0x4, R10 ;  /* 0x000000042b0a7825 */ /* 0x000fe200078e020a */
[----:B0-----:R-:W-:-:S03]  /*0c90*/  @!P2 IADD3 R22, P6, PT, R25, R4, RZ ;  /* 0x000000041916a210 */ /* 0x001fc60007fde0ff */
[----:B------:R-:W-:Y:S01]  /*0ca0*/  @P5 IMAD.WIDE R16, R43, 0x4, R16 ;  /* 0x000000042b105825 */ /* 0x000fe200078e0210 */
[----:B------:R-:W-:Y:S01]  /*0cb0*/  @!P3 MOV R25, R53 ;  /* 0x000000350019b202 */ /* 0x000fe20000000f00 */
[----:B------:R-:W0:Y:S01]  /*0cc0*/  @!P1 LDC.64 R20, c[0x0][0x3f8] ;  /* 0x0000fe00ff149b82 */ /* 0x000e220000000a00 */
[----:B------:R-:W-:Y:S01]  /*0cd0*/  CS2R R36, SRZ ;  /* 0x0000000000247805 */ /* 0x000fe2000001ff00 */
[----:B------:R-:W-:Y:S01]  /*0ce0*/  @!P3 IMAD R43, R23, R9, R24 ;  /* 0x00000009172bb224 */ /* 0x000fe200078e0218 */
[----:B------:R-:W-:Y:S01]  /*0cf0*/  @!P3 MOV R24, R50 ;  /* 0x000000320018b202 */ /* 0x000fe20000000f00 */
[----:B------:R-:W-:Y:S01]  /*0d00*/  @!P4 IMAD R35, R35, R30, RZ ;  /* 0x0000001e2323c224 */ /* 0x000fe200078e02ff */
[----:B------:R-:W-:Y:S01]  /*0d10*/  @!P4 MOV R4, R50 ;  /* 0x000000320004c202 */ /* 0x000fe20000000f00 */
[----:B------:R-:W5:Y:S02]  /*0d20*/  LDG.E.64 R10, desc[UR12][R10.64] ;  /* 0x0000000c0a0a7981 */ /* 0x000f64000c1e1b00 */
[----:B------:R-:W-:Y:S01]  /*0d30*/  @!P3 IMAD.WIDE.U32 R8, R23, R8, R24 ;  /* 0x000000081708b225 */ /* 0x000fe200078e0018 */
[----:B------:R-:W-:Y:S01]  /*0d40*/  @!P2 IADD3.X R23, PT, PT, R34, R5, RZ, P6, !PT ;  /* 0x000000052217a210 */ /* 0x000fe200037fe4ff */
[----:B------:R-:W0:Y:S01]  /*0d50*/  @!P4 LDC.64 R24, c[0x0][0x3a0] ;  /* 0x0000e800ff18cb82 */ /* 0x000e220000000a00 */
[----:B------:R1:W3:Y:S02]  /*0d60*/  @!P2 LDG.E R37, desc[UR12][R28.64] ;  /* 0x0000000c1c25a981 */ /* 0x0002e4000c1e1900 */
[----:B------:R-:W-:-:S02]  /*0d70*/  @!P3 IADD3 R5, PT, PT, R9, R43, RZ ;  /* 0x0000002b0905b210 */ /* 0x000fc40007ffe0ff */
[C---:B------:R-:W-:Y:S01]  /*0d80*/  @!P3 SHF.L.U32 R9, R8.reuse, 0x1, RZ ;  /* 0x000000010809b819 */ /* 0x040fe200000006ff */
[----:B------:R0:W3:Y:S01]  /*0d90*/  @!P2 LDG.E R36, desc[UR12][R22.64] ;  /* 0x0000000c1624a981 */ /* 0x0000e2000c1e1900 */
[----:B------:R-:W-:Y:S02]  /*0da0*/  @!P3 SHF.L.U64.HI R34, R8, 0x1, R5 ;  /* 0x000000010822b819 */ /* 0x000fe40000010205 */
[----:B------:R-:W-:Y:S01]  /*0db0*/  @!P4 MOV R5, R53 ;  /* 0x000000350005c202 */ /* 0x000fe20000000f00 */
[C---:B------:R-:W-:Y:S01]  /*0dc0*/  @!P4 IMAD R35, R32.reuse, R31, R35 ;  /* 0x0000001f2023c224 */ /* 0x040fe200078e0223 */
[C---:B-1----:R-:W-:Y:S01]  /*0dd0*/  @!P3 IADD3 R28, P2, PT, R9.reuse, R18, RZ ;  /* 0x00000012091cb210 */ /* 0x042fe20007f5e0ff */
[----:B------:R-:W-:Y:S01]  /*0de0*/  @!P4 IMAD.WIDE.U32 R30, R32, R30, R4 ;  /* 0x0000001e201ec225 */ /* 0x000fe200078e0004 */
[----:B------:R-:W-:Y:S02]  /*0df0*/  @!P3 IADD3 R26, P6, PT, R9, R26, RZ ;  /* 0x0000001a091ab210 */ /* 0x000fe40007fde0ff */
[----:B------:R-:W1:Y:S01]  /*0e00*/  @!P4 LDC.64 R4, c[0x0][0x398] ;  /* 0x0000e600ff04cb82 */ /* 0x000e620000000a00 */
[----:B------:R-:W-:Y:S01]  /*0e10*/  @!P3 IADD3.X R29, PT, PT, R34, R19, RZ, P2, !PT ;  /* 0x00000013221db210 */ /* 0x000fe200017fe4ff */
[----:B0-----:R-:W-:-:S06]  /*0e20*/  @!P1 IMAD R22, R3, R20, RZ ;  /* 0x0000001403169224 */ /* 0x001fcc00078e02ff */
[----:B------:R-:W0:Y:S01]  /*0e30*/  @!P1 LDC.64 R8, c[0x0][0x3a0] ;  /* 0x0000e800ff089b82 */ /* 0x000e220000000a00 */
[----:B------:R-:W-:-:S07]  /*0e40*/  @!P4 IADD3 R35, PT, PT, R31, R35, RZ ;  /* 0x000000231f23c210 */ /* 0x000fce0007ffe0ff */
[----:B------:R-:W4:Y:S01]  /*0e50*/  @!P1 LDC.64 R18, c[0x0][0x398] ;  /* 0x0000e600ff129b82 */ /* 0x000f220000000a00 */
[C---:B------:R-:W-:Y:S01]  /*0e60*/  @!P1 IMAD R31, R33.reuse, R21, R22 ;  /* 0x00000015211f9224 */ /* 0x040fe200078e0216 */
[----:B------:R-:W-:Y:S02]  /*0e70*/  @!P1 MOV R22, R50 ;  /* 0x0000003200169202 */ /* 0x000fe40000000f00 */
[----:B------:R-:W-:Y:S02]  /*0e80*/  @!P1 MOV R23, R53 ;  /* 0x0000003500179202 */ /* 0x000fe40000000f00 */
[----:B------:R-:W-:Y:S01]  /*0e90*/  @!P4 SHF.L.U32 R3, R30, 0x1, RZ ;  /* 0x000000011e03c819 */ /* 0x000fe200000006ff */
[----:B------:R-:W-:Y:S01]  /*0ea0*/  @!P1 IMAD.WIDE.U32 R20, R33, R20, R22 ;  /* 0x0000001421149225 */ /* 0x000fe200078e0016 */
[----:B------:R-:W-:Y:S02]  /*0eb0*/  @!P3 IADD3.X R27, PT, PT, R34, R27, RZ, P6, !PT ;  /* 0x0000001b221bb210 */ /* 0x000fe400037fe4ff */
[----:B------:R-:W-:-:S02]  /*0ec0*/  @!P4 SHF.L.U64.HI R30, R30, 0x1, R35 ;  /* 0x000000011e1ec819 */ /* 0x000fc40000010223 */
[----:B------:R-:W-:Y:S02]  /*0ed0*/  CS2R R34, SRZ ;  /* 0x0000000000227805 */ /* 0x000fe4000001ff00 */
[----:B------:R-:W-:Y:S02]  /*0ee0*/  @!P4 IADD3 R24, P2, PT, R3, R24, RZ ;  /* 0x000000180318c210 */ /* 0x000fe40007f5e0ff */
[----:B------:R-:W-:Y:S02]  /*0ef0*/  @!P1 IADD3 R23, PT, PT, R21, R31, RZ ;  /* 0x0000001f15179210 */ /* 0x000fe40007ffe0ff */
[----:B------:R-:W-:Y:S01]  /*0f00*/  @!P1 SHF.L.U32 R21, R20, 0x1, RZ ;  /* 0x0000000114159819 */ /* 0x000fe200000006ff */
[----:B------:R-:W3:Y:S01]  /*0f10*/  @!P3 LDG.E R35, desc[UR12][R28.64] ;  /* 0x0000000c1c23b981 */ /* 0x000ee2000c1e1900 */
[----:B------:R-:W-:Y:S02]  /*0f20*/  @!P4 IADD3.X R25, PT, PT, R30, R25, RZ, P2, !PT ;  /* 0x000000191e19c210 */ /* 0x000fe400017fe4ff */
[----:B-1----:R-:W-:Y:S01]  /*0f30*/  @!P4 IADD3 R22, P2, PT, R3, R4, RZ ;  /* 0x000000040316c210 */ /* 0x002fe20007f5e0ff */
[----:B------:R-:W3:Y:S01]  /*0f40*/  @!P3 LDG.E R34, desc[UR12][R26.64] ;  /* 0x0000000c1a22b981 */ /* 0x000ee2000c1e1900 */
[----:B------:R-:W-:Y:S01]  /*0f50*/  @!P1 SHF.L.U64.HI R4, R20, 0x1, R23 ;  /* 0x0000000114049819 */ /* 0x000fe20000010217 */
[----:B------:R-:W-:Y:S01]  /*0f60*/  HFMA2 R32, -RZ, RZ, 0, 0 ;  /* 0x00000000ff207431 */ /* 0x000fe200000001ff */
[C---:B0-----:R-:W-:Y:S01]  /*0f70*/  @!P1 IADD3 R20, P3, PT, R21.reuse, R8, RZ ;  /* 0x0000000815149210 */ /* 0x041fe20007f7e0ff */
[----:B------:R-:W-:Y:S01]  /*0f80*/  HFMA2 R3, -RZ, RZ, 0, 0 ;  /* 0x00000000ff037431 */ /* 0x000fe200000001ff */
[----:B----4-:R-:W-:-:S02]  /*0f90*/  @!P1 IADD3 R18, P6, PT, R21, R18, RZ ;  /* 0x0000001215129210 */ /* 0x010fc40007fde0ff */
[C---:B------:R-:W-:Y:S02]  /*0fa0*/  @!P1 IADD3.X R21, PT, PT, R4.reuse, R9, RZ, P3, !PT ;  /* 0x0000000904159210 */ /* 0x040fe40001ffe4ff */
[----:B------:R-:W-:Y:S02]  /*0fb0*/  @!P1 IADD3.X R19, PT, PT, R4, R19, RZ, P6, !PT ;  /* 0x0000001304139210 */ /* 0x000fe400037fe4ff */
[----:B------:R-:W-:Y:S01]  /*0fc0*/  MOV R31, RZ ;  /* 0x000000ff001f7202 */ /* 0x000fe20000000f00 */
[----:B------:R-:W4:Y:S01]  /*0fd0*/  @!P4 LDG.E R32, desc[UR12][R24.64] ;  /* 0x0000000c1820c981 */ /* 0x000f22000c1e1900 */
[----:B------:R-:W-:Y:S02]  /*0fe0*/  MOV R4, RZ ;  /* 0x000000ff00047202 */ /* 0x000fe40000000f00 */
[----:B------:R-:W-:Y:S01]  /*0ff0*/  @!P4 IADD3.X R23, PT, PT, R30, R5, RZ, P2, !PT ;  /* 0x000000051e17c210 */ /* 0x000fe200017fe4ff */
[----:B------:R-:W4:Y:S04]  /*1000*/  @!P1 LDG.E R3, desc[UR12][R20.64] ;  /* 0x0000000c14039981 */ /* 0x000f28000c1e1900 */
[----:B------:R-:W4:Y:S04]  /*1010*/  @!P4 LDG.E R31, desc[UR12][R22.64] ;  /* 0x0000000c161fc981 */ /* 0x000f28000c1e1900 */
[----:B------:R-:W4:Y:S01]  /*1020*/  @!P1 LDG.E R4, desc[UR12][R18.64] ;  /* 0x0000000c12049981 */ /* 0x000f22000c1e1900 */
[----:B------:R-:W-:-:S06]  /*1030*/  CS2R R42, SRZ ;  /* 0x00000000002a7805 */ /* 0x000fcc000001ff00 */
[----:B------:R-:W5:Y:S04]  /*1040*/  @!P0 LDG.E R43, desc[UR12][R14.64] ;  /* 0x0000000c0e2b8981 */ /* 0x000f68000c1e1900 */
[----:B------:R0:W5:Y:S01]  /*1050*/  @!P0 LDG.E R42, desc[UR12][R12.64] ;  /* 0x0000000c0c2a8981 */ /* 0x000162000c1e1900 */
[----:B------:R-:W-:Y:S01]  /*1060*/  UISETP.NE.AND UP1, UPT, UR10, URZ, UPT ;  /* 0x000000ff0a00728c */ /* 0x000fe2000bf25270 */
[----:B------:R-:W-:Y:S01]  /*1070*/  CS2R R8, SRZ ;  /* 0x0000000000087805 */ /* 0x000fe2000001ff00 */
[----:B------:R-:W-:-:S05]  /*1080*/  UMOV UR11, 0x3f800000 ;  /* 0x3f800000000b7882 */ /* 0x000fca0000000000 */
[----:B------:R1:W5:Y:S01]  /*1090*/  @P5 LDG.E.64 R8, desc[UR12][R16.64] ;  /* 0x0000000c10085981 */ /* 0x000362000c1e1b00 */
[----:B--2---:R-:W-:-:S13]  /*10a0*/  R2UR UR15, R6 ;  /* 0x00000000060f72ca */ /* 0x004fda00000e0000 */
[----:B------:R-:W-:-:S05]  /*10b0*/  MOV R6, UR15 ;  /* 0x0000000f00067c02 */ /* 0x000fca0008000f00 */
[----:B------:R-:W-:-:S05]  /*10c0*/  FFMA.FTZ R7, -R6, UR15, R7 ;  /* 0x0000000f06077c23 */ /* 0x000fca0008010107 */
[----:B------:R-:W-:-:S13]  /*10d0*/  FSETP.GTU.FTZ.AND P0, PT, R7, RZ, PT ;  /* 0x000000ff0700720b */ /* 0x000fda0003f1c000 */
[----:B------:R-:W-:-:S05]  /*10e0*/  VOTEU.ANY UP0, P0 ;  /* 0x0000000000ff7886 */ /* 0x000fca0000000100 */
[----:B------:R-:W2:Y:S01]  /*10f0*/  @UP0 LDCU UR6, c[0x0][0x3c0] ;  /* 0x00007800ff0607ac */ /* 0x000ea20008000800 */
[----:B------:R-:W-:-:S13]  /*1100*/  PLOP3.LUT P0, PT, PT, PT, UP0, 0x80, 0x8 ;  /* 0x000000000008781c */ /* 0x000fda0003f0f008 */
[----:B--2---:R-:W-:-:S06]  /*1110*/  @P0 FADD.FTZ R5, R7, UR6 ;  /* 0x0000000607050e21 */ /* 0x004fcc0008010000 */
[----:B------:R-:W2:Y:S01]  /*1120*/  @P0 MUFU.RSQ R5, R5 ;  /* 0x0000000500050308 */ /* 0x000ea20000001400 */
[----:B0-----:R-:W-:Y:S02]  /*1130*/  PRMT R13, R45, 0x7632, R13 ;  /* 0x000076322d0d7816 */ /* 0x001fe4000000000d */
[----:B------:R-:W-:Y:S02]  /*1140*/  PRMT R12, R44, 0x7632, R12 ;  /* 0x000076322c0c7816 */ /* 0x000fe4000000000c */
[----:B---3--:R-:W-:Y:S02]  /*1150*/  PRMT R21, R41, 0x7632, R21 ;  /* 0x0000763229157816 */ /* 0x008fe40000000015 */
[----:B------:R-:W-:Y:S02]  /*1160*/  PRMT R19, R40, 0x7632, R19 ;  /* 0x0000763228137816 */ /* 0x000fe40000000013 */
[----:B--2---:R-:W-:Y:S02]  /*1170*/  @P0 R2UR UR6, R5 ;  /* 0x00000000050602ca */ /* 0x004fe400000e0000 */
[----:B-1----:R-:W-:-:S02]  /*1180*/  PRMT R16, R39, 0x7632, R16 ;  /* 0x0000763227107816 */ /* 0x002fc40000000010 */
[----:B------:R-:W-:Y:S02]  /*1190*/  PRMT R18, R38, 0x7632, R18 ;  /* 0x0000763226127816 */ /* 0x000fe40000000012 */
[----:B------:R-:W-:Y:S02]  /*11a0*/  PRMT R20, R37, 0x7632, R20 ;  /* 0x0000763225147816 */ /* 0x000fe40000000014 */
[----:B------:R-:W-:-:S05]  /*11b0*/  PRMT R15, R36, 0x7632, R15 ;  /* 0x00007632240f7816 */ /* 0x000fca000000000f */
[----:B------:R-:W-:Y:S01]  /*11c0*/  @UP0 UMOV UR11, UR6 ;  /* 0x00000006000b0c82 */ /* 0x000fe20008000000 */
[----:B------:R-:W-:Y:S02]  /*11d0*/  PRMT R33, R35, 0x7632, R33 ;  /* 0x0000763223217816 */ /* 0x000fe40000000021 */
[----:B------:R-:W-:Y:S02]  /*11e0*/  PRMT R17, R34, 0x7632, R17 ;  /* 0x0000763222117816 */ /* 0x000fe40000000011 */
[----:B----4-:R-:W-:Y:S02]  /*11f0*/  PRMT R7, R32, 0x7632, R7 ;  /* 0x0000763220077816 */ /* 0x010fe40000000007 */
[----:B------:R-:W-:Y:S02]  /*1200*/  PRMT R5, R3, 0x7632, R5 ;  /* 0x0000763203057816 */ /* 0x000fe40000000005 */
[----:B------:R-:W-:Y:S02]  /*1210*/  PRMT R30, R31, 0x7632, R30 ;  /* 0x000076321f1e7816 */ /* 0x000fe4000000001e */
[----:B------:R-:W-:Y:S01]  /*1220*/  PRMT R6, R4, 0x7632, R6 ;  /* 0x0000763204067816 */ /* 0x000fe20000000006 */
[----:B------:R-:W-:Y:S06]  /*1230*/  BRA.U UP1, `(.L_x_110) ;  /* 0x00000009014c7547 */ /* 0x000fec000b800000 */
[----:B------:R-:W-:Y:S02]  /*1240*/  SHF.L.U32 R14, R45, 0x10, RZ ;  /* 0x000000102d0e7819 */ /* 0x000fe400000006ff */
[----:B------:R-:W-:Y:S02]  /*1250*/  SHF.L.U32 R22, R13, 0x10, RZ ;  /* 0x000000100d167819 */ /* 0x000fe400000006ff */
[----:B------:R-:W-:Y:S01]  /*1260*/  SHF.L.U32 R13, R44, 0x10, RZ ;  /* 0x000000102c0d7819 */ /* 0x000fe200000006ff */
[----:B------:R-:W-:Y:S01]  /*1270*/  FADD.FTZ R14, R14, -UR15 ;  /* 0x8000000f0e0e7e21 */ /* 0x000fe20008010000 */
[----:B------:R-:W-:Y:S01]  /*1280*/  SHF.L.U32 R12, R12, 0x10, RZ ;  /* 0x000000100c0c7819 */ /* 0x000fe200000006ff */
[----:B------:R-:W-:Y:S01]  /*1290*/  FADD.FTZ R22, R22, -UR15 ;  /* 0x8000000f16167e21 */ /* 0x000fe20008010000 */
[----:B-----5:R-:W-:Y:S01]  /*12a0*/  SHF.L.U32 R26, R43, 0x10, RZ ;  /* 0x000000102b1a7819 */ /* 0x020fe200000006ff */
[----:B------:R-:W-:Y:S01]  /*12b0*/  FMUL.FTZ R23, R10, R13 ;  /* 0x0000000d0a177220 */ /* 0x000fe20000410000 */
[----:B------:R-:W-:Y:S01]  /*12c0*/  FMUL.FTZ R14, R14, UR11 ;  /* 0x0000000b0e0e7c20 */ /* 0x000fe20008410000 */
[----:B------:R-:W-:Y:S01]  /*12d0*/  FMUL.FTZ R24, R11, R12 ;  /* 0x0000000c0b187220 */ /* 0x000fe20000410000 */
[----:B------:R-:W-:Y:S01]  /*12e0*/  FMUL.FTZ R25, R22, UR11 ;  /* 0x0000000b16197c20 */ /* 0x000fe20008410000 */
[----:B------:R-:W-:Y:S01]  /*12f0*/  FADD.FTZ R27, RZ, R23 ;  /* 0x00000017ff1b7221 */ /* 0x000fe20000010000 */
[----:B------:R-:W-:Y:S01]  /*1300*/  FFMA.FTZ R22, R14, R23, RZ ;  /* 0x000000170e167223 */ /* 0x000fe200000100ff */
[----:B------:R-:W-:Y:S01]  /*1310*/  FADD.FTZ R26, R26, -UR15 ;  /* 0x8000000f1a1a7e21 */ /* 0x000fe20008010000 */
[----:B------:R-:W-:Y:S01]  /*1320*/  SHF.L.U32 R29, R42, 0x10, RZ ;  /* 0x000000102a1d7819 */ /* 0x000fe200000006ff */
[----:B------:R-:W-:Y:S01]  /*1330*/  FADD.FTZ R23, R24, R27 ;  /* 0x0000001b18177221 */ /* 0x000fe20000010000 */
[----:B------:R-:W-:Y:S01]  /*1340*/  FFMA.FTZ R27, R25, R24, R22 ;  /* 0x00000018191b7223 */ /* 0x000fe20000010016 */
[----:B------:R-:W-:Y:S01]  /*1350*/  FFMA.FTZ R22, R13, R14, RZ ;  /* 0x0000000e0d167223 */ /* 0x000fe200000100ff */
[----:B------:R-:W-:Y:S01]  /*1360*/  FMUL.FTZ R26, R26, UR11 ;  /* 0x0000000b1a1a7c20 */ /* 0x000fe20008410000 */
[----:B------:R-:W-:Y:S01]  /*1370*/  FADD.FTZ R14, RZ, R13 ;  /* 0x0000000dff0e7221 */ /* 0x000fe20000010000 */
[----:B------:R-:W-:Y:S01]  /*1380*/  FMUL.FTZ R24, R10, R29 ;  /* 0x0000001d0a187220 */ /* 0x000fe20000410000 */
[----:B------:R-:W-:Y:S01]  /*1390*/  PRMT R28, R42, 0x7632, R28 ;  /* 0x000076322a1c7816 */ /* 0x000fe2000000001c */
[--C-:B------:R-:W-:Y:S01]  /*13a0*/  FFMA.FTZ R13, R29, R26, R22.reuse ;  /* 0x0000001a1d0d7223 */ /* 0x100fe20000010016 */
[----:B------:R-:W-:Y:S01]  /*13b0*/  PRMT R22, R43, 0x7632, R22 ;  /* 0x000076322b167816 */ /* 0x000fe20000000016 */
[----:B------:R-:W-:Y:S01]  /*13c0*/  FFMA.FTZ R26, R26, R24, R27 ;  /* 0x000000181a1a7223 */ /* 0x000fe2000001001b */
[----:B------:R-:W-:Y:S01]  /*13d0*/  FADD.FTZ R14, R29, R14 ;  /* 0x0000000e1d0e7221 */ /* 0x000fe20000010000 */
[----:B------:R-:W-:Y:S01]  /*13e0*/  SHF.L.U32 R28, R28, 0x10, RZ ;  /* 0x000000101c1c7819 */ /* 0x000fe200000006ff */
[----:B------:R-:W-:Y:S01]  /*13f0*/  FFMA.FTZ R27, R12, R25, RZ ;  /* 0x000000190c1b7223 */ /* 0x000fe200000100ff */
[----:B------:R-:W-:Y:S01]  /*1400*/  SHF.L.U32 R22, R22, 0x10, RZ ;  /* 0x0000001016167819 */ /* 0x000fe200000006ff */
[----:B------:R-:W-:Y:S01]  /*1410*/  FADD.FTZ R29, RZ, R12 ;  /* 0x0000000cff1d7221 */ /* 0x000fe20000010000 */
[----:B------:R-:W-:Y:S01]  /*1420*/  FADD.FTZ R23, R23, R24 ;  /* 0x0000001817177221 */ /* 0x000fe20000010000 */
[----:B------:R-:W-:-:S02]  /*1430*/  SHF.L.U32 R24, R41, 0x10, RZ ;  /* 0x0000001029187819 */ /* 0x000fc400000006ff */
[----:B------:R-:W-:Y:S01]  /*1440*/  FADD.FTZ R22, R22, -UR15 ;  /* 0x8000000f16167e21 */ /* 0x000fe20008010000 */
[----:B------:R-:W-:Y:S02]  /*1450*/  SHF.L.U32 R20, R20, 0x10, RZ ;  /* 0x0000001014147819 */ /* 0x000fe400000006ff */
[----:B------:R-:W-:Y:S01]  /*1460*/  SHF.L.U32 R17, R17, 0x10, RZ ;  /* 0x0000001011117819 */ /* 0x000fe200000006ff */
[----:B------:R-:W-:Y:S01]  /*1470*/  FMUL.FTZ R25, R22, UR11 ;  /* 0x0000000b16197c20 */ /* 0x000fe20008410000 */
[----:B------:R-:W-:-:S03]  /*1480*/  FADD.FTZ R22, R28, R29 ;  /* 0x0000001d1c167221 */ /* 0x000fc60000010000 */
[----:B------:R-:W-:Y:S01]  /*1490*/  FFMA.FTZ R12, R28, R25, R27 ;  /* 0x000000191c0c7223 */ /* 0x000fe2000001001b */
[----:B------:R-:W-:-:S04]  /*14a0*/  FMUL.FTZ R28, R11, R28 ;  /* 0x0000001c0b1c7220 */ /* 0x000fc80000410000 */
[----:B------:R-:W-:Y:S01]  /*14b0*/  FFMA.FTZ R26, R25, R28, R26 ;  /* 0x0000001c191a7223 */ /* 0x000fe2000001001a */
[----:B------:R-:W-:Y:S01]  /*14c0*/  FADD.FTZ R23, R28, R23 ;  /* 0x000000171c177221 */ /* 0x000fe20000010000 */
[----:B------:R-:W-:Y:S01]  /*14d0*/  SHF.L.U32 R28, R40, 0x10, RZ ;  /* 0x00000010281c7819 */ /* 0x000fe200000006ff */
[----:B------:R-:W-:Y:S01]  /*14e0*/  FADD.FTZ R25, R24, -UR15 ;  /* 0x8000000f18197e21 */ /* 0x000fe20008010000 */
[----:B------:R-:W-:-:S03]  /*14f0*/  SHF.L.U32 R24, R21, 0x10, RZ ;  /* 0x0000001015187819 */ /* 0x000fc600000006ff */
[----:B------:R-:W-:Y:S01]  /*1500*/  FMUL.FTZ R25, R25, UR11 ;  /* 0x0000000b19197c20 */ /* 0x000fe20008410000 */
[----:B------:R-:W-:Y:S01]  /*1510*/  FMUL.FTZ R21, R10, R28 ;  /* 0x0000001c0a157220 */ /* 0x000fe20000410000 */
[----:B------:R-:W-:Y:S01]  /*1520*/  FADD.FTZ R24, R24, -UR15 ;  /* 0x8000000f18187e21 */ /* 0x000fe20008010000 */
[----:B------:R-:W-:Y:S01]  /*1530*/  FADD.FTZ R14, R14, R28 ;  /* 0x0000001c0e0e7221 */ /* 0x000fe20000010000 */
[----:B------:R-:W-:Y:S01]  /*1540*/  FFMA.FTZ R13, R28, R25, R13 ;  /* 0x000000191c0d7223 */ /* 0x000fe2000001000d */
[----:B------:R-:W-:Y:S01]  /*1550*/  FFMA.FTZ R26, R25, R21, R26 ;  /* 0x00000015191a7223 */ /* 0x000fe2000001001a */
[----:B------:R-:W-:Y:S01]  /*1560*/  SHF.L.U32 R25, R19, 0x10, RZ ;  /* 0x0000001013197819 */ /* 0x000fe200000006ff */
[----:B------:R-:W-:Y:S01]  /*1570*/  FMUL.FTZ R19, R24, UR11 ;  /* 0x0000000b18137c20 */ /* 0x000fe20008410000 */
[----:B------:R-:W-:Y:S01]  /*1580*/  FADD.FTZ R24, R23, R21 ;  /* 0x0000001517187221 */ /* 0x000fe20000010000 */
[----:B------:R-:W-:Y:S02]  /*1590*/  SHF.L.U32 R21, R39, 0x10, RZ ;  /* 0x0000001027157819 */ /* 0x000fe400000006ff */
[----:B------:R-:W-:Y:S01]  /*15a0*/  FADD.FTZ R22, R22, R25 ;  /* 0x0000001916167221 */ /* 0x000fe20000010000 */
[----:B------:R-:W-:Y:S01]  /*15b0*/  FFMA.FTZ R12, R25, R19, R12 ;  /* 0x00000013190c7223 */ /* 0x000fe2000001000c */
[----:B------:R-:W-:Y:S01]  /*15c0*/  FMUL.FTZ R25, R11, R25 ;  /* 0x000000190b197220 */ /* 0x000fe20000410000 */
[----:B------:R-:W-:Y:S01]  /*15d0*/  SHF.L.U32 R23, R16, 0x10, RZ ;  /* 0x0000001010177819 */ /* 0x000fe200000006ff */
[----:B------:R-:W-:-:S02]  /*15e0*/  FADD.FTZ R21, R21, -UR15 ;  /* 0x8000000f15157e21 */ /* 0x000fc40008010000 */
[----:B------:R-:W-:Y:S01]  /*15f0*/  FADD.FTZ R16, R25, R24 ;  /* 0x0000001819107221 */ /* 0x000fe20000010000 */
[----:B------:R-:W-:Y:S01]  /*1600*/  SHF.L.U32 R24, R38, 0x10, RZ ;  /* 0x0000001026187819 */ /* 0x000fe200000006ff */
[----:B------:R-:W-:Y:S01]  /*1610*/  FADD.FTZ R23, R23, -UR15 ;  /* 0x8000000f17177e21 */ /* 0x000fe20008010000 */
[----:B------:R-:W-:Y:S01]  /*1620*/  FFMA.FTZ R26, R19, R25, R26 ;  /* 0x00000019131a7223 */ /* 0x000fe2000001001a */
[----:B------:R-:W-:Y:S01]  /*1630*/  SHF.L.U32 R19, R18, 0x10, RZ ;  /* 0x0000001012137819 */ /* 0x000fe200000006ff */
[----:B------:R-:W-:Y:S01]  /*1640*/  FMUL.FTZ R21, R21, UR11 ;  /* 0x0000000b15157c20 */ /* 0x000fe20008410000 */
[----:B------:R-:W-:Y:S01]  /*1650*/  FMUL.FTZ R23, R23, UR11 ;  /* 0x0000000b17177c20 */ /* 0x000fe20008410000 */
[----:B------:R-:W-:Y:S01]  /*1660*/  FMUL.FTZ R25, R10, R24 ;  /* 0x000000180a197220 */ /* 0x000fe20000410000 */
[----:B------:R-:W-:Y:S01]  /*1670*/  SHF.L.U32 R18, R37, 0x10, RZ ;  /* 0x0000001025127819 */ /* 0x000fe200000006ff */
[----:B------:R-:W-:Y:S01]  /*1680*/  FADD.FTZ R14, R14, R24 ;  /* 0x000000180e0e7221 */ /* 0x000fe20000010000 */
[----:B------:R-:W-:Y:S01]  /*1690*/  FFMA.FTZ R13, R24, R21, R13 ;  /* 0x00000015180d7223 */ /* 0x000fe2000001000d */
[----:B------:R-:W-:Y:S01]  /*16a0*/  FADD.FTZ R22, R22, R19 ;  /* 0x0000001316167221 */ /* 0x000fe20000010000 */
[----:B------:R-:W-:Y:S01]  /*16b0*/  FFMA.FTZ R12, R19, R23, R12 ;  /* 0x00000017130c7223 */ /* 0x000fe2000001000c */
[----:B------:R-:W-:Y:S01]  /*16c0*/  FMUL.FTZ R24, R11, R19 ;  /* 0x000000130b187220 */ /* 0x000fe20000410000 */
[----:B------:R-:W-:Y:S01]  /*16d0*/  FADD.FTZ R19, R16, R25 ;  /* 0x0000001910137221 */ /* 0x000fe20000010000 */
[----:B------:R-:W-:Y:S01]  /*16e0*/  FFMA.FTZ R26, R21, R25, R26 ;  /* 0x00000019151a7223 */ /* 0x000fe2000001001a */
[----:B------:R-:W-:Y:S01]  /*16f0*/  SHF.L.U32 R16, R36, 0x10, RZ ;  /* 0x0000001024107819 */ /* 0x000fe200000006ff */
[----:B------:R-:W-:Y:S01]  /*1700*/  FADD.FTZ R21, R18, -UR15 ;  /* 0x8000000f12157e21 */ /* 0x000fe20008010000 */
[----:B------:R-:W-:Y:S01]  /*1710*/  FADD.FTZ R19, R24, R19 ;  /* 0x0000001318137221 */ /* 0x000fe20000010000 */
[----:B------:R-:W-:Y:S01]  /*1720*/  FFMA.FTZ R18, R23, R24, R26 ;  /* 0x0000001817127223 */ /* 0x000fe2000001001a */
[----:B------:R-:W-:Y:S01]  /*1730*/  SHF.L.U32 R23, R35, 0x10, RZ ;  /* 0x0000001023177819 */ /* 0x000fe200000006ff */
[----:B------:R-:W-:Y:S01]  /*1740*/  FMUL.FTZ R21, R21, UR11 ;  /* 0x0000000b15157c20 */ /* 0x000fe20008410000 */
[----:B------:R-:W-:Y:S01]  /*1750*/  FMUL.FTZ R24, R10, R16 ;  /* 0x000000100a187220 */ /* 0x000fe20000410000 */
[----:B------:R-:W-:Y:S01]  /*1760*/  FADD.FTZ R14, R14, R16 ;  /* 0x000000100e0e7221 */ /* 0x000fe20000010000 */
[----:B------:R-:W-:Y:S01]  /*1770*/  SHF.L.U32 R25, R34, 0x10, RZ ;  /* 0x0000001022197819 */ /* 0x000fe200000006ff */
[----:B------:R-:W-:Y:S01]  /*1780*/  FFMA.FTZ R16, R16, R21, R13 ;  /* 0x0000001510107223 */ /* 0x000fe2000001000d */
[----:B------:R-:W-:Y:S01]  /*1790*/  FFMA.FTZ R18, R21, R24, R18 ;  /* 0x0000001815127223 */ /* 0x000fe20000010012 */
[----:B------:R-:W-:Y:S01]  /*17a0*/  SHF.L.U32 R21, R15, 0x10, RZ ;  /* 0x000000100f157819 */ /* 0x000fe200000006ff */
[----:B------:R-:W-:Y:S01]  /*17b0*/  FADD.FTZ R13, R19, R24 ;  /* 0x00000018130d7221 */ /* 0x000fe20000010000 */
[----:B------:R-:W-:Y:S01]  /*17c0*/  FADD.FTZ R19, R20, -UR15 ;  /* 0x8000000f14137e21 */ /* 0x000fe20008010000 */
[----:B------:R-:W-:Y:S01]  /*17d0*/  FADD.FTZ R15, R23, -UR15 ;  /* 0x8000000f170f7e21 */ /* 0x000fe20008010000 */
[----:B------:R-:W-:Y:S01]  /*17e0*/  SHF.L.U32 R23, R33, 0x10, RZ ;  /* 0x0000001021177819 */ /* 0x000fe200000006ff */
[----:B------:R-:W-:Y:S01]  /*17f0*/  FMUL.FTZ R20, R11, R21 ;  /* 0x000000150b147220 */ /* 0x000fe20000410000 */
[----:B------:R-:W-:Y:S01]  /*1800*/  FMUL.FTZ R19, R19, UR11 ;  /* 0x0000000b13137c20 */ /* 0x000fe20008410000 */
[----:B------:R-:W-:Y:S01]  /*1810*/  FMUL.FTZ R24, R10, R25 ;  /* 0x000000190a187220 */ /* 0x000fe20000410000 */
[----:B------:R-:W-:Y:S01]  /*1820*/  FMUL.FTZ R15, R15, UR11 ;  /* 0x0000000b0f0f7c20 */ /* 0x000fe20008410000 */
[----:B------:R-:W-:Y:S01]  /*1830*/  FADD.FTZ R13, R20, R13 ;  /* 0x0000000d140d7221 */ /* 0x000fe20000010000 */
[----:B------:R-:W-:Y:S01]  /*1840*/  FFMA.FTZ R18, R19, R20, R18 ;  /* 0x0000001413127223 */ /* 0x000fe20000010012 */
[----:B------:R-:W-:Y:S01]  /*1850*/  FFMA.FTZ R12, R21, R19, R12 ;  /* 0x00000013150c7223 */ /* 0x000fe2000001000c */
[----:B------:R-:W-:Y:S01]  /*1860*/  FADD.FTZ R23, R23, -UR15 ;  /* 0x8000000f17177e21 */ /* 0x000fe20008010000 */
[----:B------:R-:W-:Y:S01]  /*1870*/  FADD.FTZ R19, R13, R24 ;  /* 0x000000180d137221 */ /* 0x000fe20000010000 */
[----:B------:R-:W-:Y:S01]  /*1880*/  FFMA.FTZ R16, R25, R15, R16 ;  /* 0x0000000f19107223 */ /* 0x000fe20000010010 */
[----:B------:R-:W-:Y:S01]  /*1890*/  FFMA.FTZ R24, R15, R24, R18 ;  /* 0x000000180f187223 */ /* 0x000fe20000010012 */
[----:B------:R-:W-:Y:S01]  /*18a0*/  SHF.L.U32 R15, R32, 0x10, RZ ;  /* 0x00000010200f7819 */ /* 0x000fe200000006ff */
[----:B------:R-:W-:Y:S01]  /*18b0*/  FADD.FTZ R22, R22, R21 ;  /* 0x0000001516167221 */ /* 0x000fe20000010000 */
[----:B------:R-:W-:Y:S01]  /*18c0*/  FMUL.FTZ R23, R23, UR11 ;  /* 0x0000000b17177c20 */ /* 0x000fe20008410000 */
[----:B------:R-:W-:Y:S01]  /*18d0*/  FMUL.FTZ R18, R11, R17 ;  /* 0x000000110b127220 */ /* 0x000fe20000410000 */
[----:B------:R-:W-:Y:S01]  /*18e0*/  SHF.L.U32 R13, R31, 0x10, RZ ;  /* 0x000000101f0d7819 */ /* 0x000fe200000006ff */
[----:B------:R-:W-:Y:S01]  /*18f0*/  FADD.FTZ R22, R22, R17 ;  /* 0x0000001116167221 */ /* 0x000fe20000010000 */
[----:B------:R-:W-:Y:S01]  /*1900*/  FFMA.FTZ R12, R17, R23, R12 ;  /* 0x00000017110c7223 */ /* 0x000fe2000001000c */
[----:B------:R-:W-:Y:S01]  /*1910*/  FADD.FTZ R15, R15, -UR15 ;  /* 0x8000000f0f0f7e21 */ /* 0x000fe20008010000 */
[----:B------:R-:W-:Y:S01]  /*1920*/  SHF.L.U32 R17, R7, 0x10, RZ ;  /* 0x0000001007117819 */ /* 0x000fe200000006ff */
[----:B------:R-:W-:Y:S01]  /*1930*/  FADD.FTZ R19, R18, R19 ;  /* 0x0000001312137221 */ /* 0x000fe20000010000 */
[----:B------:R-:W-:Y:S01]  /*1940*/  FFMA.FTZ R24, R23, R18, R24 ;  /* 0x0000001217187223 */ /* 0x000fe20000010018 */
[----:B------:R-:W-:Y:S01]  /*1950*/  FMUL.FTZ R21, R15, UR11 ;  /* 0x0000000b0f157c20 */ /* 0x000fe20008410000 */
[----:B------:R-:W-:Y:S01]  /*1960*/  FMUL.FTZ R18, R10, R13 ;  /* 0x0000000d0a127220 */ /* 0x000fe20000410000 */
[----:B------:R-:W-:Y:S01]  /*1970*/  SHF.L.U32 R15, R30, 0x10, RZ ;  /* 0x000000101e0f7819 */ /* 0x000fe200000006ff */
[----:B------:R-:W-:Y:S01]  /*1980*/  FADD.FTZ R17, R17, -UR15 ;  /* 0x8000000f11117e21 */ /* 0x000fe20008010000 */
[----:B------:R-:W-:Y:S01]  /*1990*/  FADD.FTZ R14, R14, R25 ;  /* 0x000000190e0e7221 */ /* 0x000fe20000010000 */
[----:B------:R-:W-:Y:S01]  /*19a0*/  FADD.FTZ R20, R19, R18 ;  /* 0x0000001213147221 */ /* 0x000fe20000010000 */
[----:B------:R-:W-:Y:S01]  /*19b0*/  FFMA.FTZ R23, R21, R18, R24 ;  /* 0x0000001215177223 */ /* 0x000fe20000010018 */
[----:B------:R-:W-:Y:S01]  /*19c0*/  SHF.L.U32 R25, R3, 0x10, RZ ;  /* 0x0000001003197819 */ /* 0x000fe200000006ff */
[----:B------:R-:W-:Y:S01]  /*19d0*/  FMUL.FTZ R19, R11, R15 ;  /* 0x0000000f0b137220 */ /* 0x000fe20000410000 */
[----:B------:R-:W-:Y:S01]  /*19e0*/  FMUL.FTZ R18, R17, UR11 ;  /* 0x0000000b11127c20 */ /* 0x000fe20008410000 */
[----:B------:R-:W-:Y:S01]  /*19f0*/  FFMA.FTZ R16, R13, R21, R16 ;  /* 0x000000150d107223 */ /* 0x000fe20000010010 */
[----:B------:R-:W-:Y:S01]  /*1a00*/  SHF.L.U32 R17, R4, 0x10, RZ ;  /* 0x0000001004117819 */ /* 0x000fe200000006ff */
[----:B------:R-:W-:Y:S01]  /*1a10*/  FADD.FTZ R21, R19, R20 ;  /* 0x0000001413157221 */ /* 0x000fe20000010000 */
[----:B------:R-:W-:Y:S01]  /*1a20*/  FFMA.FTZ R24, R18, R19, R23 ;  /* 0x0000001312187223 */ /* 0x000fe20000010017 */
[----:B------:R-:W-:Y:S01]  /*1a30*/  FADD.FTZ R19, R25, -UR15 ;  /* 0x8000000f19137e21 */ /* 0x000fe20008010000 */
[----:B------:R-:W-:Y:S01]  /*1a40*/  SHF.L.U32 R23, R5, 0x10, RZ ;  /* 0x0000001005177819 */ /* 0x000fe200000006ff */
[----:B------:R-:W-:Y:S01]  /*1a50*/  FMUL.FTZ R26, R10, R17 ;  /* 0x000000110a1a7220 */ /* 0x000fe20000410000 */
[----:B------:R-:W-:Y:S01]  /*1a60*/  SHF.L.U32 R20, R6, 0x10, RZ ;  /* 0x0000001006147819 */ /* 0x000fe200000006ff */
[----:B------:R-:W-:Y:S01]  /*1a70*/  FMUL.FTZ R19, R19, UR11 ;  /* 0x0000000b13137c20 */ /* 0x000fe20008410000 */
[----:B------:R-:W-:Y:S01]  /*1a80*/  FADD.FTZ R14, R14, R13 ;  /* 0x0000000d0e0e7221 */ /* 0x000fe20000010000 */
[----:B------:R-:W-:Y:S01]  /*1a90*/  FADD.FTZ R23, R23, -UR15 ;  /* 0x8000000f17177e21 */ /* 0x000fe20008010000 */
[----:B------:R-:W-:Y:S01]  /*1aa0*/  FADD.FTZ R28, R21, R26 ;  /* 0x0000001a151c7221 */ /* 0x000fe20000010000 */
[----:B------:R-:W-:Y:S01]  /*1ab0*/  FFMA.FTZ R27, R19, R26, R24 ;  /* 0x0000001a131b7223 */ /* 0x000fe20000010018 */
[----:B------:R-:W-:Y:S01]  /*1ac0*/  FADD.FTZ R13, R22, R15 ;  /* 0x0000000f160d7221 */ /* 0x000fe20000010000 */
[----:B------:R-:W-:Y:S01]  /*1ad0*/  FMUL.FTZ R25, R11, R20 ;  /* 0x000000140b197220 */ /* 0x000fe20000410000 */
[----:B------:R-:W-:Y:S01]  /*1ae0*/  FMUL.FTZ R24, R23, UR11 ;  /* 0x0000000b17187c20 */ /* 0x000fe20008410000 */
[----:B------:R-:W-:Y:S01]  /*1af0*/  FFMA.FTZ R21, R15, R18, R12 ;  /* 0x000000120f157223 */ /* 0x000fe2000001000c */
[----:B------:R-:W-:Y:S01]  /*1b00*/  FADD.FTZ R15, R13, R20 ;  /* 0x000000140d0f7221 */ /* 0x000fe20000010000 */
[----:B------:R-:W-:Y:S01]  /*1b10*/  FADD.FTZ R22, R25, R28 ;  /* 0x0000001c19167221 */ /* 0x000fe20000010000 */
[----:B------:R-:W-:Y:S01]  /*1b20*/  FFMA.FTZ R23, R24, R25, R27 ;  /* 0x0000001918177223 */ /* 0x000fe2000001001b */
[----:B------:R-:W-:Y:S01]  /*1b30*/  FADD.FTZ R14, R14, R17 ;  /* 0x000000110e0e7221 */ /* 0x000fe20000010000 */
[----:B------:R-:W-:Y:S01]  /*1b40*/  FFMA.FTZ R12, R17, R19, R16 ;  /* 0x00000013110c7223 */ /* 0x000fe20000010010 */
[----:B------:R-:W-:Y:S01]  /*1b50*/  FFMA.FTZ R13, R20, R24, R21 ;  /* 0x00000018140d7223 */ /* 0x000fe20000010015 */
[----:B------:R-:W-:Y:S06]  /*1b60*/  BRA `(.L_x_111) ;  /* 0x0000001000b87947 */ /* 0x000fec0003800000 */
.L_x_110:
[----:B------:R-:W-:Y:S02]  /*1b70*/  SHF.L.U32 R12, R45, 0x10, RZ ;  /* 0x000000102d0c7819 */ /* 0x000fe400000006ff */
[C---:B-----5:R-:W-:Y:S02]  /*1b80*/  SHF.L.U32 R16, R43.reuse, 0x10, RZ ;  /* 0x000000102b107819 */ /* 0x060fe400000006ff */
[----:B------:R-:W-:Y:S01]  /*1b90*/  PRMT R18, R43, 0x7632, R18 ;  /* 0x000076322b127816 */ /* 0x000fe20000000012 */
[----:B------:R-:W-:Y:S01]  /*1ba0*/  FADD.FTZ R12, R12, -UR15 ;  /* 0x8000000f0c0c7e21 */ /* 0x000fe20008010000 */
[----:B------:R-:W-:Y:S01]  /*1bb0*/  SHF.L.U32 R21, R41, 0x10, RZ ;  /* 0x0000001029157819 */ /* 0x000fe200000006ff */
[----:B------:R-:W-:Y:S01]  /*1bc0*/  FADD.FTZ R25, R16, -UR15 ;  /* 0x8000000f10197e21 */ /* 0x000fe20008010000 */
[----:B------:R-:W-:Y:S01]  /*1bd0*/  SHF.L.U32 R16, R18, 0x10, RZ ;  /* 0x0000001012107819 */ /* 0x000fe200000006ff */
[----:B------:R-:W-:Y:S01]  /*1be0*/  FMUL.FTZ R15, R12, UR11 ;  /* 0x0000000b0c0f7c20 */ /* 0x000fe20008410000 */
[----:B------:R-:W-:Y:S01]  /*1bf0*/  PRMT R12, R45, 0x7632, R12 ;  /* 0x000076322d0c7816 */ /* 0x000fe2000000000c */
[----:B------:R-:W-:Y:S01]  /*1c00*/  FMUL.FTZ R25, R25, UR11 ;  /* 0x0000000b19197c20 */ /* 0x000fe20008410000 */
[----:B------:R-:W-:Y:S01]  /*1c10*/  FADD.FTZ R21, R21, -UR15 ;  /* 0x8000000f15157e21 */ /* 0x000fe20008010000 */
[----:B------:R-:W-:Y:S01]  /*1c20*/  FFMA.FTZ R15, R10, R15, R8 ;  /* 0x0000000f0a0f7223 */ /* 0x000fe20000010008 */
[----:B------:R-:W-:Y:S01]  /*1c30*/  SHF.L.U32 R12, R12, 0x10, RZ ;  /* 0x000000100c0c7819 */ /* 0x000fe200000006ff */
[----:B------:R-:W-:Y:S01]  /*1c40*/  FADD.FTZ R16, R16, -UR15 ;  /* 0x8000000f10107e21 */ /* 0x000fe20008010000 */
[----:B------:R-:W-:Y:S01]  /*1c50*/  FMUL.FTZ R21, R21, UR11 ;  /* 0x0000000b15157c20 */ /* 0x000fe20008410000 */
[----:B------:R-:W-:Y:S01]  /*1c60*/  FMUL.FTZ R14, R15, -1.4426950216293334961 ;  /* 0xbfb8aa3b0f0e7820 */ /* 0x000fe20000410000 */
[----:B------:R-:W-:Y:S01]  /*1c70*/  SHF.L.U32 R27, R44, 0x10, RZ ;  /* 0x000000102c1b7819 */ /* 0x000fe200000006ff */
[----:B------:R-:W-:Y:S01]  /*1c80*/  FADD.FTZ R12, R12, -UR15 ;  /* 0x8000000f0c0c7e21 */ /* 0x000fe20008010000 */
[----:B------:R-:W-:Y:S01]  /*1c90*/  FMUL.FTZ R22, R16, UR11 ;  /* 0x0000000b10167c20 */ /* 0x000fe20008410000 */
[----:B------:R-:W-:-:S02]  /*1ca0*/  PRMT R28, R44, 0x7632, R28 ;  /* 0x000076322c1c7816 */ /* 0x000fc4000000001c */
[----:B------:R-:W0:Y:S01]  /*1cb0*/  MUFU.EX2 R14, R14 ;  /* 0x0000000e000e7308 */ /* 0x000e220000000800 */
[----:B------:R-:W-:Y:S01]  /*1cc0*/  FMUL.FTZ R12, R12, UR11 ;  /* 0x0000000b0c0c7c20 */ /* 0x000fe20008410000 */
[C---:B------:R-:W-:Y:S01]  /*1cd0*/  FFMA.FTZ R16, R11.reuse, R22, R9 ;  /* 0x000000160b107223 */ /* 0x040fe20000010009 */
[----:B------:R-:W-:Y:S02]  /*1ce0*/  PRMT R49, R42, 0x7632, R49 ;  /* 0x000076322a317816 */ /* 0x000fe40000000031 */
[----:B------:R-:W-:Y:S01]  /*1cf0*/  FFMA.FTZ R13, R11, R12, R9 ;  /* 0x0000000c0b0d7223 */ /* 0x000fe20000010009 */
[----:B------:R-:W-:Y:S01]  /*1d00*/  FMUL.FTZ R26, R16, -1.4426950216293334961 ;  /* 0xbfb8aa3b101a7820 */ /* 0x000fe20000410000 */
[----:B------:R-:W-:Y:S02]  /*1d10*/  SHF.L.U32 R49, R49, 0x10, RZ ;  /* 0x0000001031317819 */ /* 0x000fe400000006ff */
[----:B------:R-:W-:-:S04]  /*1d20*/  FMUL.FTZ R17, R13, -1.4426950216293334961 ;  /* 0xbfb8aa3b0d117820 */ /* 0x000fc80000410000 */
[----:B------:R-:W1:Y:S01]  /*1d30*/  MUFU.EX2 R18, R17 ;  /* 0x0000001100127308 */ /* 0x000e620000000800 */
[----:B0-----:R-:W-:Y:S01]  /*1d40*/  FADD.FTZ R20, R14, 1 ;  /* 0x3f8000000e147421 */ /* 0x001fe20000010000 */
[----:B------:R-:W-:-:S06]  /*1d50*/  FFMA.FTZ R14, R10, R25, R8 ;  /* 0x000000190a0e7223 */ /* 0x000fcc0000010008 */
[----:B------:R-:W0:Y:S01]  /*1d60*/  MUFU.EX2 R17, R26 ;  /* 0x0000001a00117308 */ /* 0x000e220000000800 */
[----:B------:R-:W-:-:S07]  /*1d70*/  FMUL.FTZ R19, R14, -1.4426950216293334961 ;  /* 0xbfb8aa3b0e137820 */ /* 0x000fce0000410000 */
[----:B------:R-:W2:Y:S01]  /*1d80*/  MUFU.RCP R20, R20 ;  /* 0x0000001400147308 */ /* 0x000ea20000001000 */
[----:B-1----:R-:W-:-:S07]  /*1d90*/  FADD.FTZ R18, R18, 1 ;  /* 0x3f80000012127421 */ /* 0x002fce0000010000 */
[----:B------:R-:W1:Y:S01]  /*1da0*/  MUFU.EX2 R19, R19 ;  /* 0x0000001300137308 */ /* 0x000e620000000800 */
[----:B0-----:R-:W-:-:S07]  /*1db0*/  FADD.FTZ R17, R17, 1 ;  /* 0x3f80000011117421 */ /* 0x001fce0000010000 */
[----:B------:R-:W0:Y:S01]  /*1dc0*/  MUFU.RCP R18, R18 ;  /* 0x0000001200127308 */ /* 0x000e220000001000 */
[----:B--2---:R-:W-:Y:S01]  /*1dd0*/  FADD.FTZ R24, -R20, 1 ;  /* 0x3f80000014187421 */ /* 0x004fe20000010100 */
[----:B------:R-:W-:Y:S01]  /*1de0*/  FMUL.FTZ R20, R27, R20 ;  /* 0x000000141b147220 */ /* 0x000fe20000410000 */
[----:B------:R-:W-:Y:S02]  /*1df0*/  SHF.L.U32 R27, R28, 0x10, RZ ;  /* 0x000000101c1b7819 */ /* 0x000fe400000006ff */
[----:B------:R-:W-:Y:S01]  /*1e00*/  FFMA.FTZ R23, R15, R24, 1 ;  /* 0x3f8000000f177423 */ /* 0x000fe20000010018 */
[----:B------:R-:W-:Y:S01]  /*1e10*/  FFMA.FTZ R15, R10, R21, R8 ;  /* 0x000000150a0f7223 */ /* 0x000fe20000010008 */
[----:B-1----:R-:W-:-:S03]  /*1e20*/  FADD.FTZ R24, R19, 1 ;  /* 0x3f80000013187421 */ /* 0x002fc60000010000 */
[----:B------:R-:W-:Y:S01]  /*1e30*/  FMUL.FTZ R28, R15, -1.4426950216293334961 ;  /* 0xbfb8aa3b0f1c7820 */ /* 0x000fe20000410000 */
[----:B------:R-:W-:Y:S01]  /*1e40*/  FMUL.FTZ R23, R20, R23 ;  /* 0x0000001714177220 */ /* 0x000fe20000410000 */
[----:B------:R-:W1:Y:S01]  /*1e50*/  MUFU.RCP R19, R24 ;  /* 0x0000001800137308 */ /* 0x000e620000001000 */
[----:B0-----:R-:W-:Y:S01]  /*1e60*/  FMUL.FTZ R26, R27, R18 ;  /* 0x000000121b1a7220 */ /* 0x001fe20000410000 */
[----:B------:R-:W-:Y:S01]  /*1e70*/  FADD.FTZ R18, -R18, 1 ;  /* 0x3f80000012127421 */ /* 0x000fe20000010100 */
[----:B------:R-:W-:-:S05]  /*1e80*/  PRMT R27, R41, 0x7632, R27 ;  /* 0x00007632291b7816 */ /* 0x000fca000000001b */
[----:B------:R0:W2:Y:S01]  /*1e90*/  MUFU.EX2 R20, R28 ;  /* 0x0000001c00147308 */ /* 0x0000a20000000800 */
[----:B------:R-:W-:Y:S01]  /*1ea0*/  FFMA.FTZ R13, R13, R18, 1 ;  /* 0x3f8000000d0d7423 */ /* 0x000fe20000010012 */
[----:B------:R-:W-:-:S03]  /*1eb0*/  SHF.L.U32 R18, R27, 0x10, RZ ;  /* 0x000000101b127819 */ /* 0x000fc600000006ff */
[----:B------:R-:W-:Y:S01]  /*1ec0*/  FMUL.FTZ R26, R26, R13 ;  /* 0x0000000d1a1a7220 */ /* 0x000fe20000410000 */
[----:B------:R-:W-:Y:S01]  /*1ed0*/  SHF.L.U32 R13, R45, 0x10, RZ ;  /* 0x000000102d0d7819 */ /* 0x000fe200000006ff */
[----:B------:R-:W-:Y:S01]  /*1ee0*/  FADD.FTZ R18, R18, -UR15 ;  /* 0x8000000f12127e21 */ /* 0x000fe20008010000 */
[----:B------:R-:W3:Y:S01]  /*1ef0*/  MUFU.RCP R24, R17 ;  /* 0x0000001100187308 */ /* 0x000ee20000001000 */
[----:B-1----:R-:W-:Y:S01]  /*1f00*/  FADD.FTZ R27, -R19, 1 ;  /* 0x3f800000131b7421 */ /* 0x002fe20000010100 */
[----:B0-----:R-:W-:Y:S01]  /*1f10*/  SHF.L.U32 R28, R42, 0x10, RZ ;  /* 0x000000102a1c7819 */ /* 0x001fe200000006ff */
[----:B------:R-:W-:Y:S01]  /*1f20*/  FMUL.FTZ R18, R18, UR11 ;  /* 0x0000000b12127c20 */ /* 0x000fe20008410000 */
[----:B------:R-:W-:Y:S01]  /*1f30*/  FADD.FTZ R13, R13, -UR15 ;  /* 0x8000000f0d0d7e21 */ /* 0x000fe20008010000 */
[----:B------:R-:W-:Y:S02]  /*1f40*/  FFMA.FTZ R14, R14, R27, 1 ;  /* 0x3f8000000e0e7423 */ /* 0x000fe4000001001b */
[----:B------:R-:W-:Y:S01]  /*1f50*/  FMUL.FTZ R29, R28, R19 ;  /* 0x000000131c1d7220 */ /* 0x000fe20000410000 */
[----:B------:R-:W-:Y:S01]  /*1f60*/  FFMA.FTZ R19, R11, R18, R9 ;  /* 0x000000120b137223 */ /* 0x000fe20000010009 */
[----:B--2---:R-:W-:Y:S01]  /*1f70*/  FADD.FTZ R27, R20, 1 ;  /* 0x3f800000141b7421 */ /* 0x004fe20000010000 */
[----:B------:R-:W-:Y:S01]  /*1f80*/  SHF.L.U32 R28, R40, 0x10, RZ ;  /* 0x00000010281c7819 */ /* 0x000fe200000006ff */
[----:B------:R-:W-:Y:S01]  /*1f90*/  FMUL.FTZ R14, R29, R14 ;  /* 0x0000000e1d0e7220 */ /* 0x000fe20000410000 */
[----:B------:R-:W-:Y:S01]  /*1fa0*/  FMUL.FTZ R20, R19, -1.4426950216293334961 ;  /* 0xbfb8aa3b13147820 */ /* 0x000fe20000410000 */
[----:B------:R-:W-:-:S02]  /*1fb0*/  FMUL.FTZ R13, R13, UR11 ;  /* 0x0000000b0d0d7c20 */ /* 0x000fc40008410000 */
[----:B------:R-:W0:Y:S01]  /*1fc0*/  MUFU.RCP R27, R27 ;  /* 0x0000001b001b7308 */ /* 0x000e220000001000 */
[----:B---3--:R-:W-:Y:S01]  /*1fd0*/  FMUL.FTZ R17, R49, R24 ;  /* 0x0000001831117220 */ /* 0x008fe20000410000 */
[----:B------:R-:W-:-:S04]  /*1fe0*/  FADD.FTZ R49, -R24, 1 ;  /* 0x3f80000018317421 */ /* 0x000fc80000010100 */
[----:B------:R-:W-:Y:S02]  /*1ff0*/  FFMA.FTZ R24, R16, R49, 1 ;  /* 0x3f80000010187423 */ /* 0x000fe40000010031 */
[----:B------:R-:W1:Y:S02]  /*2000*/  MUFU.EX2 R20, R20 ;  /* 0x0000001400147308 */ /* 0x000e640000000800 */
[----:B------:R-:W-:Y:S01]  /*2010*/  FMUL.FTZ R17, R17, R24 ;  /* 0x0000001811117220 */ /* 0x000fe20000410000 */
[----:B0-----:R-:W-:Y:S01]  /*2020*/  FADD.FTZ R16, -R27, 1 ;  /* 0x3f8000001b107421 */ /* 0x001fe20000010100 */
[----:B------:R-:W-:Y:S01]  /*2030*/  FMUL.FTZ R27, R28, R27 ;  /* 0x0000001b1c1b7220 */ /* 0x000fe20000410000 */
[----:B------:R-:W-:Y:S02]  /*2040*/  PRMT R28, R40, 0x7632, R28 ;  /* 0x00007632281c7816 */ /* 0x000fe4000000001c */
[----:B------:R-:W-:Y:S01]  /*2050*/  FFMA.FTZ R16, R15, R16, 1 ;  /* 0x3f8000000f107423 */ /* 0x000fe20000010010 */
[----:B------:R-:W-:-:S02]  /*2060*/  SHF.L.U32 R15, R39, 0x10, RZ ;  /* 0x00000010270f7819 */ /* 0x000fc400000006ff */
[----:B------:R-:W-:Y:S01]  /*2070*/  SHF.L.U32 R28, R28, 0x10, RZ ;  /* 0x000000101c1c7819 */ /* 0x000fe200000006ff */
[----:B-1----:R-:W-:Y:S01]  /*2080*/  FADD.FTZ R29, R20, 1 ;  /* 0x3f800000141d7421 */ /* 0x002fe20000010000 */
[----:B------:R-:W-:Y:S01]  /*2090*/  FMUL.FTZ R20, R27, R16 ;  /* 0x000000101b147220 */ /* 0x000fe20000410000 */
[----:B------:R-:W-:-:S04]  /*20a0*/  FADD.FTZ R15, R15, -UR15 ;  /* 0x8000000f0f0f7e21 */ /* 0x000fc80008010000 */
[----:B------:R-:W-:Y:S01]  /*20b0*/  FMUL.FTZ R15, R15, UR11 ;  /* 0x0000000b0f0f7c20 */ /* 0x000fe20008410000 */
[----:B------:R-:W0:Y:S03]  /*20c0*/  MUFU.RCP R29, R29 ;  /* 0x0000001d001d7308 */ /* 0x000e260000001000 */
[----:B------:R-:W-:-:S04]  /*20d0*/  FFMA.FTZ R16, R10, R15, R8 ;  /* 0x0000000f0a107223 */ /* 0x000fc80000010008 */
[----:B------:R-:W-:-:S06]  /*20e0*/  FMUL.FTZ R27, R16, -1.4426950216293334961 ;  /* 0xbfb8aa3b101b7820 */ /* 0x000fcc0000410000 */
[----:B------:R-:W1:Y:S01]  /*20f0*/  MUFU.EX2 R27, R27 ;  /* 0x0000001b001b7308 */ /* 0x000e620000000800 */
[----:B0-----:R-:W-:Y:S01]  /*2100*/  FADD.FTZ R48, -R29, 1 ;  /* 0x3f8000001d307421 */ /* 0x001fe20000010100 */
[----:B------:R-:W-:-:S03]  /*2110*/  FMUL.FTZ R28, R28, R29 ;  /* 0x0000001d1c1c7220 */ /* 0x000fc60000410000 */
[----:B------:R-:W-:-:S04]  /*2120*/  FFMA.FTZ R19, R19, R48, 1 ;  /* 0x3f80000013137423 */ /* 0x000fc80000010030 */
[----:B------:R-:W-:Y:S01]  /*2130*/  FMUL.FTZ R19, R28, R19 ;  /* 0x000000131c137220 */ /* 0x000fe20000410000 */
[----:B------:R-:W-:Y:S01]  /*2140*/  FMUL.FTZ R28, R10, R23 ;  /* 0x000000170a1c7220 */ /* 0x000fe20000410000 */
[----:B-1----:R-:W-:-:S03]  /*2150*/  FADD.FTZ R24, R27, 1 ;  /* 0x3f8000001b187421 */ /* 0x002fc60000010000 */
[----:B------:R-:W-:Y:S01]  /*2160*/  FFMA.FTZ R29, R13, R28, RZ ;  /* 0x0000001c0d1d7223 */ /* 0x000fe200000100ff */
[----:B------:R-:W-:Y:S01]  /*2170*/  FMUL.FTZ R27, R11, R26 ;  /* 0x0000001a0b1b7220 */ /* 0x000fe20000410000 */
[----:B------:R-:W-:Y:S01]  /*2180*/  FADD.FTZ R48, RZ, R28 ;  /* 0x0000001cff307221 */ /* 0x000fe20000010000 */
[----:B------:R-:W0:Y:S02]  /*2190*/  MUFU.RCP R24, R24 ;  /* 0x0000001800187308 */ /* 0x000e240000001000 */
[----:B------:R-:W-:Y:S01]  /*21a0*/  FFMA.FTZ R28, R12, R27, R29 ;  /* 0x0000001b0c1c7223 */ /* 0x000fe2000001001d */
[----:B------:R-:W-:Y:S01]  /*21b0*/  SHF.L.U32 R29, R38, 0x10, RZ ;  /* 0x00000010261d7819 */ /* 0x000fe200000006ff */
[----:B------:R-:W-:Y:S01]  /*21c0*/  FADD.FTZ R27, R27, R48 ;  /* 0x000000301b1b7221 */ /* 0x000fe20000010000 */
[----:B0-----:R-:W-:-:S03]  /*21d0*/  FADD.FTZ R49, -R24, 1 ;  /* 0x3f80000018317421 */ /* 0x001fc60000010100 */
[----:B------:R-:W-:Y:S01]  /*21e0*/  FMUL.FTZ R29, R29, R24 ;  /* 0x000000181d1d7220 */ /* 0x000fe20000410000 */
[----:B------:R-:W-:Y:S01]  /*21f0*/  FFMA.FTZ R24, R13, R23, RZ ;  /* 0x000000170d187223 */ /* 0x000fe200000100ff */
[----:B------:R-:W-:Y:S01]  /*2200*/  FADD.FTZ R23, RZ, R23 ;  /* 0x00000017ff177221 */ /* 0x000fe20000010000 */
[----:B------:R-:W-:Y:S01]  /*2210*/  FFMA.FTZ R16, R16, R49, 1 ;  /* 0x3f80000010107423 */ /* 0x000fe20000010031 */
[-C--:B------:R-:W-:Y:S01]  /*2220*/  FMUL.FTZ R13, R10, R14.reuse ;  /* 0x0000000e0a0d7220 */ /* 0x080fe20000410000 */
[----:B------:R-:W-:Y:S01]  /*2230*/  FFMA.FTZ R24, R25, R14, R24 ;  /* 0x0000000e19187223 */ /* 0x000fe20000010018 */
[----:B------:R-:W-:Y:S01]  /*2240*/  FADD.FTZ R23, R23, R14 ;  /* 0x0000000e17177221 */ /* 0x000fe20000010000 */
[----:B------:R-:W-:Y:S01]  /*2250*/  FMUL.FTZ R16, R29, R16 ;  /* 0x000000101d107220 */ /* 0x000fe20000410000 */
[----:B------:R-:W-:Y:S01]  /*2260*/  PRMT R29, R39, 0x7632, R29 ;  /* 0x00007632271d7816 */ /* 0x000fe2000000001d */
[----:B------:R-:W-:Y:S01]  /*2270*/  FADD.FTZ R27, R27, R13 ;  /* 0x0000000d1b1b7221 */ /* 0x000fe20000010000 */
[----:B------:R-:W-:-:S02]  /*2280*/  FFMA.FTZ R24, R21, R20, R24 ;  /* 0x0000001415187223 */ /* 0x000fc40000010018 */
[----:B------:R-:W-:Y:S02]  /*2290*/  SHF.L.U32 R29, R29, 0x10, RZ ;  /* 0x000000101d1d7819 */ /* 0x000fe400000006ff */
[----:B------:R-:W-:-:S03]  /*22a0*/  FFMA.FTZ R24, R15, R16, R24 ;  /* 0x000000100f187223 */ /* 0x000fc60000010018 */
[----:B------:R-:W-:-:S04]  /*22b0*/  FADD.FTZ R29, R29, -UR15 ;  /* 0x8000000f1d1d7e21 */ /* 0x000fc80008010000 */
[----:B------:R-:W-:Y:S01]  /*22c0*/  FMUL.FTZ R14, R29, UR11 ;  /* 0x0000000b1d0e7c20 */ /* 0x000fe20008410000 */
[----:B------:R-:W-:Y:S01]  /*22d0*/  FFMA.FTZ R29, R25, R13, R28 ;  /* 0x0000000d191d7223 */ /* 0x000fe2000001001c */
[----:B------:R-:W-:Y:S02]  /*22e0*/  PRMT R13, R38, 0x7632, R13 ;  /* 0x00007632260d7816 */ /* 0x000fe4000000000d */
[----:B------:R-:W-:Y:S02]  /*22f0*/  FFMA.FTZ R25, R11, R14, R9 ;  /* 0x0000000e0b197223 */ /* 0x000fe40000010009 */
[----:B------:R-:W-:Y:S02]  /*2300*/  SHF.L.U32 R13, R13, 0x10, RZ ;  /* 0x000000100d0d7819 */ /* 0x000fe400000006ff */
[----:B------:R-:W-:-:S06]  /*2310*/  FMUL.FTZ R48, R25, -1.4426950216293334961 ;  /* 0xbfb8aa3b19307820 */ /* 0x000fcc0000410000 */
[----:B------:R-:W0:Y:S02]  /*2320*/  MUFU.EX2 R48, R48 ;  /* 0x0000003000307308 */ /* 0x000e240000000800 */
[----:B0-----:R-:W-:-:S06]  /*2330*/  FADD.FTZ R28, R48, 1 ;  /* 0x3f800000301c7421 */ /* 0x001fcc0000010000 */
[----:B------:R-:W0:Y:S02]  /*2340*/  MUFU.RCP R28, R28 ;  /* 0x0000001c001c7308 */ /* 0x000e240000001000 */
[----:B0-----:R-:W-:Y:S01]  /*2350*/  FADD.FTZ R49, -R28, 1 ;  /* 0x3f8000001c317421 */ /* 0x001fe20000010100 */
[----:B------:R-:W-:Y:S01]  /*2360*/  FMUL.FTZ R13, R13, R28 ;  /* 0x0000001c0d0d7220 */ /* 0x000fe20000410000 */
[----:B------:R-:W-:Y:S02]  /*2370*/  FMUL.FTZ R28, R11, R17 ;  /* 0x000000110b1c7220 */ /* 0x000fe40000410000 */
[----:B------:R-:W-:Y:S01]  /*2380*/  FFMA.FTZ R49, R25, R49, 1 ;  /* 0x3f80000019317423 */ /* 0x000fe20000010031 */
[----:B------:R-:W-:Y:S01]  /*2390*/  FFMA.FTZ R25, R12, R26, RZ ;  /* 0x0000001a0c197223 */ /* 0x000fe200000100ff */
[----:B------:R-:W-:Y:S01]  /*23a0*/  SHF.L.U32 R12, R37, 0x10, RZ ;  /* 0x00000010250c7819 */ /* 0x000fe200000006ff */
[----:B------:R-:W-:Y:S01]  /*23b0*/  FADD.FTZ R26, RZ, R26 ;  /* 0x0000001aff1a7221 */ /* 0x000fe20000010000 */
[----:B------:R-:W-:Y:S01]  /*23c0*/  FMUL.FTZ R13, R13, R49 ;  /* 0x000000310d0d7220 */ /* 0x000fe20000410000 */
[C---:B------:R-:W-:Y:S01]  /*23d0*/  FFMA.FTZ R25, R22.reuse, R17, R25 ;  /* 0x0000001116197223 */ /* 0x040fe20000010019 */
[----:B------:R-:W-:Y:S01]  /*23e0*/  FFMA.FTZ R22, R22, R28, R29 ;  /* 0x0000001c16167223 */ /* 0x000fe2000001001d */
[----:B------:R-:W-:Y:S01]  /*23f0*/  FADD.FTZ R12, R12, -UR15 ;  /* 0x8000000f0c0c7e21 */ /* 0x000fe20008010000 */
[----:B------:R-:W-:Y:S01]  /*2400*/  FADD.FTZ R26, R26, R17 ;  /* 0x000000111a1a7221 */ /* 0x000fe20000010000 */
[----:B------:R-:W-:Y:S01]  /*2410*/  FADD.FTZ R28, R28, R27 ;  /* 0x0000001b1c1c7221 */ /* 0x000fe20000010000 */
[----:B------:R-:W-:Y:S01]  /*2420*/  SHF.L.U32 R27, R36, 0x10, RZ ;  /* 0x00000010241b7819 */ /* 0x000fe200000006ff */
[----:B------:R-:W-:-:S04]  /*2430*/  FMUL.FTZ R17, R12, UR11 ;  /* 0x0000000b0c117c20 */ /* 0x000fc80008410000 */
[----:B------:R-:W-:-:S04]  /*2440*/  FFMA.FTZ R12, R10, R17, R8 ;  /* 0x000000110a0c7223 */ /* 0x000fc80000010008 */
[----:B------:R-:W-:-:S06]  /*2450*/  FMUL.FTZ R48, R12, -1.4426950216293334961 ;  /* 0xbfb8aa3b0c307820 */ /* 0x000fcc0000410000 */
[----:B------:R-:W0:Y:S02]  /*2460*/  MUFU.EX2 R48, R48 ;  /* 0x0000003000307308 */ /* 0x000e240000000800 */
[----:B0-----:R-:W-:-:S06]  /*2470*/  FADD.FTZ R29, R48, 1 ;  /* 0x3f800000301d7421 */ /* 0x001fcc0000010000 */
[----:B------:R-:W0:Y:S02]  /*2480*/  MUFU.RCP R29, R29 ;  /* 0x0000001d001d7308 */ /* 0x000e240000001000 */
[----:B0-----:R-:W-:Y:S01]  /*2490*/  FADD.FTZ R49, -R29, 1 ;  /* 0x3f8000001d317421 */ /* 0x001fe20000010100 */
[----:B------:R-:W-:-:S03]  /*24a0*/  FMUL.FTZ R27, R27, R29 ;  /* 0x0000001d1b1b7220 */ /* 0x000fc60000410000 */
[----:B------:R-:W-:Y:S01]  /*24b0*/  FFMA.FTZ R12, R12, R49, 1 ;  /* 0x3f8000000c0c7423 */ /* 0x000fe20000010031 */
[----:B------:R-:W-:-:S03]  /*24c0*/  PRMT R49, R37, 0x7632, R49 ;  /* 0x0000763225317816 */ /* 0x000fc60000000031 */
[----:B------:R-:W-:Y:S01]  /*24d0*/  FMUL.FTZ R12, R27, R12 ;  /* 0x0000000c1b0c7220 */ /* 0x000fe20000410000 */
[----:B------:R-:W-:Y:S01]  /*24e0*/  SHF.L.U32 R49, R49, 0x10, RZ ;  /* 0x0000001031317819 */ /* 0x000fe200000006ff */
[----:B------:R-:W-:Y:S01]  /*24f0*/  FADD.FTZ R27, R23, R20 ;  /* 0x00000014171b7221 */ /* 0x000fe20000010000 */
[----:B------:R-:W-:Y:S01]  /*2500*/  FMUL.FTZ R23, R10, R20 ;  /* 0x000000140a177220 */ /* 0x000fe20000410000 */
[----:B------:R-:W-:Y:S02]  /*2510*/  FFMA.FTZ R24, R17, R12, R24 ;  /* 0x0000000c11187223 */ /* 0x000fe40000010018 */
[----:B------:R-:W-:Y:S01]  /*2520*/  FADD.FTZ R49, R49, -UR15 ;  /* 0x8000000f31317e21 */ /* 0x000fe20008010000 */
[----:B------:R-:W-:Y:S01]  /*2530*/  FFMA.FTZ R29, R21, R23, R22 ;  /* 0x00000017151d7223 */ /* 0x000fe20000010016 */
[--C-:B------:R-:W-:Y:S01]  /*2540*/  FADD.FTZ R28, R28, R23.reuse ;  /* 0x000000171c1c7221 */ /* 0x100fe20000010000 */
[----:B------:R-:W-:Y:S01]  /*2550*/  PRMT R23, R36, 0x7632, R23 ;  /* 0x0000763224177816 */ /* 0x000fe20000000017 */
[----:B------:R-:W-:-:S03]  /*2560*/  FMUL.FTZ R20, R49, UR11 ;  /* 0x0000000b31147c20 */ /* 0x000fc60008410000 */
[----:B------:R-:W-:Y:S01]  /*2570*/  SHF.L.U32 R23, R23, 0x10, RZ ;  /* 0x0000001017177819 */ /* 0x000fe200000006ff */
[----:B------:R-:W-:-:S04]  /*2580*/  FFMA.FTZ R21, R11, R20, R9 ;  /* 0x000000140b157223 */ /* 0x000fc80000010009 */
[----:B------:R-:W-:-:S06]  /*2590*/  FMUL.FTZ R48, R21, -1.4426950216293334961 ;  /* 0xbfb8aa3b15307820 */ /* 0x000fcc0000410000 */
[----:B------:R-:W0:Y:S02]  /*25a0*/  MUFU.EX2 R48, R48 ;  /* 0x0000003000307308 */ /* 0x000e240000000800 */
[----:B0-----:R-:W-:Y:S01]  /*25b0*/  FADD.FTZ R49, R48, 1 ;  /* 0x3f80000030317421 */ /* 0x001fe20000010000 */
[----:B------:R-:W-:-:S05]  /*25c0*/  FMUL.FTZ R48, R11, R19 ;  /* 0x000000130b307220 */ /* 0x000fca0000410000 */
[----:B------:R-:W0:Y:S01]  /*25d0*/  MUFU.RCP R22, R49 ;  /* 0x0000003100167308 */ /* 0x000e220000001000 */
[----:B------:R-:W-:Y:S01]  /*25e0*/  FADD.FTZ R28, R48, R28 ;  /* 0x0000001c301c7221 */ /* 0x000fe20000010000 */
[----:B0-----:R-:W-:Y:S01]  /*25f0*/  FMUL.FTZ R23, R23, R22 ;  /* 0x0000001617177220 */ /* 0x001fe20000410000 */
[----:B------:R-:W-:-:S04]  /*2600*/  FADD.FTZ R22, -R22, 1 ;  /* 0x3f80000016167421 */ /* 0x000fc80000010100 */
[----:B------:R-:W-:-:S04]  /*2610*/  FFMA.FTZ R22, R21, R22, 1 ;  /* 0x3f80000015167423 */ /* 0x000fc80000010016 */
[----:B------:R-:W-:Y:S01]  /*2620*/  FMUL.FTZ R21, R23, R22 ;  /* 0x0000001617157220 */ /* 0x000fe20000410000 */
[----:B------:R-:W-:Y:S01]  /*2630*/  SHF.L.U32 R22, R35, 0x10, RZ ;  /* 0x0000001023167819 */ /* 0x000fe200000006ff */
[----:B------:R-:W-:-:S04]  /*2640*/  FFMA.FTZ R23, R18, R19, R25 ;  /* 0x0000001312177223 */ /* 0x000fc80000010019 */
[----:B------:R-:W-:Y:S01]  /*2650*/  FADD.FTZ R49, R22, -UR15 ;  /* 0x8000000f16317e21 */ /* 0x000fe20008010000 */
[----:B------:R-:W-:Y:S01]  /*2660*/  FADD.FTZ R22, R26, R19 ;  /* 0x000000131a167221 */ /* 0x000fe20000010000 */
[----:B------:R-:W-:Y:S01]  /*2670*/  FFMA.FTZ R26, R18, R48, R29 ;  /* 0x00000030121a7223 */ /* 0x000fe2000001001d */
[----:B------:R-:W-:Y:S01]  /*2680*/  SHF.L.U32 R48, R34, 0x10, RZ ;  /* 0x0000001022307819 */ /* 0x000fe200000006ff */
[----:B------:R-:W-:Y:S01]  /*2690*/  FMUL.FTZ R19, R49, UR11 ;  /* 0x0000000b31137c20 */ /* 0x000fe20008410000 */
[----:B------:R-:W-:Y:S01]  /*26a0*/  FADD.FTZ R22, R22, R13 ;  /* 0x0000000d16167221 */ /* 0x000fe20000010000 */
[----:B------:R-:W-:Y:S02]  /*26b0*/  FFMA.FTZ R23, R14, R13, R23 ;  /* 0x0000000d0e177223 */ /* 0x000fe40000010017 */
[----:B------:R-:W-:Y:S01]  /*26c0*/  FFMA.FTZ R18, R10, R19, R8 ;  /* 0x000000130a127223 */ /* 0x000fe20000010008 */
[----:B------:R-:W-:Y:S01]  /*26d0*/  FADD.FTZ R22, R22, R21 ;  /* 0x0000001516167221 */ /* 0x000fe20000010000 */
[----:B------:R-:W-:-:S02]  /*26e0*/  FFMA.FTZ R23, R20, R21, R23 ;  /* 0x0000001514177223 */ /* 0x000fc40000010017 */
        /* <DEDUP_REMOVED lines=10> */
[----:B------:R-:W-:-:S05]  /*2790*/  SHF.L.U32 R25, R33, 0x10, RZ ;  /* 0x0000001021197819 */ /* 0x000fca00000006ff */
[----:B------:R-:W-:Y:S01]  /*27a0*/  FADD.FTZ R48, R25, -UR15 ;  /* 0x8000000f19307e21 */ /* 0x000fe20008010000 */
[----:B------:R-:W-:Y:S01]  /*27b0*/  FADD.FTZ R25, R27, R16 ;  /* 0x000000101b197221 */ /* 0x000fe20000010000 */
[----:B------:R-:W-:Y:S01]  /*27c0*/  FFMA.FTZ R27, R15, R29, R26 ;  /* 0x0000001d0f1b7223 */ /* 0x000fe2000001001a */
[----:B------:R-:W-:Y:S01]  /*27d0*/  PRMT R29, R34, 0x7632, R29 ;  /* 0x00007632221d7816 */ /* 0x000fe2000000001d */
[----:B------:R-:W-:Y:S01]  /*27e0*/  FMUL.FTZ R16, R48, UR11 ;  /* 0x0000000b30107c20 */ /* 0x000fe20008410000 */
[----:B------:R-:W-:Y:S02]  /*27f0*/  FADD.FTZ R25, R25, R12 ;  /* 0x0000000c19197221 */ /* 0x000fe40000010000 */
[----:B------:R-:W-:Y:S01]  /*2800*/  SHF.L.U32 R29, R29, 0x10, RZ ;  /* 0x000000101d1d7819 */ /* 0x000fe200000006ff */
[----:B------:R-:W-:Y:S01]  /*2810*/  FFMA.FTZ R15, R11, R16, R9 ;  /* 0x000000100b0f7223 */ /* 0x000fe20000010009 */
[----:B------:R-:W-:-:S03]  /*2820*/  FADD.FTZ R25, R25, R18 ;  /* 0x0000001219197221 */ /* 0x000fc60000010000 */
[----:B------:R-:W-:-:S06]  /*2830*/  FMUL.FTZ R48, R15, -1.4426950216293334961 ;  /* 0xbfb8aa3b0f307820 */ /* 0x000fcc0000410000 */
[----:B------:R-:W0:Y:S02]  /*2840*/  MUFU.EX2 R48, R48 ;  /* 0x0000003000307308 */ /* 0x000e240000000800 */
[----:B0-----:R-:W-:Y:S01]  /*2850*/  FADD.FTZ R26, R48, 1 ;  /* 0x3f800000301a7421 */ /* 0x001fe20000010000 */
[----:B------:R-:W-:-:S04]  /*2860*/  FMUL.FTZ R48, R11, R13 ;  /* 0x0000000d0b307220 */ /* 0x000fc80000410000 */
[----:B------:R-:W-:Y:S01]  /*2870*/  FADD.FTZ R28, R48, R28 ;  /* 0x0000001c301c7221 */ /* 0x000fe20000010000 */
[----:B------:R-:W0:Y:S02]  /*2880*/  MUFU.RCP R26, R26 ;  /* 0x0000001a001a7308 */ /* 0x000e240000001000 */
[----:B0-----:R-:W-:Y:S01]  /*2890*/  FADD.FTZ R49, -R26, 1 ;  /* 0x3f8000001a317421 */ /* 0x001fe20000010100 */
[----:B------:R-:W-:Y:S01]  /*28a0*/  FMUL.FTZ R29, R29, R26 ;  /* 0x0000001a1d1d7220 */ /* 0x000fe20000410000 */
[----:B------:R-:W-:Y:S01]  /*28b0*/  FFMA.FTZ R26, R14, R48, R27 ;  /* 0x000000300e1a7223 */ /* 0x000fe2000001001b */
[----:B------:R-:W-:Y:S01]  /*28c0*/  SHF.L.U32 R48, R31, 0x10, RZ ;  /* 0x000000101f307819 */ /* 0x000fe200000006ff */
[----:B------:R-:W-:-:S04]  /*28d0*/  FFMA.FTZ R15, R15, R49, 1 ;  /* 0x3f8000000f0f7423 */ /* 0x000fc80000010031 */
[----:B------:R-:W-:Y:S01]  /*28e0*/  FMUL.FTZ R15, R29, R15 ;  /* 0x0000000f1d0f7220 */ /* 0x000fe20000410000 */
[----:B------:R-:W-:-:S03]  /*28f0*/  SHF.L.U32 R29, R32, 0x10, RZ ;  /* 0x00000010201d7819 */ /* 0x000fc600000006ff */
[----:B------:R-:W-:Y:S01]  /*2900*/  FFMA.FTZ R23, R16, R15, R23 ;  /* 0x0000000f10177223 */ /* 0x000fe20000010017 */
[----:B------:R-:W-:Y:S01]  /*2910*/  FADD.FTZ R22, R22, R15 ;  /* 0x0000000f16167221 */ /* 0x000fe20000010000 */
[----:B------:R-:W-:-:S04]  /*2920*/  FADD.FTZ R29, R29, -UR15 ;  /* 0x8000000f1d1d7e21 */ /* 0x000fc80008010000 */
[----:B------:R-:W-:-:S04]  /*2930*/  FMUL.FTZ R13, R29, UR11 ;  /* 0x0000000b1d0d7c20 */ /* 0x000fc80008410000 */
[----:B------:R-:W-:-:S04]  /*2940*/  FFMA.FTZ R14, R10, R13, R8 ;  /* 0x0000000d0a0e7223 */ /* 0x000fc80000010008 */
        /* <DEDUP_REMOVED lines=13> */
[----:B------:R-:W-:Y:S02]  /*2a20*/  FADD.FTZ R25, R25, R14 ;  /* 0x0000000e19197221 */ /* 0x000fe40000010000 */
        /* <DEDUP_REMOVED lines=15> */
[----:B------:R-:W-:-:S05]  /*2b20*/  SHF.L.U32 R29, R3, 0x10, RZ ;  /* 0x00000010031d7819 */ /* 0x000fca00000006ff */
[----:B------:R-:W-:-:S04]  /*2b30*/  FADD.FTZ R29, R29, -UR15 ;  /* 0x8000000f1d1d7e21 */ /* 0x000fc80008010000 */
[----:B------:R-:W-:-:S04]  /*2b40*/  FMUL.FTZ R21, R29, UR11 ;  /* 0x0000000b1d157c20 */ /* 0x000fc80008410000 */
        /* <DEDUP_REMOVED lines=13> */
[C---:B------:R-:W-:Y:S01]  /*2c20*/  FFMA.FTZ R27, R19.reuse, R18, R24 ;  /* 0x00000012131b7223 */ /* 0x040fe20000010018 */
[----:B------:R-:W-:Y:S01]  /*2c30*/  FFMA.FTZ R19, R19, R29, R26 ;  /* 0x0000001d13137223 */ /* 0x000fe2000001001a */
[----:B------:R-:W-:Y:S01]  /*2c40*/  SHF.L.U32 R29, R6, 0x10, RZ ;  /* 0x00000010061d7819 */ /* 0x000fe200000006ff */
[----:B------:R-:W-:-:S04]  /*2c50*/  FMUL.FTZ R18, R48, UR11 ;  /* 0x0000000b30127c20 */ /* 0x000fc80008410000 */
[----:B------:R-:W-:-:S04]  /*2c60*/  FFMA.FTZ R26, R11, R18, R9 ;  /* 0x000000120b1a7223 */ /* 0x000fc80000010009 */
[----:B------:R-:W-:-:S06]  /*2c70*/  FMUL.FTZ R49, R26, -1.4426950216293334961 ;  /* 0xbfb8aa3b1a317820 */ /* 0x000fcc0000410000 */
[----:B------:R-:W0:Y:S02]  /*2c80*/  MUFU.EX2 R49, R49 ;  /* 0x0000003100317308 */ /* 0x000e240000000800 */
[----:B0-----:R-:W-:-:S06]  /*2c90*/  FADD.FTZ R48, R49, 1 ;  /* 0x3f80000031307421 */ /* 0x001fcc0000010000 */
[----:B------:R-:W0:Y:S02]  /*2ca0*/  MUFU.RCP R48, R48 ;  /* 0x0000003000307308 */ /* 0x000e240000001000 */
[----:B0-----:R-:W-:Y:S01]  /*2cb0*/  FMUL.FTZ R24, R29, R48 ;  /* 0x000000301d187220 */ /* 0x001fe20000410000 */
[----:B------:R-:W-:-:S04]  /*2cc0*/  FADD.FTZ R29, -R48, 1 ;  /* 0x3f800000301d7421 */ /* 0x000fc80000010100 */
[----:B------:R-:W-:Y:S01]  /*2cd0*/  FFMA.FTZ R29, R26, R29, 1 ;  /* 0x3f8000001a1d7423 */ /* 0x000fe2000001001d */
[----:B------:R-:W-:-:S03]  /*2ce0*/  FMUL.FTZ R26, R11, R15 ;  /* 0x0000000f0b1a7220 */ /* 0x000fc60000410000 */
[----:B------:R-:W-:Y:S01]  /*2cf0*/  FMUL.FTZ R15, R24, R29 ;  /* 0x0000001d180f7220 */ /* 0x000fe20000410000 */
[----:B------:R-:W-:Y:S01]  /*2d00*/  FFMA.FTZ R16, R16, R26, R19 ;  /* 0x0000001a10107223 */ /* 0x000fe20000010013 */
[----:B------:R-:W-:Y:S01]  /*2d10*/  FADD.FTZ R28, R26, R28 ;  /* 0x0000001c1a1c7221 */ /* 0x000fe20000010000 */
[----:B------:R-:W-:-:S04]  /*2d20*/  FMUL.FTZ R19, R10, R14 ;  /* 0x0000000e0a137220 */ /* 0x000fc80000410000 */
[----:B------:R-:W-:Y:S01]  /*2d30*/  FFMA.FTZ R29, R13, R19, R16 ;  /* 0x000000130d1d7223 */ /* 0x000fe20000010010 */
[----:B------:R-:W-:Y:S01]  /*2d40*/  FADD.FTZ R28, R28, R19 ;  /* 0x000000131c1c7221 */ /* 0x000fe20000010000 */
[----:B------:R-:W-:Y:S01]  /*2d50*/  FMUL.FTZ R19, R11, R17 ;  /* 0x000000110b137220 */ /* 0x000fe20000410000 */
[----:B------:R-:W-:Y:S01]  /*2d60*/  FFMA.FTZ R16, R13, R14, R27 ;  /* 0x0000000e0d107223 */ /* 0x000fe2000001001b */
[-C--:B------:R-:W-:Y:S01]  /*2d70*/  FMUL.FTZ R13, R10, R20.reuse ;  /* 0x000000140a0d7220 */ /* 0x080fe20000410000 */
[----:B------:R-:W-:Y:S01]  /*2d80*/  FADD.FTZ R14, R25, R20 ;  /* 0x00000014190e7221 */ /* 0x000fe20000010000 */
[----:B------:R-:W-:Y:S01]  /*2d90*/  FFMA.FTZ R24, R12, R19, R29 ;  /* 0x000000130c187223 */ /* 0x000fe2000001001d */
[----:B------:R-:W-:Y:S01]  /*2da0*/  FADD.FTZ R28, R19, R28 ;  /* 0x0000001c131c7221 */ /* 0x000fe20000010000 */
[----:B------:R-:W-:Y:S02]  /*2db0*/  FMUL.FTZ R19, R11, R15 ;  /* 0x0000000f0b137220 */ /* 0x000fe40000410000 */
[----:B------:R-:W-:Y:S01]  /*2dc0*/  FFMA.FTZ R27, R21, R13, R24 ;  /* 0x0000000d151b7223 */ /* 0x000fe20000010018 */
[----:B------:R-:W-:Y:S01]  /*2dd0*/  FADD.FTZ R28, R28, R13 ;  /* 0x0000000d1c1c7221 */ /* 0x000fe20000010000 */
[----:B------:R-:W-:Y:S01]  /*2de0*/  FFMA.FTZ R13, R12, R17, R23 ;  /* 0x000000110c0d7223 */ /* 0x000fe20000010017 */
[----:B------:R-:W-:Y:S01]  /*2df0*/  FADD.FTZ R24, R22, R17 ;  /* 0x0000001116187221 */ /* 0x000fe20000010000 */
[C---:B------:R-:W-:Y:S01]  /*2e00*/  FFMA.FTZ R23, R18.reuse, R19, R27 ;  /* 0x0000001312177223 */ /* 0x040fe2000001001b */
[----:B------:R-:W-:Y:S01]  /*2e10*/  FADD.FTZ R22, R19, R28 ;  /* 0x0000001c13167221 */ /* 0x000fe20000010000 */
[----:B------:R-:W-:Y:S01]  /*2e20*/  FFMA.FTZ R13, R18, R15, R13 ;  /* 0x0000000f120d7223 */ /* 0x000fe2000001000d */
[----:B------:R-:W-:Y:S01]  /*2e30*/  FFMA.FTZ R12, R21, R20, R16 ;  /* 0x00000014150c7223 */ /* 0x000fe20000010010 */
[----:B------:R-:W-:-:S07]  /*2e40*/  FADD.FTZ R15, R24, R15 ;  /* 0x0000000f180f7221 */ /* 0x000fce0000010000 */
.L_x_111:
[----:B------:R-:W0:Y:S01]  /*2e50*/  SHFL.DOWN PT, R16, R23, 0x1, 0x1f ;  /* 0x08201f0017107f89 */ /* 0x000e2200000e0000 */
[C---:B------:R-:W-:Y:S01]  /*2e60*/  ISETP.GT.AND P0, PT, R0.reuse, 0x1e, PT ;  /* 0x0000001e0000780c */ /* 0x040fe20003f04270 */
[----:B------:R-:W1:Y:S01]  /*2e70*/  S2UR UR8, SR_CgaCtaId ;  /* 0x00000000000879c3 */ /* 0x000e620000008800 */
[----:B------:R-:W-:Y:S01]  /*2e80*/  UMOV UR7, 0x400 ;  /* 0x0000040000077882 */ /* 0x000fe20000000000 */
[----:B------:R-:W2:Y:S01]  /*2e90*/  SHFL.DOWN PT, R17, R22, 0x1, 0x1f ;  /* 0x08201f0016117f89 */ /* 0x000ea200000e0000 */
[----:B------:R-:W-:Y:S01]  /*2ea0*/  UIADD3 UR6, UPT, UPT, UR7, 0x80, URZ ;  /* 0x0000008007067890 */ /* 0x000fe2000fffe0ff */
[----:B------:R-:W-:Y:S01]  /*2eb0*/  ISETP.GT.AND P2, PT, R0, 0xf, PT ;  /* 0x0000000f0000780c */ /* 0x000fe20003f44270 */
[----:B------:R-:W3:Y:S01]  /*2ec0*/  LDCU UR9, c[0x0][0x374] ;  /* 0x00006e80ff0977ac */ /* 0x000ee20008000800 */
[----:B------:R-:W4:Y:S01]  /*2ed0*/  S2R R24, SR_TID.X ;  /* 0x0000000000187919 */ /* 0x000f220000002100 */
[----:B------:R-:W-:Y:S05]  /*2ee0*/  BSSY.RECONVERGENT B0, `(.L_x_112) ;  /* 0x0000025000007945 */ /* 0x000fea0003800200 */
[----:B0-----:R-:W-:Y:S01]  /*2ef0*/  @!P0 FADD.FTZ R23, R16, R23 ;  /* 0x0000001710178221 */ /* 0x001fe20000010000 */
[----:B-1----:R-:W-:Y:S01]  /*2f00*/  ULEA UR6, UR8, UR6, 0x18 ;  /* 0x0000000608067291 */ /* 0x002fe2000f8ec0ff */
[----:B--2---:R-:W-:-:S03]  /*2f10*/  @!P0 FADD.FTZ R22, R17, R22 ;  /* 0x0000001611168221 */ /* 0x004fc60000010000 */
[----:B------:R-:W0:Y:S01]  /*2f20*/  SHFL.DOWN PT, R16, R23, 0x2, 0x1f ;  /* 0x08401f0017107f89 */ /* 0x000e2200000e0000 */
[----:B------:R-:W-:-:S03]  /*2f30*/  ISETP.GT.AND P0, PT, R0, 0x1d, PT ;  /* 0x0000001d0000780c */ /* 0x000fc60003f04270 */
[----:B------:R-:W1:Y:S01]  /*2f40*/  SHFL.DOWN PT, R17, R22, 0x2, 0x1f ;  /* 0x08401f0016117f89 */ /* 0x000e6200000e0000 */
[C---:B----4-:R-:W-:Y:S01]  /*2f50*/  LEA R48, R24.reuse, UR6, 0x4 ;  /* 0x0000000618307c11 */ /* 0x050fe2000f8e20ff */
[----:B------:R-:W-:Y:S01]  /*2f60*/  IMAD R47, R47, 0x6, R24 ;  /* 0x000000062f2f7824 */ /* 0x000fe200078e0218 */
[C---:B------:R-:W-:Y:S02]  /*2f70*/  ISETP.NE.AND P1, PT, R24.reuse, RZ, PT ;  /* 0x000000ff1800720c */ /* 0x040fe40003f25270 */
[----:B------:R-:W-:Y:S01]  /*2f80*/  ISETP.GT.U32.AND P3, PT, R24, 0x5, PT ;  /* 0x000000051800780c */ /* 0x000fe20003f64070 */
[----:B------:R-:W-:Y:S04]  /*2f90*/  STS.128 [R48], R12 ;  /* 0x0000000c30007388 */ /* 0x000fe80000000c00 */
        /* <DEDUP_REMOVED lines=16> */
[----:B---3--:R-:W-:Y:S05]  /*30a0*/  @P2 BRA `(.L_x_113) ;  /* 0x0000000000202947 */ /* 0x008fea0003800000 */
        /* <DEDUP_REMOVED lines=8> */
.L_x_113:
[----:B------:R-:W-:Y:S05]  /*3130*/  BSYNC.RECONVERGENT B0 ;  /* 0x0000000000007941 */ /* 0x000fea0003800200 */
.L_x_112:
[----:B------:R-:W-:Y:S06]  /*3140*/  BAR.SYNC.DEFER_BLOCKING 0x0 ;  /* 0x0000000000007b1d */ /* 0x000fec0000010000 */
[----:B------:R-:W-:Y:S04]  /*3150*/  BSSY.RECONVERGENT B0, `(.L_x_114) ;  /* 0x000001f000007945 */ /* 0x000fe80003800200 */
[----:B------:R-:W-:Y:S05]  /*3160*/  @P1 BRA `(.L_x_115) ;  /* 0x0000000000741947 */ /* 0x000fea0003800000 */
[----:B------:R-:W-:-:S09]  /*3170*/  ULEA UR6, UR8, UR7, 0x18 ;  /* 0x0000000708067291 */ /* 0x000fd2000f8ec0ff */
[----:B------:R-:W4:Y:S04]  /*3180*/  LDS.64 R24, [UR6+0x18] ;  /* 0x00001806ff187984 */ /* 0x000f280008000a00 */
[----:B-1-3--:R-:W1:Y:S04]  /*3190*/  LDS.128 R16, [UR6+0x20] ;  /* 0x00002006ff107984 */ /* 0x00ae680008000c00 */
[----:B--2---:R-:W2:Y:S01]  /*31a0*/  LDS.128 R20, [UR6+0x30] ;  /* 0x00003006ff147984 */ /* 0x004ea20008000c00 */
[----:B----4-:R-:W-:Y:S01]  /*31b0*/  FADD.FTZ R27, R28, R24 ;  /* 0x000000181c1b7221 */ /* 0x010fe20000010000 */
[----:B0-----:R-:W-:-:S03]  /*31c0*/  FADD.FTZ R28, R29, R25 ;  /* 0x000000191d1c7221 */ /* 0x001fc60000010000 */
[----:B-1----:R-:W-:Y:S01]  /*31d0*/  FADD.FTZ R29, R27, R16 ;  /* 0x000000101b1d7221 */ /* 0x002fe20000010000 */
[----:B------:R-:W-:Y:S01]  /*31e0*/  FADD.FTZ R28, R28, R17 ;  /* 0x000000111c1c7221 */ /* 0x000fe20000010000 */
[----:B------:R-:W0:Y:S02]  /*31f0*/  LDS.128 R24, [UR6+0x40] ;  /* 0x00004006ff187984 */ /* 0x000e240008000c00 */
[----:B------:R-:W-:Y:S01]  /*3200*/  FADD.FTZ R29, R29, R18 ;  /* 0x000000121d1d7221 */ /* 0x000fe20000010000 */
[----:B------:R-:W-:Y:S02]  /*3210*/  FADD.FTZ R28, R28, R19 ;  /* 0x000000131c1c7221 */ /* 0x000fe40000010000 */
[----:B------:R-:W1:Y:S01]  /*3220*/  LDS.128 R16, [UR6+0x50] ;  /* 0x00005006ff107984 */ /* 0x000e620008000c00 */
[----:B--2---:R-:W-:Y:S01]  /*3230*/  FADD.FTZ R29, R29, R20 ;  /* 0x000000141d1d7221 */ /* 0x004fe20000010000 */
[----:B------:R-:W-:-:S03]  /*3240*/  FADD.FTZ R28, R28, R21 ;  /* 0x000000151c1c7221 */ /* 0x000fc60000010000 */
[----:B------:R-:W-:Y:S01]  /*3250*/  FADD.FTZ R29, R29, R22 ;  /* 0x000000161d1d7221 */ /* 0x000fe20000010000 */
[----:B------:R-:W-:Y:S02]  /*3260*/  FADD.FTZ R28, R28, R23 ;  /* 0x000000171c1c7221 */ /* 0x000fe40000010000 */
[----:B------:R-:W2:Y:S01]  /*3270*/  LDS.128 R20, [UR6+0x60] ;  /* 0x00006006ff147984 */ /* 0x000ea20008000c00 */
[----:B0-----:R-:W-:Y:S01]  /*3280*/  FADD.FTZ R29, R29, R24 ;  /* 0x000000181d1d7221 */ /* 0x001fe20000010000 */
[----:B------:R-:W-:-:S03]  /*3290*/  FADD.FTZ R28, R28, R25 ;  /* 0x000000191c1c7221 */ /* 0x000fc60000010000 */
[----:B------:R-:W-:Y:S01]  /*32a0*/  FADD.FTZ R29, R29, R26 ;  /* 0x0000001a1d1d7221 */ /* 0x000fe20000010000 */
[----:B------:R-:W-:-:S03]  /*32b0*/  FADD.FTZ R28, R28, R27 ;  /* 0x0000001b1c1c7221 */ /* 0x000fc60000010000 */
[----:B-1----:R-:W-:Y:S01]  /*32c0*/  FADD.FTZ R29, R29, R16 ;  /* 0x000000101d1d7221 */ /* 0x002fe20000010000 */
[----:B------:R-:W-:-:S03]  /*32d0*/  FADD.FTZ R28, R28, R17 ;  /* 0x000000111c1c7221 */ /* 0x000fc60000010000 */
[----:B------:R-:W-:Y:S01]  /*32e0*/  FADD.FTZ R29, R29, R18 ;  /* 0x000000121d1d7221 */ /* 0x000fe20000010000 */
[----:B------:R-:W-:-:S03]  /*32f0*/  FADD.FTZ R28, R28, R19 ;  /* 0x000000131c1c7221 */ /* 0x000fc60000010000 */
[----:B--2---:R-:W-:Y:S01]  /*3300*/  FADD.FTZ R29, R29, R20 ;  /* 0x000000141d1d7221 */ /* 0x004fe20000010000 */
[----:B------:R-:W-:-:S03]  /*3310*/  FADD.FTZ R16, R28, R21 ;  /* 0x000000151c107221 */ /* 0x000fc60000010000 */
[----:B------:R-:W-:Y:S01]  /*3320*/  FADD.FTZ R28, R29, R22 ;  /* 0x000000161d1c7221 */ /* 0x000fe20000010000 */
[----:B------:R-:W-:-:S07]  /*3330*/  FADD.FTZ R29, R16, R23 ;  /* 0x00000017101d7221 */ /* 0x000fce0000010000 */
.L_x_115:
[----:B------:R-:W-:Y:S05]  /*3340*/  BSYNC.RECONVERGENT B0 ;  /* 0x0000000000007941 */ /* 0x000fea0003800200 */
.L_x_114:
[----:B------:R-:W-:Y:S06]  /*3350*/  BAR.SYNC.DEFER_BLOCKING 0x0 ;  /* 0x0000000000007b1d */ /* 0x000fec0000010000 */
[----:B------:R-:W-:Y:S04]  /*3360*/  BSSY.RECONVERGENT B0, `(.L_x_116) ;  /* 0x000013d000007945 */ /* 0x000fe80003800200 */
[----:B------:R-:W-:Y:S05]  /*3370*/  @P3 BRA `(.L_x_117) ;  /* 0x0000001000ec3947 */ /* 0x000fea0003800000 */
[----:B-1-3--:R-:W1:Y:S04]  /*3380*/  LDS.128 R16, [R48+0x60] ;  /* 0x0000600030107984 */ /* 0x00ae680000000c00 */
[----:B--2---:R-:W2:Y:S04]  /*3390*/  LDS.128 R20, [R48+0xc0] ;  /* 0x0000c00030147984 */ /* 0x004ea80000000c00 */
[----:B------:R-:W3:Y:S01]  /*33a0*/  LDS.128 R24, [R48+0x120] ;  /* 0x0001200030187984 */ /* 0x000ee20000000c00 */
[----:B-1----:R-:W-:Y:S01]  /*33b0*/  FADD.FTZ R49, R12, R16 ;  /* 0x000000100c317221 */ /* 0x002fe20000010000 */
[----:B------:R-:W-:Y:S01]  /*33c0*/  FADD.FTZ R16, R13, R17 ;  /* 0x000000110d107221 */ /* 0x000fe20000010000 */
[----:B------:R-:W-:Y:S01]  /*33d0*/  FADD.FTZ R17, R14, R18 ;  /* 0x000000120e117221 */ /* 0x000fe20000010000 */
[----:B------:R-:W-:Y:S01]  /*33e0*/  FADD.FTZ R18, R15, R19 ;  /* 0x000000130f127221 */ /* 0x000fe20000010000 */
[----:B--2---:R-:W-:Y:S01]  /*33f0*/  FADD.FTZ R49, R49, R20 ;  /* 0x0000001431317221 */ /* 0x004fe20000010000 */
[----:B------:R-:W1:Y:S01]  /*3400*/  LDS.128 R12, [R48+0x180] ;  /* 0x00018000300c7984 */ /* 0x000e620000000c00 */
[----:B------:R-:W-:Y:S01]  /*3410*/  FADD.FTZ R20, R16, R21 ;  /* 0x0000001510147221 */ /* 0x000fe20000010000 */
[----:B------:R-:W-:Y:S01]  /*3420*/  FADD.FTZ R21, R17, R22 ;  /* 0x0000001611157221 */ /* 0x000fe20000010000 */
[----:B------:R-:W-:Y:S01]  /*3430*/  FADD.FTZ R22, R18, R23 ;  /* 0x0000001712167221 */ /* 0x000fe20000010000 */
[----:B---3--:R-:W-:Y:S01]  /*3440*/  FADD.FTZ R49, R49, R24 ;  /* 0x0000001831317221 */ /* 0x008fe20000010000 */
[----:B------:R-:W2:Y:S01]  /*3450*/  LDS.128 R16, [R48+0x1e0] ;  /* 0x0001e00030107984 */ /* 0x000ea20000000c00 */
[----:B------:R-:W-:Y:S01]  /*3460*/  FADD.FTZ R24, R20, R25 ;  /* 0x0000001914187221 */ /* 0x000fe20000010000 */
[----:B------:R-:W-:Y:S01]  /*3470*/  FADD.FTZ R25, R21, R26 ;  /* 0x0000001a15197221 */ /* 0x000fe20000010000 */
[----:B------:R-:W-:-:S02]  /*3480*/  FADD.FTZ R26, R22, R27 ;  /* 0x0000001b161a7221 */ /* 0x000fc40000010000 */
[----:B------:R-:W3:Y:S01]  /*3490*/  LDS.128 R20, [R48+0x240] ;  /* 0x0002400030147984 */ /* 0x000ee20000000c00 */
[----:B-1----:R-:W-:Y:S01]  /*34a0*/  FADD.FTZ R49, R49, R12 ;  /* 0x0000000c31317221 */ /* 0x002fe20000010000 */
[----:B------:R-:W-:Y:S01]  /*34b0*/  FADD.FTZ R24, R24, R13 ;  /* 0x0000000d18187221 */ /* 0x000fe20000010000 */
[----:B------:R-:W-:Y:S01]  /*34c0*/  FADD.FTZ R25, R25, R14 ;  /* 0x0000000e19197221 */ /* 0x000fe20000010000 */
[----:B------:R-:W-:Y:S02]  /*34d0*/  FADD.FTZ R26, R26, R15 ;  /* 0x0000000f1a1a7221 */ /* 0x000fe40000010000 */
[----:B------:R-:W1:Y:S01]  /*34e0*/  LDS.128 R12, [R48+0x2a0] ;  /* 0x0002a000300c7984 */ /* 0x000e620000000c00 */
[----:B--2---:R-:W-:Y:S01]  /*34f0*/  FADD.FTZ R49, R49, R16 ;  /* 0x0000001031317221 */ /* 0x004fe20000010000 */
        /* <DEDUP_REMOVED lines=17> */
[----:B------:R-:W-:-:S02]  /*3610*/  FADD.FTZ R26, R26, R19 ;  /* 0x000000131a1a7221 */ /* 0x000fc40000010000 */
[----:B------:R-:W2:Y:S01]  /*3620*/  LDS.128 R16, [R48+0x420] ;  /* 0x0004200030107984 */ /* 0x000ea20000000c00 */
[----:B---3--:R-:W-:Y:S01]  /*3630*/  FADD.FTZ R49, R49, R20 ;  /* 0x0000001431317221 */ /* 0x008fe20000010000 */
[----:B------:R-:W-:Y:S01]  /*3640*/  FADD.FTZ R24, R24, R21 ;  /* 0x0000001518187221 */ /* 0x000fe20000010000 */
[----:B------:R-:W-:Y:S01]  /*3650*/  FADD.FTZ R25, R25, R22 ;  /* 0x0000001619197221 */ /* 0x000fe20000010000 */
[----:B------:R-:W-:Y:S02]  /*3660*/  FADD.FTZ R26, R26, R23 ;  /* 0x000000171a1a7221 */ /* 0x000fe40000010000 */
[----:B------:R-:W3:Y:S01]  /*3670*/  LDS.128 R20, [R48+0x480] ;  /* 0x0004800030147984 */ /* 0x000ee20000000c00 */
        /* <DEDUP_REMOVED lines=8> */
[----:B------:R-:W-:Y:S02]  /*3700*/  FADD.FTZ R26, R26, R19 ;  /* 0x000000131a1a7221 */ /* 0x000fe40000010000 */
[----:B------:R-:W2:Y:S01]  /*3710*/  LDS.128 R16, [R48+0x540] ;  /* 0x0005400030107984 */ /* 0x000ea20000000c00 */
[----:B---3--:R-:W-:Y:S01]  /*3720*/  FADD.FTZ R49, R49, R20 ;  /* 0x0000001431317221 */ /* 0x008fe20000010000 */
        /* <DEDUP_REMOVED lines=223> */
[----:B------:R-:W-:Y:S01]  /*4520*/  LDS.128 R16, [R48+0x1680] ;  /* 0x0016800030107984 */ /* 0x000fe20000000c00 */
[----:B---3--:R-:W-:Y:S01]  /*4530*/  FADD.FTZ R49, R49, R20 ;  /* 0x0000001431317221 */ /* 0x008fe20000010000 */
[----:B------:R-:W-:Y:S01]  /*4540*/  FADD.FTZ R24, R24, R21 ;  /* 0x0000001518187221 */ /* 0x000fe20000010000 */
[----:B------:R-:W-:Y:S01]  /*4550*/  FADD.FTZ R25, R25, R22 ;  /* 0x0000001619197221 */ /* 0x000fe20000010000 */
[----:B------:R-:W-:Y:S02]  /*4560*/  FADD.FTZ R26, R26, R23 ;  /* 0x000000171a1a7221 */ /* 0x000fe40000010000 */
[----:B------:R-:W2:Y:S01]  /*4570*/  LDS.128 R20, [R48+0x1620] ;  /* 0x0016200030147984 */ /* 0x000ea20000000c00 */
        /* <DEDUP_REMOVED lines=9> */
[----:B------:R-:W-:Y:S01]  /*4610*/  FADD.FTZ R25, R16, R49 ;  /* 0x0000003110197221 */ /* 0x000fe20000010000 */
[----:B------:R-:W-:Y:S01]  /*4620*/  FADD.FTZ R24, R17, R24 ;  /* 0x0000001811187221 */ /* 0x000fe20000010000 */
[----:B------:R-:W-:Y:S01]  /*4630*/  FADD.FTZ R27, R18, R27 ;  /* 0x0000001b121b7221 */ /* 0x000fe20000010000 */
[----:B------:R-:W-:Y:S01]  /*4640*/  FADD.FTZ R26, R19, R26 ;  /* 0x0000001a131a7221 */ /* 0x000fe20000010000 */
[----:B------:R-:W-:Y:S04]  /*4650*/  LDS.128 R20, [R48+0x17a0] ;  /* 0x0017a00030147984 */ /* 0x000fe80000000c00 */
[----:B------:R-:W2:Y:S01]  /*4660*/  LDS.128 R16, [R48+0x1740] ;  /* 0x0017400030107984 */ /* 0x000ea20000000c00 */
[----:B-1----:R-:W-:Y:S01]  /*4670*/  FADD.FTZ R25, R25, R12 ;  /* 0x0000000c19197221 */ /* 0x002fe20000010000 */
[----:B------:R-:W-:Y:S01]  /*4680*/  FADD.FTZ R24, R24, R13 ;  /* 0x0000000d18187221 */ /* 0x000fe20000010000 */
[----:B------:R-:W-:Y:S01]  /*4690*/  FADD.FTZ R27, R27, R14 ;  /* 0x0000000e1b1b7221 */ /* 0x000fe20000010000 */
[----:B------:R-:W-:Y:S01]  /*46a0*/  FADD.FTZ R26, R26, R15 ;  /* 0x0000000f1a1a7221 */ /* 0x000fe20000010000 */
[----:B--2---:R-:W-:Y:S01]  /*46b0*/  FADD.FTZ R25, R25, R16 ;  /* 0x0000001019197221 */ /* 0x004fe20000010000 */
[----:B------:R-:W-:Y:S01]  /*46c0*/  FADD.FTZ R24, R24, R17 ;  /* 0x0000001118187221 */ /* 0x000fe20000010000 */
[----:B------:R-:W-:Y:S01]  /*46d0*/  FADD.FTZ R27, R27, R18 ;  /* 0x000000121b1b7221 */ /* 0x000fe20000010000 */
[----:B------:R-:W-:Y:S01]  /*46e0*/  FADD.FTZ R26, R26, R19 ;  /* 0x000000131a1a7221 */ /* 0x000fe20000010000 */
[----:B------:R-:W-:Y:S01]  /*46f0*/  FADD.FTZ R12, R25, R20 ;  /* 0x00000014190c7221 */ /* 0x000fe20000010000 */
[----:B------:R-:W-:Y:S01]  /*4700*/  FADD.FTZ R13, R24, R21 ;  /* 0x00000015180d7221 */ /* 0x000fe20000010000 */
[----:B------:R-:W-:Y:S01]  /*4710*/  FADD.FTZ R14, R27, R22 ;  /* 0x000000161b0e7221 */ /* 0x000fe20000010000 */
[----:B------:R-:W-:-:S07]  /*4720*/  FADD.FTZ R15, R26, R23 ;  /* 0x000000171a0f7221 */ /* 0x000fce0000010000 */
.L_x_117:
[----:B------:R-:W-:Y:S05]  /*4730*/  BSYNC.RECONVERGENT B0 ;  /* 0x0000000000007941 */ /* 0x000fea0003800200 */
.L_x_116:
[----:B------:R-:W-:Y:S04]  /*4740*/  BSSY.RECONVERGENT B0, `(.L_x_118) ;  /* 0x000001c000007945 */ /* 0x000fe80003800200 */
[----:B------:R-:W-:Y:S05]  /*4750*/  @P3 BRA `(.L_x_119) ;  /* 0x0000000000683947 */ /* 0x000fea0003800000 */
[----:B---3--:R-:W2:Y:S08]  /*4760*/  LDC.64 R16, c[0x0][0x3f8] ;  /* 0x0000fe00ff107b82 */ /* 0x008eb00000000a00 */
[----:B-1----:R-:W1:Y:S01]  /*4770*/  LDC.64 R18, c[0x0][0x3d8] ;  /* 0x0000f600ff127b82 */ /* 0x002e620000000a00 */
[----:B--2---:R-:W-:Y:S01]  /*4780*/  IMAD.WIDE.U32 R20, R16, 0x3, RZ ;  /* 0x0000000310147825 */ /* 0x004fe200078e00ff */
[----:B------:R-:W-:-:S02]  /*4790*/  LEA R25, R17, R17, 0x1 ;  /* 0x0000001111197211 */ /* 0x000fc400078e08ff */
[----:B------:R-:W-:Y:S02]  /*47a0*/  LEA.HI R23, P0, R17, R16, RZ, 0x1 ;  /* 0x0000001011177211 */ /* 0x000fe400078108ff */
[----:B------:R-:W-:Y:S02]  /*47b0*/  IADD3 R21, PT, PT, R21, R25, RZ ;  /* 0x0000001915157210 */ /* 0x000fe40007ffe0ff */
[----:B------:R-:W-:Y:S01]  /*47c0*/  IADD3.X R22, PT, PT, RZ, R17, RZ, P0, !PT ;  /* 0x00000011ff167210 */ /* 0x000fe200007fe4ff */
[----:B-1----:R-:W-:Y:S01]  /*47d0*/  IMAD.WIDE R18, R47, 0x4, R18 ;  /* 0x000000042f127825 */ /* 0x002fe200078e0212 */
[----:B------:R-:W-:Y:S02]  /*47e0*/  LEA.HI R24, P0, R21, R20, RZ, 0x1 ;  /* 0x0000001415187211 */ /* 0x000fe400078108ff */
[----:B------:R-:W-:Y:S02]  /*47f0*/  SHF.L.U32 R47, R23, 0x1, RZ ;  /* 0x00000001172f7819 */ /* 0x000fe400000006ff */
[----:B------:R-:W-:Y:S01]  /*4800*/  SHF.L.U32 R25, R24, 0x1, RZ ;  /* 0x0000000118197819 */ /* 0x000fe200000006ff */
[----:B------:R4:W-:Y:S01]  /*4810*/  REDG.E.ADD.F32.FTZ.RN.STRONG.GPU desc[UR12][R18.64], R12 ;  /* 0x0000000c120079a6 */ /* 0x0009e2000c12f30c */
[----:B------:R-:W-:-:S02]  /*4820*/  LOP3.LUT R47, R47, 0xfffffffc, RZ, 0xc0, !PT ;  /* 0xfffffffc2f2f7812 */ /* 0x000fc400078ec0ff */
[----:B------:R-:W-:Y:S02]  /*4830*/  LEA R20, P2, R16, R18, 0x2 ;  /* 0x0000001210147211 */ /* 0x000fe400078410ff */
[----:B------:R-:W-:Y:S02]  /*4840*/  IADD3.X R27, PT, PT, RZ, R21, RZ, P0, !PT ;  /* 0x00000015ff1b7210 */ /* 0x000fe400007fe4ff */
[----:B------:R-:W-:Y:S02]  /*4850*/  LOP3.LUT R25, R25, 0xfffffffc, RZ, 0xc0, !PT ;  /* 0xfffffffc19197812 */ /* 0x000fe400078ec0ff */
[----:B------:R-:W-:Y:S02]  /*4860*/  SHF.L.U64.HI R23, R23, 0x1, R22 ;  /* 0x0000000117177819 */ /* 0x000fe40000010216 */
[----:B------:R-:W-:Y:S02]  /*4870*/  IADD3 R22, P0, PT, R18, R47, RZ ;  /* 0x0000002f12167210 */ /* 0x000fe40007f1e0ff */
[----:B------:R-:W-:-:S02]  /*4880*/  LEA.HI.X R21, R16, R19, R17, 0x2, P2 ;  /* 0x0000001310157211 */ /* 0x000fc400010f1411 */
[----:B------:R-:W-:Y:S02]  /*4890*/  SHF.L.U64.HI R17, R24, 0x1, R27 ;  /* 0x0000000118117819 */ /* 0x000fe4000001021b */
[----:B------:R-:W-:Y:S02]  /*48a0*/  IADD3 R16, P2, PT, R18, R25, RZ ;  /* 0x0000001912107210 */ /* 0x000fe40007f5e0ff */
[C---:B------:R-:W-:Y:S02]  /*48b0*/  IADD3.X R23, PT, PT, R19.reuse, R23, RZ, P0, !PT ;  /* 0x0000001713177210 */ /* 0x040fe400007fe4ff */
[----:B------:R-:W-:-:S03]  /*48c0*/  IADD3.X R17, PT, PT, R19, R17, RZ, P2, !PT ;  /* 0x0000001113117210 */ /* 0x000fc600017fe4ff */
[----:B------:R4:W-:Y:S04]  /*48d0*/  REDG.E.ADD.F32.FTZ.RN.STRONG.GPU desc[UR12][R22.64], R13 ;  /* 0x0000000d160079a6 */ /* 0x0009e8000c12f30c */
[----:B------:R4:W-:Y:S04]  /*48e0*/  REDG.E.ADD.F32.FTZ.RN.STRONG.GPU desc[UR12][R20.64], R14 ;  /* 0x0000000e140079a6 */ /* 0x0009e8000c12f30c */
[----:B------:R4:W-:Y:S02]  /*48f0*/  REDG.E.ADD.F32.FTZ.RN.STRONG.GPU desc[UR12][R16.64], R15 ;  /* 0x0000000f100079a6 */ /* 0x0009e4000c12f30c */
.L_x_119:
[----:B------:R-:W-:Y:S05]  /*4900*/  BSYNC.RECONVERGENT B0 ;  /* 0x0000000000007941 */ /* 0x000fea0003800200 */
.L_x_118:
[----:B------:R-:W5:Y:S02]  /*4910*/  LDCU UR6, c[0x0][0x370] ;  /* 0x00006e00ff0677ac */ /* 0x000f640008000800 */
[----:B-----5:R-:W-:-:S09]  /*4920*/  UISETP.GE.U32.AND UP0, UPT, UR6, 0x2, UPT ;  /* 0x000000020600788c */ /* 0x020fd2000bf06070 */
[----:B------:R-:W-:Y:S05]  /*4930*/  BRA.U !UP0, `(.L_x_120) ;  /* 0x0000000d08247547 */ /* 0x000fea000b800000 */
[----:B------:R-:W5:Y:S01]  /*4940*/  LDCU UR7, c[0x0][0x370] ;  /* 0x00006e00ff0777ac */ /* 0x000f620008000800 */
[----:B----4-:R-:W4:Y:S01]  /*4950*/  LDC.64 R12, c[0x0][0x3d0] ;  /* 0x0000f400ff0c7b82 */ /* 0x010f220000000a00 */
[----:B------:R-:W-:-:S04]  /*4960*/  ULOP3.LUT UR6, UR4, 0x1, URZ, 0xc0, !UPT ;  /* 0x0000000104067892 */ /* 0x000fc8000f8ec0ff */
[----:B------:R-:W-:-:S03]  /*4970*/  UIMAD UR10, UR6, UR9, URZ ;  /* 0x00000009060a72a4 */ /* 0x000fc6000f8e02ff */
[----:B------:R-:W0:Y:S01]  /*4980*/  S2UR UR18, SR_CTAID.Y ;  /* 0x00000000001279c3 */ /* 0x000e220000002600 */
[----:B-----5:R-:W-:-:S06]  /*4990*/  UIMAD UR6, UR10, UR7, URZ ;  /* 0x000000070a0672a4 */ /* 0x020fcc000f8e02ff */
[----:B------:R-:W-:-:S04]  /*49a0*/  MOV R15, UR6 ;  /* 0x00000006000f7c02 */ /* 0x000fc80008000f00 */
[----:B------:R-:W-:-:S05]  /*49b0*/  SHF.L.U32 R15, R15, 0x1, RZ ;  /* 0x000000010f0f7819 */ /* 0x000fca00000006ff */
[----:B----4-:R-:W-:-:S03]  /*49c0*/  IMAD.WIDE R12, R15, 0x4, R12 ;  /* 0x000000040f0c7825 */ /* 0x010fc600078e020c */
[----:B------:R-:W-:Y:S02]  /*49d0*/  R2UR UR16, R12 ;  /* 0x000000000c1072ca */ /* 0x000fe400000e0000 */
[----:B------:R-:W-:Y:S01]  /*49e0*/  R2UR UR17, R13 ;  /* 0x000000000d1172ca */ /* 0x000fe200000e0000 */
[----:B0-----:R-:W-:-:S14]  /*49f0*/  @P1 BRA `(.L_x_121) ;  /* 0x0000000000681947 */ /* 0x001fdc0003800000 */
[----:B---3--:R-:W0:Y:S01]  /*4a00*/  LDC R16, c[0x0][0x370] ;  /* 0x0000dc00ff107b82 */ /* 0x008e220000000800 */
[----:B------:R-:W-:Y:S01]  /*4a10*/  ULOP3.LUT UP0, UR8, UR4, 0x2, URZ, 0xc0, !UPT ;  /* 0x0000000204087892 */ /* 0x000fe2000f80c0ff */
[----:B------:R-:W-:Y:S01]  /*4a20*/  MOV R13, UR10 ;  /* 0x0000000a000d7c02 */ /* 0x000fe20008000f00 */
[----:B------:R-:W-:Y:S02]  /*4a30*/  UIMAD UR6, UR14, UR9, UR18 ;  /* 0x000000090e0672a4 */ /* 0x000fe4000f8e0212 */
[----:B------:R-:W-:Y:S01]  /*4a40*/  UIADD3 UR8, UPT, UPT, -UR8, 0x1, URZ ;  /* 0x0000000108087890 */ /* 0x000fe2000fffe1ff */
[----:B------:R-:W-:Y:S01]  /*4a50*/  IADD3 R13, PT, PT, R13, UR18, RZ ;  /* 0x000000120d0d7c10 */ /* 0x000fe2000fffe0ff */
[----:B------:R-:W-:Y:S01]  /*4a60*/  UIMAD.WIDE.U32 UR6, UR6, 0x8, UR16 ;  /* 0x00000008060678a5 */ /* 0x000fe2000f8e0010 */
[----:B------:R-:W3:Y:S01]  /*4a70*/  LDC.64 R14, c[0x0][0x3c8] ;  /* 0x0000f200ff0e7b82 */ /* 0x000ee20000000a00 */
[----:B------:R-:W-:Y:S02]  /*4a80*/  PLOP3.LUT P0, PT, PT, PT, UP0, 0x80, 0x8 ;  /* 0x000000000008781c */ /* 0x000fe40003f0f008 */
[----:B-1----:R-:W-:-:S02]  /*4a90*/  MOV R19, UR8 ;  /* 0x0000000800137c02 */ /* 0x002fc40008000f00 */
[----:B------:R-:W-:Y:S02]  /*4aa0*/  MOV R12, UR6 ;  /* 0x00000006000c7c02 */ /* 0x000fe40008000f00 */
[----:B0-----:R-:W-:-:S04]  /*4ab0*/  SEL R17, R16, RZ, !P0 ;  /* 0x000000ff10117207 */ /* 0x001fc80004000000 */
[----:B------:R-:W-:Y:S01]  /*4ac0*/  ISETP.NE.AND P0, PT, R17, -0x1, PT ;  /* 0xffffffff1100780c */ /* 0x000fe20003f05270 */
[----:B---3--:R-:W-:Y:S01]  /*4ad0*/  IMAD.WIDE.U32 R14, R13, 0x4, R14 ;  /* 0x000000040d0e7825 */ /* 0x008fe200078e000e */
[----:B------:R-:W-:-:S05]  /*4ae0*/  MOV R13, UR7 ;  /* 0x00000007000d7c02 */ /* 0x000fca0008000f00 */
[----:B------:R0:W-:Y:S01]  /*4af0*/  STG.E.64 desc[UR12][R12.64], R28 ;  /* 0x0000001c0c007986 */ /* 0x0001e2000c101b0c */
[----:B------:R-:W-:Y:S06]  /*4b00*/  MEMBAR.ALL.GPU ;  /* 0x0000000000007992 */ /* 0x000fec000000a000 */
[----:B------:R-:W-:-:S00]  /*4b10*/  ERRBAR ;  /* 0x00000000000079ab */ /* 0x000fc00000000000 */
[----:B------:R-:W-:Y:S06]  /*4b20*/  CGAERRBAR ;  /* 0x00000000000075ab */ /* 0x000fec0000000000 */
[----:B------:R0:W-:Y:S01]  /*4b30*/  REDG.E.ADD.S32.STRONG.GPU desc[UR12][R14.64], R19 ;  /* 0x000000130e00798e */ /* 0x0001e2000c12e30c */
[----:B------:R-:W-:Y:S05]  /*4b40*/  @!P0 BRA `(.L_x_121) ;  /* 0x0000000000148947 */ /* 0x000fea0003800000 */
.L_x_122:
[----:B0-----:R-:W3:Y:S04]  /*4b50*/  LDG.E.STRONG.GPU R12, desc[UR12][R14.64] ;  /* 0x0000000c0e0c7981 */ /* 0x001ee8000c1ef900 */
[----:B---3--:R-:W-:Y:S01]  /*4b60*/  CCTL.IVALL ;  /* 0x00000000ff00798f */ /* 0x008fe20002000000 */
[----:B------:R-:W-:Y:S05]  /*4b70*/  YIELD ;  /* 0x0000000000007946 */ /* 0x000fea0003800000 */
[----:B------:R-:W-:-:S13]  /*4b80*/  ISETP.NE.AND P0, PT, R12, R17, PT ;  /* 0x000000110c00720c */ /* 0x000fda0003f05270 */
[----:B------:R-:W-:Y:S05]  /*4b90*/  @P0 BRA `(.L_x_122) ;  /* 0xfffffffc00ec0947 */ /* 0x000fea000383ffff */
.L_x_121:
[----:B0-----:R-:W0:Y:S01]  /*4ba0*/  LDC R12, c[0x0][0x370] ;  /* 0x0000dc00ff0c7b82 */ /* 0x001e220000000800 */
[----:B------:R-:W-:Y:S05]  /*4bb0*/  WARPSYNC.ALL ;  /* 0x0000000000007948 */ /* 0x000fea0003800000 */
[----:B0-----:R-:W-:Y:S02]  /*4bc0*/  ISETP.GE.U32.AND P0, PT, R12, 0x8, PT ;  /* 0x000000080c00780c */ /* 0x001fe40003f06070 */
[----:B------:R-:W-:Y:S01]  /*4bd0*/  BAR.SYNC.DEFER_BLOCKING 0x0 ;  /* 0x0000000000007b1d */ /* 0x000fe20000010000 */
[----:B--2---:R-:W-:-:S10]  /*4be0*/  HFMA2 R20, -RZ, RZ, 0, 0 ;  /* 0x00000000ff147431 */ /* 0x004fd400000001ff */
[----:B------:R-:W-:Y:S05]  /*4bf0*/  @!P0 BRA `(.L_x_123) ;  /* 0x0000000400348947 */ /* 0x000fea0003800000 */
[----:B------:R-:W-:-:S07]  /*4c00*/  MOV R24, RZ ;  /* 0x000000ff00187202 */ /* 0x000fce0000000f00 */
.L_x_124:
        /* <DEDUP_REMOVED lines=10> */
[----:B------:R-:W2:Y:S01]  /*4cb0*/  @!P0 LDG.E.64 R12, desc[UR12][R12.64] ;  /* 0x0000000c0c0c8981 */ /* 0x000ea2000c1e1b00 */
[----:B------:R-:W-:-:S06]  /*4cc0*/  @!P6 IMAD.WIDE.U32 R14, R14, R17, UR16 ;  /* 0x000000100e0eee25 */ /* 0x000fcc000f8e0011 */
[----:B------:R-:W4:Y:S01]  /*4cd0*/  @!P6 LDG.E.64 R14, desc[UR12][R14.64] ;  /* 0x0000000c0e0ee981 */ /* 0x000f22000c1e1b00 */
[C---:B---3--:R-:W-:Y:S02]  /*4ce0*/  IADD3 R16, PT, PT, R24.reuse, 0x4, RZ ;  /* 0x0000000418107810 */ /* 0x048fe40007ffe0ff */
[----:B------:R-:W-:Y:S02]  /*4cf0*/  IADD3 R21, PT, PT, R24, 0x2, RZ ;  /* 0x0000000218157810 */ /* 0x000fe40007ffe0ff */
[----:B------:R-:W-:Y:S02]  /*4d00*/  ISETP.EQ.OR P3, PT, R16, UR14, P1 ;  /* 0x0000000e10007c0c */ /* 0x000fe40008f62670 */
[C---:B------:R-:W-:Y:S02]  /*4d10*/  IADD3 R17, PT, PT, R24.reuse, 0x3, RZ ;  /* 0x0000000318117810 */ /* 0x040fe40007ffe0ff */
[----:B------:R-:W-:Y:S02]  /*4d20*/  ISETP.EQ.OR P5, PT, R21, UR14, P1 ;  /* 0x0000000e15007c0c */ /* 0x000fe40008fa2670 */
[----:B------:R-:W-:-:S02]  /*4d30*/  IADD3 R18, PT, PT, R24, 0x5, RZ ;  /* 0x0000000518127810 */ /* 0x000fc40007ffe0ff */
[----:B------:R-:W-:Y:S02]  /*4d40*/  ISETP.EQ.OR P4, PT, R17, UR14, P1 ;  /* 0x0000000e11007c0c */ /* 0x000fe40008f82670 */
[----:B-1----:R-:W-:Y:S02]  /*4d50*/  MOV R19, UR9 ;  /* 0x0000000900137c02 */ /* 0x002fe40008000f00 */
[----:B------:R-:W-:Y:S02]  /*4d60*/  ISETP.EQ.OR P2, PT, R18, UR14, P1 ;  /* 0x0000000e12007c0c */ /* 0x000fe40008f42670 */
[----:B------:R-:W-:Y:S01]  /*4d70*/  MOV R20, UR9 ;  /* 0x0000000900147c02 */ /* 0x000fe20008000f00 */
[----:B------:R-:W-:Y:S01]  /*4d80*/  @!P3 IMAD R16, R16, R19, UR18 ;  /* 0x000000121010be24 */ /* 0x000fe2000f8e0213 */
[----:B------:R-:W-:Y:S02]  /*4d90*/  IADD3 R19, PT, PT, R24, 0x6, RZ ;  /* 0x0000000618137810 */ /* 0x000fe40007ffe0ff */
[----:B------:R-:W-:Y:S01]  /*4da0*/  MOV R22, UR9 ;  /* 0x0000000900167c02 */ /* 0x000fe20008000f00 */
[----:B------:R-:W-:Y:S01]  /*4db0*/  @!P5 IMAD R21, R21, R20, UR18 ;  /* 0x000000121515de24 */ /* 0x000fe2000f8e0214 */
[----:B------:R-:W-:Y:S01]  /*4dc0*/  MOV R23, UR9 ;  /* 0x0000000900177c02 */ /* 0x000fe20008000f00 */
[----:B------:R-:W-:-:S02]  /*4dd0*/  HFMA2 R25, -RZ, RZ, 0, 4.76837158203125e-07 ;  /* 0x00000008ff197431 */ /* 0x000fc400000001ff */
[----:B------:R-:W-:Y:S02]  /*4de0*/  @!P4 IMAD R17, R17, R22, UR18 ;  /* 0x000000121111ce24 */ /* 0x000fe4000f8e0216 */
[----:B------:R-:W-:Y:S01]  /*4df0*/  @!P2 IMAD R18, R18, R23, UR18 ;  /* 0x000000121212ae24 */ /* 0x000fe2000f8e0217 */
[----:B------:R-:W-:Y:S02]  /*4e00*/  MOV R23, 0x8 ;  /* 0x0000000800177802 */ /* 0x000fe40000000f00 */
[----:B------:R-:W-:Y:S01]  /*4e10*/  IADD3 R20, PT, PT, R24, 0x7, RZ ;  /* 0x0000000718147810 */ /* 0x000fe20007ffe0ff */
[----:B------:R-:W-:Y:S01]  /*4e20*/  HFMA2 R26, -RZ, RZ, 0, 4.76837158203125e-07 ;  /* 0x00000008ff1a7431 */ /* 0x000fe200000001ff */
[----:B------:R-:W-:Y:S01]  /*4e30*/  MOV R27, 0x8 ;  /* 0x00000008001b7802 */ /* 0x000fe20000000f00 */
[----:B--2---:R-:W-:Y:S01]  /*4e40*/  @!P0 FADD.FTZ R28, R28, R12 ;  /* 0x0000000c1c1c8221 */ /* 0x004fe20000010000 */
[----:B------:R-:W-:Y:S01]  /*4e50*/  MOV R12, 0x8 ;  /* 0x00000008000c7802 */ /* 0x000fe20000000f00 */
[----:B------:R-:W-:Y:S01]  /*4e60*/  @!P0 FADD.FTZ R29, R29, R13 ;  /* 0x0000000d1d1d8221 */ /* 0x000fe20000010000 */
[----:B------:R-:W-:Y:S01]  /*4e70*/  ISETP.EQ.OR P0, PT, R19, UR14, P1 ;  /* 0x0000000e13007c0c */ /* 0x000fe20008f02670 */
[----:B----4-:R-:W-:Y:S01]  /*4e80*/  @!P6 FADD.FTZ R28, R28, R14 ;  /* 0x0000000e1c1ce221 */ /* 0x010fe20000010000 */
[----:B------:R-:W-:-:S02]  /*4e90*/  HFMA2 R14, -RZ, RZ, 0, 4.76837158203125e-07 ;  /* 0x00000008ff0e7431 */ /* 0x000fc400000001ff */
[----:B------:R-:W-:-:S04]  /*4ea0*/  @!P5 IMAD.WIDE.U32 R12, R21, R12, UR16 ;  /* 0x00000010150cde25 */ /* 0x000fc8000f8e000c */
[----:B------:R-:W-:Y:S01]  /*4eb0*/  @!P6 FADD.FTZ R29, R29, R15 ;  /* 0x0000000f1d1de221 */ /* 0x000fe20000010000 */
[----:B------:R-:W-:Y:S01]  /*4ec0*/  ISETP.EQ.OR P6, PT, R20, UR14, P1 ;  /* 0x0000000e14007c0c */ /* 0x000fe20008fc2670 */
[----:B------:R-:W2:Y:S01]  /*4ed0*/  @!P5 LDG.E.64 R12, desc[UR12][R12.64] ;  /* 0x0000000c0c0cd981 */ /* 0x000ea2000c1e1b00 */
[----:B------:R-:W-:-:S04]  /*4ee0*/  @!P4 IMAD.WIDE.U32 R14, R17, R14, UR16 ;  /* 0x00000010110ece25 */ /* 0x000fc8000f8e000e */
[----:B------:R-:W-:Y:S02]  /*4ef0*/  @!P3 IMAD.WIDE.U32 R16, R16, R23, UR16 ;  /* 0x000000101010be25 */ /* 0x000fe4000f8e0017 */
[----:B------:R-:W3:Y:S02]  /*4f00*/  @!P4 LDG.E.64 R14, desc[UR12][R14.64] ;  /* 0x0000000c0e0ec981 */ /* 0x000ee4000c1e1b00 */
[----:B------:R-:W-:Y:S02]  /*4f10*/  @!P0 IMAD R22, R19, R22, UR18 ;  /* 0x0000001213168e24 */ /* 0x000fe4000f8e0216 */
[----:B------:R-:W-:Y:S01]  /*4f20*/  @!P2 IMAD.WIDE.U32 R18, R18, R25, UR16 ;  /* 0x000000101212ae25 */ /* 0x000fe2000f8e0019 */
[----:B------:R-:W4:Y:S01]  /*4f30*/  @!P3 LDG.E.64 R16, desc[UR12][R16.64] ;  /* 0x0000000c1010b981 */ /* 0x000f22000c1e1b00 */
[----:B------:R-:W-:-:S04]  /*4f40*/  MOV R21, UR9 ;  /* 0x0000000900157c02 */ /* 0x000fc80008000f00 */
[----:B------:R-:W5:Y:S01]  /*4f50*/  @!P2 LDG.E.64 R18, desc[UR12][R18.64] ;  /* 0x0000000c1212a981 */ /* 0x000f62000c1e1b00 */
[----:B------:R-:W-:Y:S02]  /*4f60*/  @!P6 IMAD R23, R20, R21, UR18 ;  /* 0x000000121417ee24 */ /* 0x000fe4000f8e0215 */
[----:B------:R-:W-:-:S04]  /*4f70*/  @!P0 IMAD.WIDE.U32 R20, R22, R27, UR16 ;  /* 0x0000001016148e25 */ /* 0x000fc8000f8e001b */
[----:B------:R-:W-:Y:S02]  /*4f80*/  @!P6 IMAD.WIDE.U32 R22, R23, R26, UR16 ;  /* 0x000000101716ee25 */ /* 0x000fe4000f8e001a */
[----:B------:R-:W5:Y:S04]  /*4f90*/  @!P0 LDG.E.64 R20, desc[UR12][R20.64] ;  /* 0x0000000c14148981 */ /* 0x000f68000c1e1b00 */
[----:B------:R-:W5:Y:S01]  /*4fa0*/  @!P6 LDG.E.64 R22, desc[UR12][R22.64] ;  /* 0x0000000c1616e981 */ /* 0x000f62000c1e1b00 */
[----:B------:R-:W0:Y:S01]  /*4fb0*/  LDC R25, c[0x0][0x370] ;  /* 0x0000dc00ff197b82 */ /* 0x000e220000000800 */
[----:B------:R-:W-:Y:S01]  /*4fc0*/  IADD3 R24, PT, PT, R24, 0x8, RZ ;  /* 0x0000000818187810 */ /* 0x000fe20007ffe0ff */
[----:B--2---:R-:W-:Y:S01]  /*4fd0*/  @!P5 FADD.FTZ R28, R28, R12 ;  /* 0x0000000c1c1cd221 */ /* 0x004fe20000010000 */
[----:B------:R-:W-:Y:S01]  /*4fe0*/  @!P5 FADD.FTZ R29, R29, R13 ;  /* 0x0000000d1d1dd221 */ /* 0x000fe20000010000 */
[----:B0-----:R-:W-:-:S02]  /*4ff0*/  LOP3.LUT R13, R25, 0x7ffffff8, RZ, 0xc0, !PT ;  /* 0x7ffffff8190d7812 */ /* 0x001fc400078ec0ff */
[----:B---3--:R-:W-:Y:S01]  /*5000*/  @!P4 FADD.FTZ R28, R28, R14 ;  /* 0x0000000e1c1cc221 */ /* 0x008fe20000010000 */
[----:B------:R-:W-:-:S03]  /*5010*/  @!P4 FADD.FTZ R29, R29, R15 ;  /* 0x0000000f1d1dc221 */ /* 0x000fc60000010000 */
[----:B----4-:R-:W-:Y:S01]  /*5020*/  @!P3 FADD.FTZ R28, R28, R16 ;  /* 0x000000101c1cb221 */ /* 0x010fe20000010000 */
[----:B------:R-:W-:-:S03]  /*5030*/  @!P3 FADD.FTZ R29, R29, R17 ;  /* 0x000000111d1db221 */ /* 0x000fc60000010000 */
[----:B-----5:R-:W-:Y:S01]  /*5040*/  @!P2 FADD.FTZ R28, R28, R18 ;  /* 0x000000121c1ca221 */ /* 0x020fe20000010000 */
[----:B------:R-:W-:Y:S01]  /*5050*/  @!P2 FADD.FTZ R29, R29, R19 ;  /* 0x000000131d1da221 */ /* 0x000fe20000010000 */
[----:B------:R-:W-:Y:S02]  /*5060*/  ISETP.NE.AND P2, PT, R24, R13, PT ;  /* 0x0000000d1800720c */ /* 0x000fe40003f45270 */
[----:B------:R-:W-:Y:S01]  /*5070*/  @!P0 FADD.FTZ R28, R28, R20 ;  /* 0x000000141c1c8221 */ /* 0x000fe20000010000 */
[----:B------:R-:W-:-:S03]  /*5080*/  @!P0 FADD.FTZ R29, R29, R21 ;  /* 0x000000151d1d8221 */ /* 0x000fc60000010000 */
[----:B------:R-:W-:Y:S01]  /*5090*/  @!P6 FADD.FTZ R28, R28, R22 ;  /* 0x000000161c1ce221 */ /* 0x000fe20000010000 */
[----:B------:R-:W-:-:S06]  /*50a0*/  @!P6 FADD.FTZ R29, R29, R23 ;  /* 0x000000171d1de221 */ /* 0x000fcc0000010000 */
[----:B------:R-:W-:Y:S05]  /*50b0*/  @P2 BRA `(.L_x_124) ;  /* 0xfffffff800d42947 */ /* 0x000fea000383ffff */
[----:B------:R-:W-:-:S07]  /*50c0*/  MOV R20, R13 ;  /* 0x0000000d00147202 */ /* 0x000fce0000000f00 */
.L_x_123:
[----:B------:R-:W0:Y:S02]  /*50d0*/  LDCU UR6, c[0x0][0x370] ;  /* 0x00006e00ff0677ac */ /* 0x000e240008000800 */
[----:B0-----:R-:W-:-:S09]  /*50e0*/  ULOP3.LUT UP0, URZ, UR6, 0x7, URZ, 0xc0, !UPT ;  /* 0x0000000706ff7892 */ /* 0x001fd2000f80c0ff */
[----:B------:R-:W-:Y:S05]  /*50f0*/  BRA.U !UP0, `(.L_x_120) ;  /* 0x0000000508347547 */ /* 0x000fea000b800000 */
[----:B------:R-:W0:Y:S01]  /*5100*/  LDCU UR6, c[0x0][0x370] ;  /* 0x00006e00ff0677ac */ /* 0x000e220008000800 */
[----:B------:R-:W2:Y:S01]  /*5110*/  LDCU UR7, c[0x0][0x370] ;  /* 0x00006e00ff0777ac */ /* 0x000ea20008000800 */
[----:B0-----:R-:W-:-:S04]  /*5120*/  ULOP3.LUT UR6, UR6, 0x7, URZ, 0xc0, !UPT ;  /* 0x0000000706067892 */ /* 0x001fc8000f8ec0ff */
[----:B------:R-:W-:Y:S02]  /*5130*/  UIADD3 UR6, UPT, UPT, UR6, -0x1, URZ ;  /* 0xffffffff06067890 */ /* 0x000fe4000fffe0ff */
[----:B--2---:R-:W-:Y:S02]  /*5140*/  ULOP3.LUT UP1, UR7, UR7, 0x3, URZ, 0xc0, !UPT ;  /* 0x0000000307077892 */ /* 0x004fe4000f82c0ff */
[----:B------:R-:W-:-:S09]  /*5150*/  UISETP.GE.U32.AND UP0, UPT, UR6, 0x3, UPT ;  /* 0x000000030600788c */ /* 0x000fd2000bf06070 */
[----:B------:R-:W-:Y:S05]  /*5160*/  BRA.U !UP0, `(.L_x_125) ;  /* 0x00000001088c7547 */ /* 0x000fea000b800000 */
[C---:B------:R-:W-:Y:S02]  /*5170*/  IADD3 R14, PT, PT, R20.reuse, 0x1, RZ ;  /* 0x00000001140e7810 */ /* 0x040fe40007ffe0ff */
[----:B------:R-:W-:Y:S02]  /*5180*/  ISETP.EQ.OR P0, PT, R20, UR14, P1 ;  /* 0x0000000e14007c0c */ /* 0x000fe40008f02670 */
[----:B------:R-:W-:Y:S02]  /*5190*/  ISETP.EQ.OR P2, PT, R14, UR14, P1 ;  /* 0x0000000e0e007c0c */ /* 0x000fe40008f42670 */
[C---:B------:R-:W-:Y:S02]  /*51a0*/  IADD3 R17, PT, PT, R20.reuse, 0x2, RZ ;  /* 0x0000000214117810 */ /* 0x040fe40007ffe0ff */
[----:B-1----:R-:W-:Y:S02]  /*51b0*/  MOV R19, UR9 ;  /* 0x0000000900137c02 */ /* 0x002fe40008000f00 */
[----:B---3--:R-:W-:-:S02]  /*51c0*/  IADD3 R16, PT, PT, R20, 0x3, RZ ;  /* 0x0000000314107810 */ /* 0x008fc40007ffe0ff */
[----:B------:R-:W-:Y:S02]  /*51d0*/  ISETP.EQ.OR P3, PT, R17, UR14, P1 ;  /* 0x0000000e11007c0c */ /* 0x000fe40008f62670 */
        /* <DEDUP_REMOVED lines=8> */
[----:B------:R-:W-:Y:S01]  /*5260*/  @!P0 IMAD.WIDE.U32 R12, R12, R15, UR16 ;  /* 0x000000100c0c8e25 */ /* 0x000fe2000f8e000f */
[----:B------:R-:W-:-:S03]  /*5270*/  MOV R22, 0x8 ;  /* 0x0000000800167802 */ /* 0x000fc60000000f00 */
[----:B------:R-:W-:Y:S02]  /*5280*/  @!P3 IMAD R17, R17, R18, UR18 ;  /* 0x000000121111be24 */ /* 0x000fe4000f8e0212 */
[----:B------:R-:W-:Y:S01]  /*5290*/  @!P2 IMAD.WIDE.U32 R14, R14, R19, UR16 ;  /* 0x000000100e0eae25 */ /* 0x000fe2000f8e0013 */
[----:B------:R-:W2:Y:S03]  /*52a0*/  @!P0 LDG.E.64 R12, desc[UR12][R12.64] ;  /* 0x0000000c0c0c8981 */ /* 0x000ea6000c1e1b00 */
[----:B------:R-:W-:Y:S02]  /*52b0*/  @!P4 IMAD R18, R16, R21, UR18 ;  /* 0x000000121012ce24 */ /* 0x000fe4000f8e0215 */
[----:B------:R-:W-:Y:S01]  /*52c0*/  @!P3 IMAD.WIDE.U32 R16, R17, R22, UR16 ;  /* 0x000000101110be25 */ /* 0x000fe2000f8e0016 */
[----:B------:R-:W3:Y:S03]  /*52d0*/  @!P2 LDG.E.64 R14, desc[UR12][R14.64] ;  /* 0x0000000c0e0ea981 */ /* 0x000ee6000c1e1b00 */
[----:B------:R-:W-:-:S02]  /*52e0*/  @!P4 IMAD.WIDE.U32 R18, R18, R19, UR16 ;  /* 0x000000101212ce25 */ /* 0x000fc4000f8e0013 */
        /* <DEDUP_REMOVED lines=11> */
.L_x_125:
[----:B------:R-:W-:Y:S05]  /*53a0*/  BRA.U !UP1, `(.L_x_120) ;  /* 0x0000000109887547 */ /* 0x000fea000b800000 */
[----:B---3--:R-:W0:Y:S01]  /*53b0*/  LDC R16, c[0x0][0x370] ;  /* 0x0000dc00ff107b82 */ /* 0x008e220000000800 */
[----:B------:R-:W-:Y:S01]  /*53c0*/  UISETP.NE.AND UP0, UPT, UR7, 0x1, UPT ;  /* 0x000000010700788c */ /* 0x000fe2000bf05270 */
[----:B0-----:R-:W-:-:S08]  /*53d0*/  LOP3.LUT R16, R16, 0x1, RZ, 0xc0, !PT ;  /* 0x0000000110107812 */ /* 0x001fd000078ec0ff */
[----:B------:R-:W-:Y:S05]  /*53e0*/  BRA.U !UP0, `(.L_x_126) ;  /* 0x0000000108487547 */ /* 0x000fea000b800000 */
[C---:B------:R-:W-:Y:S01]  /*53f0*/  IADD3 R14, PT, PT, R20.reuse, 0x1, RZ ;  /* 0x00000001140e7810 */ /* 0x040fe20007ffe0ff */
[----:B------:R-:W-:Y:S01]  /*5400*/  HFMA2 R15, -RZ, RZ, 0, 4.76837158203125e-07 ;  /* 0x00000008ff0f7431 */ /* 0x000fe200000001ff */
[----:B------:R-:W-:Y:S02]  /*5410*/  ISETP.EQ.OR P2, PT, R20, UR14, P1 ;  /* 0x0000000e14007c0c */ /* 0x000fe40008f42670 */
[----:B------:R-:W-:Y:S02]  /*5420*/  ISETP.EQ.OR P0, PT, R14, UR14, P1 ;  /* 0x0000000e0e007c0c */ /* 0x000fe40008f02670 */
[----:B------:R-:W-:Y:S02]  /*5430*/  MOV R13, UR9 ;  /* 0x00000009000d7c02 */ /* 0x000fe40008000f00 */
[----:B------:R-:W-:-:S07]  /*5440*/  MOV R17, UR9 ;  /* 0x0000000900117c02 */ /* 0x000fce0008000f00 */
[----:B------:R-:W-:Y:S02]  /*5450*/  @!P2 IMAD R12, R20, R13, UR18 ;  /* 0x00000012140cae24 */ /* 0x000fe4000f8e020d */
[----:B------:R-:W-:Y:S01]  /*5460*/  @!P0 IMAD R14, R14, R17, UR18 ;  /* 0x000000120e0e8e24 */ /* 0x000fe2000f8e0211 */
[----:B------:R-:W-:Y:S01]  /*5470*/  MOV R17, 0x8 ;  /* 0x0000000800117802 */ /* 0x000fe20000000f00 */
[----:B------:R-:W-:-:S04]  /*5480*/  @!P2 IMAD.WIDE.U32 R12, R12, R15, UR16 ;  /* 0x000000100c0cae25 */ /* 0x000fc8000f8e000f */
[----:B------:R-:W-:Y:S02]  /*5490*/  @!P0 IMAD.WIDE.U32 R14, R14, R17, UR16 ;  /* 0x000000100e0e8e25 */ /* 0x000fe4000f8e0011 */
[----:B------:R-:W2:Y:S04]  /*54a0*/  @!P2 LDG.E.64 R12, desc[UR12][R12.64] ;  /* 0x0000000c0c0ca981 */ /* 0x000ea8000c1e1b00 */
[----:B------:R-:W3:Y:S01]  /*54b0*/  @!P0 LDG.E.64 R14, desc[UR12][R14.64] ;  /* 0x0000000c0e0e8981 */ /* 0x000ee2000c1e1b00 */
[----:B------:R-:W-:Y:S01]  /*54c0*/  IADD3 R20, PT, PT, R20, 0x2, RZ ;  /* 0x0000000214147810 */ /* 0x000fe20007ffe0ff */
[----:B--2---:R-:W-:Y:S01]  /*54d0*/  @!P2 FADD.FTZ R28, R28, R12 ;  /* 0x0000000c1c1ca221 */ /* 0x004fe20000010000 */
[----:B------:R-:W-:-:S03]  /*54e0*/  @!P2 FADD.FTZ R29, R29, R13 ;  /* 0x0000000d1d1da221 */ /* 0x000fc60000010000 */
[----:B---3--:R-:W-:Y:S01]  /*54f0*/  @!P0 FADD.FTZ R28, R28, R14 ;  /* 0x0000000e1c1c8221 */ /* 0x008fe20000010000 */
[----:B------:R-:W-:-:S07]  /*5500*/  @!P0 FADD.FTZ R29, R29, R15 ;  /* 0x0000000f1d1d8221 */ /* 0x000fce0000010000 */
.L_x_126:
[----:B------:R-:W-:Y:S01]  /*5510*/  ISETP.EQ.OR P0, PT, R20, UR14, P1 ;  /* 0x0000000e14007c0c */ /* 0x000fe20008f02670 */
[----:B------:R-:W-:Y:S03]  /*5520*/  BSSY.RECONVERGENT B0, `(.L_x_120) ;  /* 0x000000a000007945 */ /* 0x000fe60003800200 */
[----:B------:R-:W-:-:S13]  /*5530*/  ISETP.NE.U32.OR P0, PT, R16, 0x1, P0 ;  /* 0x000000011000780c */ /* 0x000fda0000705470 */
[----:B------:R-:W-:Y:S05]  /*5540*/  @P0 BRA `(.L_x_127) ;  /* 0x00000000001c0947 */ /* 0x000fea0003800000 */
[----:B------:R-:W-:Y:S01]  /*5550*/  HFMA2 R15, -RZ, RZ, 0, 4.76837158203125e-07 ;  /* 0x00000008ff0f7431 */ /* 0x000fe200000001ff */
[----:B------:R-:W-:-:S05]  /*5560*/  MOV R13, UR9 ;  /* 0x00000009000d7c02 */ /* 0x000fca0008000f00 */
[----:B------:R-:W-:-:S04]  /*5570*/  IMAD R12, R20, R13, UR18 ;  /* 0x00000012140c7e24 */ /* 0x000fc8000f8e020d */
[----:B------:R-:W-:-:S06]  /*5580*/  IMAD.WIDE.U32 R12, R12, R15, UR16 ;  /* 0x000000100c0c7e25 */ /* 0x000fcc000f8e000f */
[----:B------:R-:W2:Y:S02]  /*5590*/  LDG.E.64 R12, desc[UR12][R12.64] ;  /* 0x0000000c0c0c7981 */ /* 0x000ea4000c1e1b00 */
[----:B--2---:R-:W-:Y:S01]  /*55a0*/  FADD.FTZ R28, R28, R12 ;  /* 0x0000000c1c1c7221 */ /* 0x004fe20000010000 */
[----:B------:R-:W-:-:S07]  /*55b0*/  FADD.FTZ R29, R29, R13 ;  /* 0x0000000d1d1d7221 */ /* 0x000fce0000010000 */
.L_x_127:
[----:B------:R-:W-:Y:S05]  /*55c0*/  BSYNC.RECONVERGENT B0 ;  /* 0x0000000000007941 */ /* 0x000fea0003800200 */
.L_x_120:
[----:B------:R-:W5:Y:S01]  /*55d0*/  S2UR UR7, SR_CgaCtaId ;  /* 0x00000000000779c3 */ /* 0x000f620000008800 */
[----:B------:R-:W-:Y:S01]  /*55e0*/  UMOV UR6, 0x400 ;  /* 0x0000040000067882 */ /* 0x000fe20000000000 */
[----:B------:R-:W0:Y:S01]  /*55f0*/  LDCU.64 UR16, c[0x0][0x400] ;  /* 0x00008000ff1077ac */ /* 0x000e220008000a00 */
[C---:B----4-:R-:W-:Y:S02]  /*5600*/  PRMT R14, R45.reuse, 0x7632, R14 ;  /* 0x000076322d0e7816 */ /* 0x050fe4000000000e */
[----:B------:R-:W-:-:S03]  /*5610*/  SHF.L.U32 R45, R45, 0x10, RZ ;  /* 0x000000102d2d7819 */ /* 0x000fc600000006ff */
[----:B------:R-:W4:Y:S02]  /*5620*/  LDC R17, c[0x0][0x41c] ;  /* 0x00010700ff117b82 */ /* 0x000f240000000800 */
[----:B------:R-:W-:-:S04]  /*5630*/  FADD.FTZ R45, R45, -UR15 ;  /* 0x8000000f2d2d7e21 */ /* 0x000fc80008010000 */
[----:B------:R-:W-:Y:S01]  /*5640*/  FMUL.FTZ R45, R45, UR11 ;  /* 0x0000000b2d2d7c20 */ /* 0x000fe20008410000 */
[----:B-----5:R-:W-:Y:S01]  /*5650*/  ULEA UR6, UR7, UR6, 0x18 ;  /* 0x0000000607067291 */ /* 0x020fe2000f8ec0ff */
[----:B------:R-:W5:Y:S01]  /*5660*/  LDCU.U8 UR7, c[0x0][0x414] ;  /* 0x00008280ff0777ac */ /* 0x000f620008000000 */
[----:B----4-:R-:W-:-:S07]  /*5670*/  IMAD R17, R17, UR14, R46 ;  /* 0x0000000e11117c24 */ /* 0x010fce000f8e022e */
[----:B------:R-:W-:Y:S01]  /*5680*/  @!P1 STS.64 [UR6+0x78], R28 ;  /* 0x0000781cff009988 */ /* 0x000fe20008000a06 */
[----:B------:R-:W-:Y:S01]  /*5690*/  BAR.SYNC.DEFER_BLOCKING 0x0 ;  /* 0x0000000000007b1d */ /* 0x000fe20000010000 */
[----:B0-----:R-:W-:Y:S01]  /*56a0*/  ISETP.GE.U32.AND P0, PT, R17, UR16, PT ;  /* 0x0000001011007c0c */ /* 0x001fe2000bf06070 */
[----:B-----5:R-:W-:-:S04]  /*56b0*/  UISETP.NE.AND UP0, UPT, UR7, URZ, UPT ;  /* 0x000000ff0700728c */ /* 0x020fc8000bf05270 */
[----:B------:R-:W1:Y:S01]  /*56c0*/  LDS.64 R12, [UR6+0x78] ;  /* 0x00007806ff0c7984 */ /* 0x000e620008000a00 */
[----:B------:R-:W1:Y:S02]  /*56d0*/  LDCU UR6, c[0x0][0x42c] ;  /* 0x00008580ff0677ac */ /* 0x000e640008000800 */
[----:B-1----:R-:W-:Y:S01]  /*56e0*/  FMUL.FTZ R19, R13, UR6 ;  /* 0x000000060d137c20 */ /* 0x002fe20008410000 */
[----:B------:R-:W-:Y:S01]  /*56f0*/  SHF.L.U32 R13, R14, 0x10, RZ ;  /* 0x000000100e0d7819 */ /* 0x000fe200000006ff */
[----:B---3--:R-:W-:Y:S01]  /*5700*/  FMUL.FTZ R16, R12, UR6 ;  /* 0x000000060c107c20 */ /* 0x008fe20008410000 */
[----:B------:R-:W-:Y:S02]  /*5710*/  SHF.R.S32.HI R12, RZ, 0x1f, R17 ;  /* 0x0000001fff0c7819 */ /* 0x000fe40000011411 */
[----:B------:R-:W-:Y:S01]  /*5720*/  PRMT R14, R44, 0x7632, R14 ;  /* 0x000076322c0e7816 */ /* 0x000fe2000000000e */
[----:B------:R-:W-:Y:S01]  /*5730*/  FADD.FTZ R18, R13, -UR15 ;  /* 0x8000000f0d127e21 */ /* 0x000fe20008010000 */
[----:B------:R-:W-:Y:S01]  /*5740*/  ISETP.GE.AND.EX P0, PT, R12, UR17, PT, P0 ;  /* 0x000000110c007c0c */ /* 0x000fe2000bf06300 */
[----:B------:R-:W-:Y:S01]  /*5750*/  FFMA.FTZ R13, R16, R45, R19 ;  /* 0x0000002d100d7223 */ /* 0x000fe20000010013 */
[----:B------:R-:W-:Y:S01]  /*5760*/  SHF.L.U32 R44, R44, 0x10, RZ ;  /* 0x000000102c2c7819 */ /* 0x000fe200000006ff */
[----:B------:R-:W-:Y:S01]  /*5770*/  FMUL.FTZ R18, R18, UR11 ;  /* 0x0000000b12127c20 */ /* 0x000fe20008410000 */
[----:B------:R-:W-:Y:S01]  /*5780*/  SHF.L.U32 R14, R14, 0x10, RZ ;  /* 0x000000100e0e7819 */ /* 0x000fe200000006ff */
[----:B------:R-:W-:Y:S08]  /*5790*/  BRA.U !UP0, `(.L_x_128) ;  /* 0x0000000108487547 */ /* 0x000ff0000b800000 */
[----:B------:R-:W-:Y:S01]  /*57a0*/  FFMA.FTZ R15, R10, R45, R8 ;  /* 0x0000002d0a0f7223 */ /* 0x000fe20000010008 */
[----:B------:R-:W-:-:S03]  /*57b0*/  FFMA.FTZ R26, R11, R18, R9 ;  /* 0x000000120b1a7223 */ /* 0x000fc60000010009 */
[----:B--2---:R-:W-:Y:S01]  /*57c0*/  FMUL.FTZ R20, R15, -1.4426950216293334961 ;  /* 0xbfb8aa3b0f147820 */ /* 0x004fe20000410000 */
        /* <DEDUP_REMOVED lines=15> */
.L_x_128:
[----:B------:R-:W-:Y:S01]  /*58c0*/  FFMA.FTZ R18, R16, R18, R19 ;  /* 0x0000001210127223 */ /* 0x000fe20000010013 */
[----:B------:R-:W-:Y:S01]  /*58d0*/  BSSY.RECONVERGENT B0, `(.L_x_129) ;  /* 0x0000014000007945 */ /* 0x000fe20003800200 */
[----:B------:R-:W-:Y:S01]  /*58e0*/  FFMA.FTZ R44, R10, R44, -R13 ;  /* 0x0000002c0a2c7223 */ /* 0x000fe2000001080d */
[C---:B--2---:R-:W-:Y:S01]  /*58f0*/  PRMT R20, R42.reuse, 0x7632, R20 ;  /* 0x000076322a147816 */ /* 0x044fe20000000014 */
[----:B------:R-:W-:Y:S01]  /*5900*/  FFMA.FTZ R18, R11, R14, -R18 ;  /* 0x0000000e0b127223 */ /* 0x000fe20000010812 */
[----:B------:R-:W-:Y:S01]  /*5910*/  SHF.L.U32 R21, R42, 0x10, RZ ;  /* 0x000000102a157819 */ /* 0x000fe200000006ff */
[----:B------:R-:W-:Y:S06]  /*5920*/  @P0 BRA `(.L_x_130) ;  /* 0x0000000000380947 */ /* 0x000fec0003800000 */
[----:B------:R-:W0:Y:S01]  /*5930*/  LDCU.64 UR18, c[0x0][0x3f8] ;  /* 0x00007f00ff1277ac */ /* 0x000e220008000a00 */
[----:B------:R-:W-:Y:S01]  /*5940*/  MOV R13, R53 ;  /* 0x00000035000d7202 */ /* 0x000fe20000000f00 */
[----:B------:R-:W-:Y:S01]  /*5950*/  FMUL.FTZ R23, R44, UR11 ;  /* 0x0000000b2c177c20 */ /* 0x000fe20008410000 */
[----:B------:R-:W-:Y:S01]  /*5960*/  FMUL.FTZ R18, R18, UR11 ;  /* 0x0000000b12127c20 */ /* 0x000fe20008410000 */
[----:B------:R-:W1:Y:S01]  /*5970*/  LDCU.64 UR6, c[0x0][0x380] ;  /* 0x00007000ff0677ac */ /* 0x000e620008000a00 */
[----:B0-----:R-:W-:Y:S01]  /*5980*/  IMAD R14, R12, UR18, RZ ;  /* 0x000000120c0e7c24 */ /* 0x001fe2000f8e02ff */
[----:B------:R-:W-:-:S03]  /*5990*/  MOV R12, R50 ;  /* 0x00000032000c7202 */ /* 0x000fc60000000f00 */
[C---:B------:R-:W-:Y:S02]  /*59a0*/  IMAD R15, R17.reuse, UR19, R14 ;  /* 0x00000013110f7c24 */ /* 0x040fe4000f8e020e */
[----:B------:R-:W-:-:S03]  /*59b0*/  IMAD.WIDE.U32 R12, R17, UR18, R12 ;  /* 0x00000012110c7c25 */ /* 0x000fc6000f8e000c */
[----:B-1----:R-:W-:Y:S02]  /*59c0*/  LEA R14, P0, R12, UR6, 0x1 ;  /* 0x000000060c0e7c11 */ /* 0x002fe4000f8008ff */
[----:B------:R-:W-:Y:S02]  /*59d0*/  IADD3 R15, PT, PT, R13, R15, RZ ;  /* 0x0000000f0d0f7210 */ /* 0x000fe40007ffe0ff */
[----:B------:R-:W-:Y:S02]  /*59e0*/  F2FP.BF16.F32.PACK_AB R13, R18, R23 ;  /* 0x00000017120d723e */ /* 0x000fe400000010ff */
[----:B------:R-:W-:-:S05]  /*59f0*/  LEA.HI.X R15, R12, UR7, R15, 0x1, P0 ;  /* 0x000000070c0f7c11 */ /* 0x000fca00080f0c0f */
[----:B------:R0:W-:Y:S02]  /*5a00*/  STG.E desc[UR12][R14.64], R13 ;  /* 0x0000000d0e007986 */ /* 0x0001e4000c10190c */
.L_x_130:
[----:B------:R-:W-:Y:S05]  /*5a10*/  BSYNC.RECONVERGENT B0 ;  /* 0x0000000000007941 */ /* 0x000fea0003800200 */
.L_x_129:
[C---:B0-----:R-:W-:Y:S02]  /*5a20*/  PRMT R14, R43.reuse, 0x7632, R14 ;  /* 0x000076322b0e7816 */ /* 0x041fe4000000000e */
[----:B------:R-:W-:Y:S02]  /*5a30*/  SHF.L.U32 R43, R43, 0x10, RZ ;  /* 0x000000102b2b7819 */ /* 0x000fe400000006ff */
[----:B------:R-:W-:Y:S02]  /*5a40*/  SHF.L.U32 R14, R14, 0x10, RZ ;  /* 0x000000100e0e7819 */ /* 0x000fe400000006ff */
[----:B------:R-:W-:Y:S01]  /*5a50*/  IADD3 R15, PT, PT, R17, 0x40, RZ ;  /* 0x00000040110f7810 */ /* 0x000fe20007ffe0ff */
[----:B------:R-:W-:Y:S01]  /*5a60*/  FADD.FTZ R43, R43, -UR15 ;  /* 0x8000000f2b2b7e21 */ /* 0x000fe20008010000 */
[----:B------:R-:W-:Y:S01]  /*5a70*/  IADD3 R23, PT, PT, R17, 0x80, RZ ;  /* 0x0000008011177810 */ /* 0x000fe20007ffe0ff */
[----:B------:R-:W-:Y:S01]  /*5a80*/  FADD.FTZ R14, R14, -UR15 ;  /* 0x8000000f0e0e7e21 */ /* 0x000fe20008010000 */
[----:B------:R-:W-:Y:S01]  /*5a90*/  ISETP.GE.U32.AND P0, PT, R15, UR16, PT ;  /* 0x000000100f007c0c */ /* 0x000fe2000bf06070 */
[----:B------:R-:W-:Y:S01]  /*5aa0*/  FMUL.FTZ R43, R43, UR11 ;  /* 0x0000000b2b2b7c20 */ /* 0x000fe20008410000 */
[----:B------:R-:W-:Y:S01]  /*5ab0*/  SHF.R.S32.HI R12, RZ, 0x1f, R15 ;  /* 0x0000001fff0c7819 */ /* 0x000fe2000001140f */
[----:B------:R-:W-:Y:S01]  /*5ac0*/  FMUL.FTZ R14, R14, UR11 ;  /* 0x0000000b0e0e7c20 */ /* 0x000fe20008410000 */
[----:B------:R-:W-:Y:S01]  /*5ad0*/  PRMT R13, R41, 0x7632, R13 ;  /* 0x00007632290d7816 */ /* 0x000fe2000000000d */
[----:B------:R-:W-:Y:S01]  /*5ae0*/  FFMA.FTZ R25, R16, R43, R19 ;  /* 0x0000002b10197223 */ /* 0x000fe20000010013 */
[----:B------:R-:W-:-:S02]  /*5af0*/  ISETP.GE.U32.AND P1, PT, R23, UR16, PT ;  /* 0x0000001017007c0c */ /* 0x000fc4000bf26070 */
[----:B------:R-:W-:Y:S02]  /*5b00*/  ISETP.GE.AND.EX P0, PT, R12, UR17, PT, P0 ;  /* 0x000000110c007c0c */ /* 0x000fe4000bf06300 */
[----:B------:R-:W-:Y:S02]  /*5b10*/  SHF.L.U32 R41, R41, 0x10, RZ ;  /* 0x0000001029297819 */ /* 0x000fe400000006ff */
[----:B------:R-:W-:Y:S01]  /*5b20*/  SHF.L.U32 R20, R20, 0x10, RZ ;  /* 0x0000001014147819 */ /* 0x000fe200000006ff */
[----:B------:R-:W-:Y:S08]  /*5b30*/  BRA.U !UP0, `(.L_x_131) ;  /* 0x0000000108487547 */ /* 0x000ff0000b800000 */
        /* <DEDUP_REMOVED lines=18> */
.L_x_131:
[----:B------:R-:W-:Y:S01]  /*5c60*/  FFMA.FTZ R14, R16, R14, R19 ;  /* 0x0000000e100e7223 */ /* 0x000fe20000010013 */
[----:B------:R-:W-:Y:S01]  /*5c70*/  BSSY.RECONVERGENT B0, `(.L_x_132) ;  /* 0x0000015000007945 */ /* 0x000fe20003800200 */
[----:B------:R-:W-:Y:S01]  /*5c80*/  FFMA.FTZ R25, R10, R21, -R25 ;  /* 0x000000150a197223 */ /* 0x000fe20000010819 */
[----:B------:R-:W-:Y:S01]  /*5c90*/  SHF.L.U32 R21, R13, 0x10, RZ ;  /* 0x000000100d157819 */ /* 0x000fe200000006ff */
[----:B------:R-:W-:Y:S01]  /*5ca0*/  FADD.FTZ R41, R41, -UR15 ;  /* 0x8000000f29297e21 */ /* 0x000fe20008010000 */
[----:B------:R-:W-:Y:S01]  /*5cb0*/  SHF.R.S32.HI R18, RZ, 0x1f, R23 ;  /* 0x0000001fff127819 */ /* 0x000fe20000011417 */
[----:B------:R-:W-:Y:S01]  /*5cc0*/  FFMA.FTZ R20, R11, R20, -R14 ;  /* 0x000000140b147223 */ /* 0x000fe2000001080e */
[----:B------:R-:W-:Y:S06]  /*5cd0*/  @P0 BRA `(.L_x_133) ;  /* 0x0000000000380947 */ /* 0x000fec0003800000 */
[----:B------:R-:W0:Y:S01]  /*5ce0*/  LDCU.64 UR6, c[0x0][0x3f8] ;  /* 0x00007f00ff0677ac */ /* 0x000e220008000a00 */
[----:B------:R-:W-:Y:S01]  /*5cf0*/  MOV R13, R53 ;  /* 0x00000035000d7202 */ /* 0x000fe20000000f00 */
[----:B------:R-:W-:Y:S01]  /*5d00*/  FMUL.FTZ R25, R25, UR11 ;  /* 0x0000000b19197c20 */ /* 0x000fe20008410000 */
[----:B------:R-:W-:Y:S01]  /*5d10*/  FMUL.FTZ R20, R20, UR11 ;  /* 0x0000000b14147c20 */ /* 0x000fe20008410000 */
[----:B------:R-:W1:Y:S01]  /*5d20*/  LDCU.64 UR18, c[0x0][0x380] ;  /* 0x00007000ff1277ac */ /* 0x000e620008000a00 */
[----:B0-----:R-:W-:Y:S01]  /*5d30*/  IMAD R14, R12, UR6, RZ ;  /* 0x000000060c0e7c24 */ /* 0x001fe2000f8e02ff */
[----:B------:R-:W-:-:S05]  /*5d40*/  MOV R12, R50 ;  /* 0x00000032000c7202 */ /* 0x000fca0000000f00 */
[----:B------:R-:W-:-:S04]  /*5d50*/  IMAD.WIDE.U32 R12, R15, UR6, R12 ;  /* 0x000000060f0c7c25 */ /* 0x000fc8000f8e000c */
[----:B------:R-:W-:Y:S01]  /*5d60*/  IMAD R15, R15, UR7, R14 ;  /* 0x000000070f0f7c24 */ /* 0x000fe2000f8e020e */
[----:B-1----:R-:W-:-:S04]  /*5d70*/  LEA R14, P0, R12, UR18, 0x1 ;  /* 0x000000120c0e7c11 */ /* 0x002fc8000f8008ff */
[----:B------:R-:W-:Y:S02]  /*5d80*/  IADD3 R15, PT, PT, R13, R15, RZ ;  /* 0x0000000f0d0f7210 */ /* 0x000fe40007ffe0ff */
[----:B------:R-:W-:Y:S02]  /*5d90*/  F2FP.BF16.F32.PACK_AB R13, R20, R25 ;  /* 0x00000019140d723e */ /* 0x000fe400000010ff */
[----:B------:R-:W-:-:S05]  /*5da0*/  LEA.HI.X R15, R12, UR19, R15, 0x1, P0 ;  /* 0x000000130c0f7c11 */ /* 0x000fca00080f0c0f */
[----:B------:R0:W-:Y:S02]  /*5db0*/  STG.E desc[UR12][R14.64], R13 ;  /* 0x0000000d0e007986 */ /* 0x0001e4000c10190c */
.L_x_133:
[----:B------:R-:W-:Y:S05]  /*5dc0*/  BSYNC.RECONVERGENT B0 ;  /* 0x0000000000007941 */ /* 0x000fea0003800200 */
.L_x_132:
[----:B------:R-:W-:Y:S01]  /*5dd0*/  PRMT R12, R40, 0x7632, R12 ;  /* 0x00007632280c7816 */ /* 0x000fe2000000000c */
[----:B------:R-:W-:Y:S01]  /*5de0*/  FMUL.FTZ R41, R41, UR11 ;  /* 0x0000000b29297c20 */ /* 0x000fe20008410000 */
[----:B------:R-:W-:Y:S01]  /*5df0*/  FADD.FTZ R21, R21, -UR15 ;  /* 0x8000000f15157e21 */ /* 0x000fe20008010000 */
[----:B------:R-:W-:Y:S02]  /*5e00*/  ISETP.GE.AND.EX P1, PT, R18, UR17, PT, P1 ;  /* 0x0000001112007c0c */ /* 0x000fe4000bf26310 */
[----:B------:R-:W-:Y:S01]  /*5e10*/  SHF.L.U32 R40, R40, 0x10, RZ ;  /* 0x0000001028287819 */ /* 0x000fe200000006ff */
[----:B0-----:R-:W-:Y:S01]  /*5e20*/  FFMA.FTZ R13, R16, R41, R19 ;  /* 0x00000029100d7223 */ /* 0x001fe20000010013 */
[----:B------:R-:W-:Y:S01]  /*5e30*/  SHF.L.U32 R12, R12, 0x10, RZ ;  /* 0x000000100c0c7819 */ /* 0x000fe200000006ff */
[----:B------:R-:W-:Y:S01]  /*5e40*/  FMUL.FTZ R28, R21, UR11 ;  /* 0x0000000b151c7c20 */ /* 0x000fe20008410000 */
[----:B------:R-:W-:Y:S07]  /*5e50*/  BRA.U !UP0, `(.L_x_134) ;  /* 0x0000000108487547 */ /* 0x000fee000b800000 */
        /* <DEDUP_REMOVED lines=18> */
.L_x_134:
[----:B------:R-:W-:Y:S01]  /*5f80*/  FFMA.FTZ R14, R16, R28, R19 ;  /* 0x0000001c100e7223 */ /* 0x000fe20000010013 */
[----:B------:R-:W-:Y:S01]  /*5f90*/  BSSY.RECONVERGENT B0, `(.L_x_135) ;  /* 0x0000014000007945 */ /* 0x000fe20003800200 */
[----:B------:R-:W-:Y:S01]  /*5fa0*/  FFMA.FTZ R40, R10, R40, -R13 ;  /* 0x000000280a287223 */ /* 0x000fe2000001080d */
[C---:B------:R-:W-:Y:S01]  /*5fb0*/  PRMT R20, R38.reuse, 0x7632, R20 ;  /* 0x0000763226147816 */ /* 0x040fe20000000014 */
[----:B------:R-:W-:Y:S01]  /*5fc0*/  FFMA.FTZ R14, R11, R12, -R14 ;  /* 0x0000000c0b0e7223 */ /* 0x000fe2000001080e */
[----:B------:R-:W-:Y:S01]  /*5fd0*/  SHF.L.U32 R21, R38, 0x10, RZ ;  /* 0x0000001026157819 */ /* 0x000fe200000006ff */
[----:B------:R-:W-:Y:S06]  /*5fe0*/  @P1 BRA `(.L_x_136) ;  /* 0x0000000000381947 */ /* 0x000fec0003800000 */
[----:B------:R-:W0:Y:S01]  /*5ff0*/  LDCU.64 UR6, c[0x0][0x3f8] ;  /* 0x00007f00ff0677ac */ /* 0x000e220008000a00 */
[----:B------:R-:W-:Y:S02]  /*6000*/  MOV R12, R50 ;  /* 0x00000032000c7202 */ /* 0x000fe40000000f00 */
[----:B------:R-:W-:Y:S01]  /*6010*/  MOV R13, R53 ;  /* 0x00000035000d7202 */ /* 0x000fe20000000f00 */
[----:B------:R-:W1:Y:S01]  /*6020*/  LDCU.64 UR18, c[0x0][0x380] ;  /* 0x00007000ff1277ac */ /* 0x000e620008000a00 */
[----:B0-----:R-:W-:Y:S02]  /*6030*/  IMAD R18, R18, UR6, RZ ;  /* 0x0000000612127c24 */ /* 0x001fe4000f8e02ff */
[----:B------:R-:W-:-:S04]  /*6040*/  IMAD.WIDE.U32 R12, R23, UR6, R12 ;  /* 0x00000006170c7c25 */ /* 0x000fc8000f8e000c */
[----:B------:R-:W-:Y:S02]  /*6050*/  IMAD R15, R23, UR7, R18 ;  /* 0x00000007170f7c24 */ /* 0x000fe4000f8e0212 */
[----:B------:R-:W-:Y:S01]  /*6060*/  FMUL.FTZ R23, R40, UR11 ;  /* 0x0000000b28177c20 */ /* 0x000fe20008410000 */
[----:B------:R-:W-:Y:S01]  /*6070*/  FMUL.FTZ R18, R14, UR11 ;  /* 0x0000000b0e127c20 */ /* 0x000fe20008410000 */
[----:B-1----:R-:W-:Y:S02]  /*6080*/  LEA R14, P0, R12, UR18, 0x1 ;  /* 0x000000120c0e7c11 */ /* 0x002fe4000f8008ff */
[----:B------:R-:W-:Y:S02]  /*6090*/  IADD3 R15, PT, PT, R13, R15, RZ ;  /* 0x0000000f0d0f7210 */ /* 0x000fe40007ffe0ff */
[----:B------:R-:W-:Y:S02]  /*60a0*/  F2FP.BF16.F32.PACK_AB R13, R18, R23 ;  /* 0x00000017120d723e */ /* 0x000fe400000010ff */
[----:B------:R-:W-:-:S05]  /*60b0*/  LEA.HI.X R15, R12, UR19, R15, 0x1, P0 ;  /* 0x000000130c0f7c11 */ /* 0x000fca00080f0c0f */
[----:B------:R0:W-:Y:S02]  /*60c0*/  STG.E desc[UR12][R14.64], R13 ;  /* 0x0000000d0e007986 */ /* 0x0001e4000c10190c */
.L_x_136:
[----:B------:R-:W-:Y:S05]  /*60d0*/  BSYNC.RECONVERGENT B0 ;  /* 0x0000000000007941 */ /* 0x000fea0003800200 */
.L_x_135:
[----:B------:R-:W-:Y:S02]  /*60e0*/  PRMT R18, R39, 0x7632, R18 ;  /* 0x0000763227127816 */ /* 0x000fe40000000012 */
[----:B------:R-:W-:Y:S02]  /*60f0*/  PRMT R22, R37, 0x7632, R22 ;  /* 0x0000763225167816 */ /* 0x000fe40000000016 */
[----:B0-----:R-:W-:Y:S02]  /*6100*/  SHF.L.U32 R14, R3, 0x10, RZ ;  /* 0x00000010030e7819 */ /* 0x001fe400000006ff */
        /* <DEDUP_REMOVED lines=8> */
[----:B------:R-:W-:Y:S01]  /*6190*/  FADD.FTZ R14, R3, -UR15 ;  /* 0x8000000f030e7e21 */ /* 0x000fe20008010000 */
        /* <DEDUP_REMOVED lines=8> */
[----:B------:R-:W-:Y:S01]  /*6220*/  IADD3 R15, PT, PT, R17, 0xc0, RZ ;  /* 0x000000c0110f7810 */ /* 0x000fe20007ffe0ff */
[----:B------:R-:W-:Y:S01]  /*6230*/  FADD.FTZ R37, R37, -UR15 ;  /* 0x8000000f25257e21 */ /* 0x000fe20008010000 */
[----:B------:R-:W-:Y:S01]  /*6240*/  IADD3 R35, PT, PT, R17, 0x100, RZ ;  /* 0x0000010011237810 */ /* 0x000fe20007ffe0ff */
[----:B------:R-:W-:Y:S01]  /*6250*/  FADD.FTZ R22, R33, -UR15 ;  /* 0x8000000f21167e21 */ /* 0x000fe20008010000 */
[C---:B------:R-:W-:Y:S01]  /*6260*/  IADD3 R5, PT, PT, R17.reuse, 0x140, RZ ;  /* 0x0000014011057810 */ /* 0x040fe20007ffe0ff */
[----:B------:R-:W-:Y:S01]  /*6270*/  FADD.FTZ R23, R32, -UR15 ;  /* 0x8000000f20177e21 */ /* 0x000fe20008010000 */
[----:B------:R-:W-:Y:S01]  /*6280*/  IADD3 R3, PT, PT, R17, 0x180, RZ ;  /* 0x0000018011037810 */ /* 0x000fe20007ffe0ff */
[----:B------:R-:W-:Y:S01]  /*6290*/  FMUL.FTZ R27, R27, UR11 ;  /* 0x0000000b1b1b7c20 */ /* 0x000fe20008410000 */
[----:B------:R-:W-:Y:S01]  /*62a0*/  SHF.L.U32 R12, R20, 0x10, RZ ;  /* 0x00000010140c7819 */ /* 0x000fe200000006ff */
[----:B------:R-:W-:Y:S01]  /*62b0*/  FMUL.FTZ R37, R37, UR11 ;  /* 0x0000000b25257c20 */ /* 0x000fe20008410000 */
[----:B------:R-:W-:Y:S01]  /*62c0*/  IADD3 R17, PT, PT, R17, 0x1c0, RZ ;  /* 0x000001c011117810 */ /* 0x000fe20007ffe0ff */
[----:B------:R-:W-:Y:S01]  /*62d0*/  FMUL.FTZ R7, R7, UR11 ;  /* 0x0000000b07077c20 */ /* 0x000fe20008410000 */
[----:B------:R-:W-:Y:S01]  /*62e0*/  ISETP.GE.U32.AND P1, PT, R15, UR16, PT ;  /* 0x000000100f007c0c */ /* 0x000fe2000bf26070 */
[----:B------:R-:W-:Y:S01]  /*62f0*/  FMUL.FTZ R22, R22, UR11 ;  /* 0x0000000b16167c20 */ /* 0x000fe20008410000 */
[----:B------:R-:W-:Y:S01]  /*6300*/  ISETP.GE.U32.AND P3, PT, R35, UR16, PT ;  /* 0x0000001023007c0c */ /* 0x000fe2000bf66070 */
[----:B------:R-:W-:Y:S01]  /*6310*/  FMUL.FTZ R23, R23, UR11 ;  /* 0x0000000b17177c20 */ /* 0x000fe20008410000 */
[----:B------:R-:W-:Y:S01]  /*6320*/  ISETP.GE.U32.AND P4, PT, R5, UR16, PT ;  /* 0x0000001005007c0c */ /* 0x000fe2000bf86070 */
[----:B------:R-:W-:Y:S01]  /*6330*/  FMUL.FTZ R24, R24, UR11 ;  /* 0x0000000b18187c20 */ /* 0x000fe20008410000 */
[----:B------:R-:W-:Y:S01]  /*6340*/  ISETP.GE.U32.AND P2, PT, R3, UR16, PT ;  /* 0x0000001003007c0c */ /* 0x000fe2000bf46070 */
[----:B------:R-:W-:Y:S01]  /*6350*/  FMUL.FTZ R26, R26, UR11 ;  /* 0x0000000b1a1a7c20 */ /* 0x000fe20008410000 */
[----:B------:R-:W-:Y:S01]  /*6360*/  SHF.R.S32.HI R13, RZ, 0x1f, R15 ;  /* 0x0000001fff0d7819 */ /* 0x000fe2000001140f */
[----:B------:R-:W-:Y:S01]  /*6370*/  FMUL.FTZ R38, R38, UR11 ;  /* 0x0000000b26267c20 */ /* 0x000fe20008410000 */
[----:B------:R-:W-:Y:S01]  /*6380*/  SHF.R.S32.HI R39, RZ, 0x1f, R35 ;  /* 0x0000001fff277819 */ /* 0x000fe20000011423 */
[----:B------:R-:W-:Y:S01]  /*6390*/  FMUL.FTZ R14, R14, UR11 ;  /* 0x0000000b0e0e7c20 */ /* 0x000fe20008410000 */
[----:B------:R-:W-:-:S02]  /*63a0*/  SHF.R.S32.HI R18, RZ, 0x1f, R5 ;  /* 0x0000001fff127819 */ /* 0x000fc40000011405 */
[----:B------:R-:W-:Y:S02]  /*63b0*/  SHF.R.S32.HI R20, RZ, 0x1f, R3 ;  /* 0x0000001fff147819 */ /* 0x000fe40000011403 */
[----:B------:R-:W-:Y:S02]  /*63c0*/  ISETP.GE.U32.AND P0, PT, R17, UR16, PT ;  /* 0x0000001011007c0c */ /* 0x000fe4000bf06070 */
[----:B------:R-:W-:Y:S02]  /*63d0*/  ISETP.GE.AND.EX P1, PT, R13, UR17, PT, P1 ;  /* 0x000000110d007c0c */ /* 0x000fe4000bf26310 */
[----:B------:R-:W-:Y:S02]  /*63e0*/  ISETP.GE.AND.EX P3, PT, R39, UR17, PT, P3 ;  /* 0x0000001127007c0c */ /* 0x000fe4000bf66330 */
[----:B------:R-:W-:Y:S02]  /*63f0*/  ISETP.GE.AND.EX P4, PT, R18, UR17, PT, P4 ;  /* 0x0000001112007c0c */ /* 0x000fe4000bf86340 */
[----:B------:R-:W-:Y:S01]  /*6400*/  ISETP.GE.AND.EX P2, PT, R20, UR17, PT, P2 ;  /* 0x0000001114007c0c */ /* 0x000fe2000bf46320 */
[----:B------:R-:W-:-:S12]  /*6410*/  BRA.U !UP0, `(.L_x_137) ;  /* 0x0000000108487547 */ /* 0x000fd8000b800000 */
        /* <DEDUP_REMOVED lines=18> */
.L_x_137:
[C-C-:B------:R-:W-:Y:S01]  /*6540*/  FFMA.FTZ R43, R16.reuse, R27, R19.reuse ;  /* 0x0000001b102b7223 */ /* 0x140fe20000010013 */
[C-C-:B------:R-:W-:Y:S01]  /*6550*/  FFMA.FTZ R14, R16.reuse, R14, R19.reuse ;  /* 0x0000000e100e7223 */ /* 0x140fe20000010013 */
[----:B------:R-:W-:Y:S01]  /*6560*/  BSSY.RECONVERGENT B0, `(.L_x_138) ;  /* 0x000001b000007945 */ /* 0x000fe20003800200 */
[C-C-:B------:R-:W-:Y:S01]  /*6570*/  FFMA.FTZ R41, R16.reuse, R37, R19.reuse ;  /* 0x0000002510297223 */ /* 0x140fe20000010013 */
[C-C-:B------:R-:W-:Y:S01]  /*6580*/  FFMA.FTZ R40, R16.reuse, R38, R19.reuse ;  /* 0x0000002610287223 */ /* 0x140fe20000010013 */
[C-C-:B------:R-:W-:Y:S01]  /*6590*/  FFMA.FTZ R27, R16.reuse, R7, R19.reuse ;  /* 0x00000007101b7223 */ /* 0x140fe20000010013 */
[C-C-:B------:R-:W-:Y:S01]  /*65a0*/  FFMA.FTZ R28, R16.reuse, R22, R19.reuse ;  /* 0x00000016101c7223 */ /* 0x140fe20000010013 */
[C-C-:B------:R-:W-:Y:S01]  /*65b0*/  FFMA.FTZ R29, R16.reuse, R23, R19.reuse ;  /* 0x00000017101d7223 */ /* 0x140fe20000010013 */
[C-C-:B------:R-:W-:Y:S01]  /*65c0*/  FFMA.FTZ R32, R16.reuse, R24, R19.reuse ;  /* 0x0000001810207223 */ /* 0x140fe20000010013 */
[C-C-:B------:R-:W-:Y:S01]  /*65d0*/  FFMA.FTZ R33, R16.reuse, R25, R19.reuse ;  /* 0x0000001910217223 */ /* 0x140fe20000010013 */
[----:B------:R-:W-:Y:S01]  /*65e0*/  FFMA.FTZ R16, R16, R26, R19 ;  /* 0x0000001a10107223 */ /* 0x000fe20000010013 */
[----:B------:R-:W-:Y:S01]  /*65f0*/  FFMA.FTZ R43, R10, R21, -R43 ;  /* 0x000000150a2b7223 */ /* 0x000fe2000001082b */
[----:B------:R-:W-:Y:S01]  /*6600*/  PRMT R19, R36, 0x7632, R19 ;  /* 0x0000763224137816 */ /* 0x000fe20000000013 */
[----:B------:R-:W-:Y:S01]  /*6610*/  FFMA.FTZ R14, R11, R12, -R14 ;  /* 0x0000000c0b0e7223 */ /* 0x000fe2000001080e */
[----:B------:R-:W-:Y:S06]  /*6620*/  @P1 BRA `(.L_x_139) ;  /* 0x0000000000381947 */ /* 0x000fec0003800000 */
[----:B------:R-:W0:Y:S01]  /*6630*/  LDCU.64 UR6, c[0x0][0x3f8] ;  /* 0x00007f00ff0677ac */ /* 0x000e220008000a00 */
[----:B------:R-:W-:Y:S01]  /*6640*/  MOV R12, R50 ;  /* 0x00000032000c7202 */ /* 0x000fe20000000f00 */
[----:B------:R-:W-:Y:S01]  /*6650*/  FMUL.FTZ R21, R14, UR11 ;  /* 0x0000000b0e157c20 */ /* 0x000fe20008410000 */
[----:B------:R-:W1:Y:S01]  /*6660*/  LDCU.64 UR18, c[0x0][0x380] ;  /* 0x00007000ff1277ac */ /* 0x000e620008000a00 */
[----:B0-----:R-:W-:Y:S01]  /*6670*/  IMAD R42, R13, UR6, RZ ;  /* 0x000000060d2a7c24 */ /* 0x001fe2000f8e02ff */
[----:B------:R-:W-:-:S03]  /*6680*/  MOV R13, R53 ;  /* 0x00000035000d7202 */ /* 0x000fc60000000f00 */
[----:B------:R-:W-:-:S04]  /*6690*/  IMAD.WIDE.U32 R12, R15, UR6, R12 ;  /* 0x000000060f0c7c25 */ /* 0x000fc8000f8e000c */
[----:B------:R-:W-:Y:S02]  /*66a0*/  IMAD R15, R15, UR7, R42 ;  /* 0x000000070f0f7c24 */ /* 0x000fe4000f8e022a */
[----:B------:R-:W-:Y:S01]  /*66b0*/  FMUL.FTZ R42, R43, UR11 ;  /* 0x0000000b2b2a7c20 */ /* 0x000fe20008410000 */
[C---:B-1----:R-:W-:Y:S02]  /*66c0*/  LEA R14, P1, R12.reuse, UR18, 0x1 ;  /* 0x000000120c0e7c11 */ /* 0x042fe4000f8208ff */
[----:B------:R-:W-:Y:S02]  /*66d0*/  IADD3 R15, PT, PT, R13, R15, RZ ;  /* 0x0000000f0d0f7210 */ /* 0x000fe40007ffe0ff */
[----:B------:R-:W-:Y:S02]  /*66e0*/  F2FP.BF16.F32.PACK_AB R21, R21, R42 ;  /* 0x0000002a1515723e */ /* 0x000fe400000010ff */
[----:B------:R-:W-:-:S05]  /*66f0*/  LEA.HI.X R15, R12, UR19, R15, 0x1, P1 ;  /* 0x000000130c0f7c11 */ /* 0x000fca00088f0c0f */
[----:B------:R0:W-:Y:S02]  /*6700*/  STG.E desc[UR12][R14.64], R21 ;  /* 0x000000150e007986 */ /* 0x0001e4000c10190c */
.L_x_139:
[----:B------:R-:W-:Y:S05]  /*6710*/  BSYNC.RECONVERGENT B0 ;  /* 0x0000000000007941 */ /* 0x000fea0003800200 */
.L_x_138:
[----:B------:R-:W-:Y:S02]  /*6720*/  SHF.L.U32 R36, R36, 0x10, RZ ;  /* 0x0000001024247819 */ /* 0x000fe400000006ff */
[----:B------:R-:W-:Y:S01]  /*6730*/  SHF.L.U32 R19, R19, 0x10, RZ ;  /* 0x0000001013137819 */ /* 0x000fe200000006ff */
[----:B------:R-:W-:Y:S06]  /*6740*/  BRA.U !UP0, `(.L_x_140) ;  /* 0x0000000108487547 */ /* 0x000fec000b800000 */
[----:B------:R-:W-:Y:S01]  /*6750*/  FFMA.FTZ R37, R10, R37, R8 ;  /* 0x000000250a257223 */ /* 0x000fe20000010008 */
[----:B------:R-:W-:-:S03]  /*6760*/  FFMA.FTZ R38, R11, R38, R9 ;  /* 0x000000260b267223 */ /* 0x000fc60000010009 */
[----:B------:R-:W-:Y:S01]  /*6770*/  FMUL.FTZ R12, R37, -1.4426950216293334961 ;  /* 0xbfb8aa3b250c7820 */ /* 0x000fe20000410000 */
[----:B0-----:R-:W-:-:S05]  /*6780*/  FMUL.FTZ R14, R38, -1.4426950216293334961 ;  /* 0xbfb8aa3b260e7820 */ /* 0x001fca0000410000 */
        /* <DEDUP_REMOVED lines=14> */
.L_x_140:
[----:B------:R-:W-:Y:S01]  /*6870*/  BSSY.RECONVERGENT B0, `(.L_x_141) ;  /* 0x0000013000007945 */ /* 0x000fe20003800200 */
[----:B------:R-:W-:Y:S01]  /*6880*/  FFMA.FTZ R41, R10, R36, -R41 ;  /* 0x000000240a297223 */ /* 0x000fe20000010829 */
[----:B0-----:R-:W-:Y:S01]  /*6890*/  PRMT R21, R34, 0x7632, R21 ;  /* 0x0000763222157816 */ /* 0x001fe20000000015 */
[----:B------:R-:W-:Y:S01]  /*68a0*/  FFMA.FTZ R19, R11, R19, -R40 ;  /* 0x000000130b137223 */ /* 0x000fe20000010828 */
[----:B------:R-:W-:Y:S06]  /*68b0*/  @P3 BRA `(.L_x_142) ;  /* 0x0000000000383947 */ /* 0x000fec0003800000 */
[----:B------:R-:W0:Y:S01]  /*68c0*/  LDCU.64 UR6, c[0x0][0x3f8] ;  /* 0x00007f00ff0677ac */ /* 0x000e220008000a00 */
[----:B------:R-:W-:Y:S01]  /*68d0*/  MOV R12, R50 ;  /* 0x00000032000c7202 */ /* 0x000fe20000000f00 */
[----:B------:R-:W-:Y:S01]  /*68e0*/  FMUL.FTZ R36, R41, UR11 ;  /* 0x0000000b29247c20 */ /* 0x000fe20008410000 */
[----:B------:R-:W-:Y:S01]  /*68f0*/  MOV R13, R53 ;  /* 0x00000035000d7202 */ /* 0x000fe20000000f00 */
[----:B------:R-:W1:Y:S01]  /*6900*/  LDCU.64 UR18, c[0x0][0x380] ;  /* 0x00007000ff1277ac */ /* 0x000e620008000a00 */
[----:B------:R-:W-:-:S05]  /*6910*/  FMUL.FTZ R19, R19, UR11 ;  /* 0x0000000b13137c20 */ /* 0x000fca0008410000 */
[----:B------:R-:W-:Y:S01]  /*6920*/  F2FP.BF16.F32.PACK_AB R19, R19, R36 ;  /* 0x000000241313723e */ /* 0x000fe200000010ff */
[----:B0-----:R-:W-:Y:S02]  /*6930*/  IMAD R14, R39, UR6, RZ ;  /* 0x00000006270e7c24 */ /* 0x001fe4000f8e02ff */
[----:B------:R-:W-:-:S04]  /*6940*/  IMAD.WIDE.U32 R12, R35, UR6, R12 ;  /* 0x00000006230c7c25 */ /* 0x000fc8000f8e000c */
[----:B------:R-:W-:Y:S01]  /*6950*/  IMAD R35, R35, UR7, R14 ;  /* 0x0000000723237c24 */ /* 0x000fe2000f8e020e */
[----:B-1----:R-:W-:-:S04]  /*6960*/  LEA R14, P1, R12, UR18, 0x1 ;  /* 0x000000120c0e7c11 */ /* 0x002fc8000f8208ff */
[----:B------:R-:W-:-:S04]  /*6970*/  IADD3 R35, PT, PT, R13, R35, RZ ;  /* 0x000000230d237210 */ /* 0x000fc80007ffe0ff */
[----:B------:R-:W-:-:S05]  /*6980*/  LEA.HI.X R15, R12, UR19, R35, 0x1, P1 ;  /* 0x000000130c0f7c11 */ /* 0x000fca00088f0c23 */
[----:B------:R0:W-:Y:S02]  /*6990*/  STG.E desc[UR12][R14.64], R19 ;  /* 0x000000130e007986 */ /* 0x0001e4000c10190c */
.L_x_142:
[----:B------:R-:W-:Y:S05]  /*69a0*/  BSYNC.RECONVERGENT B0 ;  /* 0x0000000000007941 */ /* 0x000fea0003800200 */
.L_x_141:
[----:B------:R-:W-:Y:S02]  /*69b0*/  SHF.L.U32 R34, R34, 0x10, RZ ;  /* 0x0000001022227819 */ /* 0x000fe400000006ff */
[----:B------:R-:W-:Y:S01]  /*69c0*/  SHF.L.U32 R12, R21, 0x10, RZ ;  /* 0x00000010150c7819 */ /* 0x000fe200000006ff */
[----:B------:R-:W-:Y:S06]  /*69d0*/  BRA.U !UP0, `(.L_x_143) ;  /* 0x0000000108487547 */ /* 0x000fec000b800000 */
        /* <DEDUP_REMOVED lines=18> */
.L_x_143:
[----:B------:R-:W-:Y:S01]  /*6b00*/  BSSY.RECONVERGENT B0, `(.L_x_144) ;  /* 0x0000012000007945 */ /* 0x000fe20003800200 */
[----:B------:R-:W-:Y:S01]  /*6b10*/  FFMA.FTZ R27, R10, R34, -R27 ;  /* 0x000000220a1b7223 */ /* 0x000fe2000001081b */
[----:B------:R-:W-:Y:S02]  /*6b20*/  FFMA.FTZ R28, R11, R12, -R28 ;  /* 0x0000000c0b1c7223 */ /* 0x000fe4000001081c */
[----:B------:R-:W-:Y:S05]  /*6b30*/  @P4 BRA `(.L_x_145) ;  /* 0x0000000000384947 */ /* 0x000fea0003800000 */
[----:B------:R-:W1:Y:S01]  /*6b40*/  LDCU.64 UR6, c[0x0][0x3f8] ;  /* 0x00007f00ff0677ac */ /* 0x000e620008000a00 */
[----:B------:R-:W-:Y:S02]  /*6b50*/  MOV R12, R50 ;  /* 0x00000032000c7202 */ /* 0x000fe40000000f00 */
[----:B------:R-:W-:Y:S01]  /*6b60*/  MOV R13, R53 ;  /* 0x00000035000d7202 */ /* 0x000fe20000000f00 */
[----:B------:R-:W0:Y:S01]  /*6b70*/  LDCU.64 UR18, c[0x0][0x380] ;  /* 0x00007000ff1277ac */ /* 0x000e220008000a00 */
[----:B-1----:R-:W-:Y:S02]  /*6b80*/  IMAD R18, R18, UR6, RZ ;  /* 0x0000000612127c24 */ /* 0x002fe4000f8e02ff */
[----:B------:R-:W-:-:S04]  /*6b90*/  IMAD.WIDE.U32 R12, R5, UR6, R12 ;  /* 0x00000006050c7c25 */ /* 0x000fc8000f8e000c */
[----:B------:R-:W-:Y:S02]  /*6ba0*/  IMAD R7, R5, UR7, R18 ;  /* 0x0000000705077c24 */ /* 0x000fe4000f8e0212 */
[----:B------:R-:W-:Y:S01]  /*6bb0*/  FMUL.FTZ R18, R27, UR11 ;  /* 0x0000000b1b127c20 */ /* 0x000fe20008410000 */
[----:B------:R-:W-:Y:S01]  /*6bc0*/  FMUL.FTZ R5, R28, UR11 ;  /* 0x0000000b1c057c20 */ /* 0x000fe20008410000 */
[C---:B0-----:R-:W-:Y:S02]  /*6bd0*/  LEA R14, P1, R12.reuse, UR18, 0x1 ;  /* 0x000000120c0e7c11 */ /* 0x041fe4000f8208ff */
[----:B------:R-:W-:Y:S02]  /*6be0*/  IADD3 R7, PT, PT, R13, R7, RZ ;  /* 0x000000070d077210 */ /* 0x000fe40007ffe0ff */
[----:B------:R-:W-:Y:S02]  /*6bf0*/  F2FP.BF16.F32.PACK_AB R5, R5, R18 ;  /* 0x000000120505723e */ /* 0x000fe400000010ff */
[----:B------:R-:W-:-:S05]  /*6c00*/  LEA.HI.X R15, R12, UR19, R7, 0x1, P1 ;  /* 0x000000130c0f7c11 */ /* 0x000fca00088f0c07 */
[----:B------:R1:W-:Y:S02]  /*6c10*/  STG.E desc[UR12][R14.64], R5 ;  /* 0x000000050e007986 */ /* 0x0003e4000c10190c */
.L_x_145:
[----:B------:R-:W-:Y:S05]  /*6c20*/  BSYNC.RECONVERGENT B0 ;  /* 0x0000000000007941 */ /* 0x000fea0003800200 */
.L_x_144:
[----:B------:R-:W-:Y:S02]  /*6c30*/  SHF.L.U32 R31, R31, 0x10, RZ ;  /* 0x000000101f1f7819 */ /* 0x000fe400000006ff */
[----:B------:R-:W-:Y:S01]  /*6c40*/  SHF.L.U32 R30, R30, 0x10, RZ ;  /* 0x000000101e1e7819 */ /* 0x000fe200000006ff */
[----:B------:R-:W-:Y:S06]  /*6c50*/  BRA.U !UP0, `(.L_x_146) ;  /* 0x0000000108487547 */ /* 0x000fec000b800000 */
[----:B------:R-:W-:Y:S01]  /*6c60*/  FFMA.FTZ R23, R10, R23, R8 ;  /* 0x000000170a177223 */ /* 0x000fe20000010008 */
[----:B------:R-:W-:-:S03]  /*6c70*/  FFMA.FTZ R24, R11, R24, R9 ;  /* 0x000000180b187223 */ /* 0x000fc60000010009 */
[----:B-1----:R-:W-:Y:S01]  /*6c80*/  FMUL.FTZ R5, R23, -1.4426950216293334961 ;  /* 0xbfb8aa3b17057820 */ /* 0x002fe20000410000 */
[----:B------:R-:W-:-:S05]  /*6c90*/  FMUL.FTZ R13, R24, -1.4426950216293334961 ;  /* 0xbfb8aa3b180d7820 */ /* 0x000fca0000410000 */
[----:B------:R-:W1:Y:S08]  /*6ca0*/  MUFU.EX2 R5, R5 ;  /* 0x0000000500057308 */ /* 0x000e700000000800 */
[----:B------:R-:W0:Y:S01]  /*6cb0*/  MUFU.EX2 R13, R13 ;  /* 0x0000000d000d7308 */ /* 0x000e220000000800 */
[----:B-1----:R-:W-:-:S07]  /*6cc0*/  FADD.FTZ R7, R5, 1 ;  /* 0x3f80000005077421 */ /* 0x002fce0000010000 */
[----:B------:R-:W1:Y:S01]  /*6cd0*/  MUFU.RCP R12, R7 ;  /* 0x00000007000c7308 */ /* 0x000e620000001000 */
[----:B0-----:R-:W-:-:S07]  /*6ce0*/  FADD.FTZ R14, R13, 1 ;  /* 0x3f8000000d0e7421 */ /* 0x001fce0000010000 */
        /* <DEDUP_REMOVED lines=9> */
.L_x_146:
[----:B------:R-:W-:Y:S01]  /*6d80*/  BSSY.RECONVERGENT B0, `(.L_x_147) ;  /* 0x0000012000007945 */ /* 0x000fe20003800200 */
[----:B------:R-:W-:Y:S01]  /*6d90*/  FFMA.FTZ R29, R10, R31, -R29 ;  /* 0x0000001f0a1d7223 */ /* 0x000fe2000001081d */
[----:B------:R-:W-:Y:S02]  /*6da0*/  FFMA.FTZ R32, R11, R30, -R32 ;  /* 0x0000001e0b207223 */ /* 0x000fe40000010820 */
[----:B------:R-:W-:Y:S05]  /*6db0*/  @P2 BRA `(.L_x_148) ;  /* 0x0000000000382947 */ /* 0x000fea0003800000 */
[----:B------:R-:W2:Y:S01]  /*6dc0*/  LDCU.64 UR6, c[0x0][0x3f8] ;  /* 0x00007f00ff0677ac */ /* 0x000ea20008000a00 */
[----:B------:R-:W-:Y:S01]  /*6dd0*/  MOV R12, R50 ;  /* 0x00000032000c7202 */ /* 0x000fe20000000f00 */
[----:B------:R-:W-:Y:S01]  /*6de0*/  FMUL.FTZ R18, R29, UR11 ;  /* 0x0000000b1d127c20 */ /* 0x000fe20008410000 */
[----:B------:R-:W-:Y:S01]  /*6df0*/  MOV R13, R53 ;  /* 0x00000035000d7202 */ /* 0x000fe20000000f00 */
[----:B------:R-:W3:Y:S01]  /*6e00*/  LDCU.64 UR18, c[0x0][0x380] ;  /* 0x00007000ff1277ac */ /* 0x000ee20008000a00 */
[----:B--2---:R-:W-:Y:S02]  /*6e10*/  IMAD R20, R20, UR6, RZ ;  /* 0x0000000614147c24 */ /* 0x004fe4000f8e02ff */
[----:B01----:R-:W-:-:S04]  /*6e20*/  IMAD.WIDE.U32 R14, R3, UR6, R12 ;  /* 0x00000006030e7c25 */ /* 0x003fc8000f8e000c */
[----:B------:R-:W-:Y:S02]  /*6e30*/  IMAD R5, R3, UR7, R20 ;  /* 0x0000000703057c24 */ /* 0x000fe4000f8e0214 */
[----:B------:R-:W-:Y:S01]  /*6e40*/  FMUL.FTZ R3, R32, UR11 ;  /* 0x0000000b20037c20 */ /* 0x000fe20008410000 */
[C---:B---3--:R-:W-:Y:S02]  /*6e50*/  LEA R12, P1, R14.reuse, UR18, 0x1 ;  /* 0x000000120e0c7c11 */ /* 0x048fe4000f8208ff */
[----:B------:R-:W-:Y:S02]  /*6e60*/  IADD3 R5, PT, PT, R15, R5, RZ ;  /* 0x000000050f057210 */ /* 0x000fe40007ffe0ff */
[----:B------:R-:W-:Y:S02]  /*6e70*/  F2FP.BF16.F32.PACK_AB R3, R3, R18 ;  /* 0x000000120303723e */ /* 0x000fe400000010ff */
[----:B------:R-:W-:-:S05]  /*6e80*/  LEA.HI.X R13, R14, UR19, R5, 0x1, P1 ;  /* 0x000000130e0d7c11 */ /* 0x000fca00088f0c05 */
[----:B------:R2:W-:Y:S02]  /*6e90*/  STG.E desc[UR12][R12.64], R3 ;  /* 0x000000030c007986 */ /* 0x0005e4000c10190c */
.L_x_148:
[----:B------:R-:W-:Y:S05]  /*6ea0*/  BSYNC.RECONVERGENT B0 ;  /* 0x0000000000007941 */ /* 0x000fea0003800200 */
.L_x_147:
[----:B------:R-:W-:Y:S02]  /*6eb0*/  SHF.L.U32 R4, R4, 0x10, RZ ;  /* 0x0000001004047819 */ /* 0x000fe400000006ff */
[----:B------:R-:W-:Y:S02]  /*6ec0*/  SHF.R.S32.HI R18, RZ, 0x1f, R17 ;  /* 0x0000001fff127819 */ /* 0x000fe40000011411 */
[----:B------:R-:W-:Y:S01]  /*6ed0*/  SHF.L.U32 R6, R6, 0x10, RZ ;  /* 0x0000001006067819 */ /* 0x000fe200000006ff */
[----:B------:R-:W-:Y:S06]  /*6ee0*/  BRA.U !UP0, `(.L_x_149) ;  /* 0x0000000108487547 */ /* 0x000fec000b800000 */
[----:B------:R-:W-:Y:S01]  /*6ef0*/  FFMA.FTZ R8, R10, R25, R8 ;  /* 0x000000190a087223 */ /* 0x000fe20000010008 */
[----:B------:R-:W-:-:S03]  /*6f00*/  FFMA.FTZ R9, R11, R26, R9 ;  /* 0x0000001a0b097223 */ /* 0x000fc60000010009 */
[----:B--2---:R-:W-:Y:S01]  /*6f10*/  FMUL.FTZ R3, R8, -1.4426950216293334961 ;  /* 0xbfb8aa3b08037820 */ /* 0x004fe20000410000 */
        /* <DEDUP_REMOVED lines=15> */
.L_x_149:
[----:B------:R-:W-:Y:S01]  /*7010*/  ISETP.GE.AND.EX P0, PT, R18, UR17, PT, P0 ;  /* 0x0000001112007c0c */ /* 0x000fe2000bf06300 */
[----:B------:R-:W-:Y:S01]  /*7020*/  FFMA.FTZ R33, R10, R4, -R33 ;  /* 0x000000040a217223 */ /* 0x000fe20000010821 */
[----:B------:R-:W-:Y:S01]  /*7030*/  FFMA.FTZ R16, R11, R6, -R16 ;  /* 0x000000060b107223 */ /* 0x000fe20000010810 */
[----:B------:R-:W-:Y:S02]  /*7040*/  BSSY.RECONVERGENT B0, `(.L_x_150) ;  /* 0x000000f000007945 */ /* 0x000fe40003800200 */
[----:B--2---:R-:W-:Y:S01]  /*7050*/  FMUL.FTZ R3, R33, UR11 ;  /* 0x0000000b21037c20 */ /* 0x004fe20008410000 */
[----:B------:R-:W-:-:S07]  /*7060*/  FMUL.FTZ R16, R16, UR11 ;  /* 0x0000000b10107c20 */ /* 0x000fce0008410000 */
        /* <DEDUP_REMOVED lines=10> */
[----:B-1----:R-:W-:-:S05]  /*7110*/  LEA.HI.X R5, R50, UR11, R17, 0x1, P0 ;  /* 0x0000000b32057c11 */ /* 0x002fca00080f0c11 */
[----:B------:R2:W-:Y:S02]  /*7120*/  STG.E desc[UR12][R4.64], R3 ;  /* 0x0000000304007986 */ /* 0x0005e4000c10190c */
.L_x_151:
[----:B------:R-:W-:Y:S05]  /*7130*/  BSYNC.RECONVERGENT B0 ;  /* 0x0000000000007941 */ /* 0x000fea0003800200 */
.L_x_150:
[----:B------:R-:W3:Y:S01]  /*7140*/  LDCU UR6, c[0x0][0x410] ;  /* 0x00008200ff0677ac */ /* 0x000ee20008000800 */
[----:B------:R-:W3:Y:S01]  /*7150*/  LDCU UR7, c[0x0][0x3e0] ;  /* 0x00007c00ff0777ac */ /* 0x000ee20008000800 */
[----:B------:R-:W-:Y:S02]  /*7160*/  UIADD3 UR5, UPT, UPT, UR9, UR5, URZ ;  /* 0x0000000509057290 */ /* 0x000fe4000fffe0ff */
[----:B------:R-:W-:Y:S02]  /*7170*/  UIADD3 UR4, UPT, UPT, UR4, 0x1, URZ ;  /* 0x0000000104047890 */ /* 0x000fe4000fffe0ff */
[----:B---3--:R-:W-:-:S04]  /*7180*/  UIMAD UR6, UR6, UR7, URZ ;  /* 0x00000007060672a4 */ /* 0x008fc8000f8e02ff */
[----:B------:R-:W-:-:S09]  /*7190*/  UISETP.GE.AND UP0, UPT, UR5, UR6, UPT ;  /* 0x000000060500728c */ /* 0x000fd2000bf06270 */
[----:B------:R-:W-:Y:S05]  /*71a0*/  BRA.U !UP0, `(.L_x_152) ;  /* 0xffffff8d08e87547 */ /* 0x000fea000b83ffff */
.L_x_109:
[----:B------:R-:W3:Y:S01]  /*71b0*/  S2R R11, SR_TID.X ;  /* 0x00000000000b7919 */ /* 0x000ee20000002100 */
[----:B--2---:R-:W2:Y:S01]  /*71c0*/  LDC R4, c[0x0][0x370] ;  /* 0x0000dc00ff047b82 */ /* 0x004ea20000000800 */
[----:B------:R-:W-:Y:S07]  /*71d0*/  BSSY.RECONVERGENT B0, `(.L_x_153) ;  /* 0x000000e000007945 */ /* 0x000fee0003800200 */
[----:B------:R-:W4:Y:S08]  /*71e0*/  LDC R7, c[0x0][0x374] ;  /* 0x0000dd00ff077b82 */ /* 0x000f300000000800 */
[----:B------:R-:W5:Y:S01]  /*71f0*/  LDC.64 R2, c[0x0][0x3c8] ;  /* 0x0000f200ff027b82 */ /* 0x000f620000000a00 */
[----:B--2---:R-:W-:-:S02]  /*7200*/  ISETP.NE.AND P0, PT, R4, 0x1, PT ;  /* 0x000000010400780c */ /* 0x004fc40003f05270 */
[----:B---3--:R-:W-:Y:S02]  /*7210*/  ISETP.NE.AND P1, PT, R11, RZ, PT ;  /* 0x000000ff0b00720c */ /* 0x008fe40003f25270 */
[----:B----4-:R-:W-:-:S04]  /*7220*/  SHF.L.U32 R0, R7, 0x1, RZ ;  /* 0x0000000107007819 */ /* 0x010fc800000006ff */
[----:B-1----:R-:W-:-:S05]  /*7230*/  SEL R5, R0, RZ, P0 ;  /* 0x000000ff00057207 */ /* 0x002fca0000000000 */
[----:B-----5:R-:W-:Y:S02]  /*7240*/  IMAD.WIDE.U32 R2, R5, 0x4, R2 ;  /* 0x0000000405027825 */ /* 0x020fe400078e0002 */
[----:B------:R-:W-:Y:S05]  /*7250*/  @P1 BRA `(.L_x_154) ;  /* 0x0000000000141947 */ /* 0x000fea0003800000 */
[----:B------:R-:W-:Y:S01]  /*7260*/  HFMA2 R5, -RZ, RZ, 0, 5.9604644775390625e-08 ;  /* 0x00000001ff057431 */ /* 0x000fe200000001ff */
[----:B------:R-:W-:Y:S06]  /*7270*/  MEMBAR.ALL.GPU ;  /* 0x0000000000007992 */ /* 0x000fec000000a000 */
[----:B------:R-:W-:-:S00]  /*7280*/  ERRBAR ;  /* 0x00000000000079ab */ /* 0x000fc00000000000 */
[----:B------:R-:W-:Y:S06]  /*7290*/  CGAERRBAR ;  /* 0x00000000000075ab */ /* 0x000fec0000000000 */
[----:B------:R1:W-:Y:S02]  /*72a0*/  REDG.E.ADD.S32.STRONG.GPU desc[UR12][R2.64], R5 ;  /* 0x000000050200798e */ /* 0x0003e4000c12e30c */
.L_x_154:
[----:B------:R-:W-:Y:S05]  /*72b0*/  BSYNC.RECONVERGENT B0 ;  /* 0x0000000000007941 */ /* 0x000fea0003800200 */
.L_x_153:
[----:B------:R-:W2:Y:S01]  /*72c0*/  S2UR UR5, SR_CTAID.Y ;  /* 0x00000000000579c3 */ /* 0x000ea20000002600 */
[----:B-1----:R-:W-:Y:S02]  /*72d0*/  IADD3 R5, PT, PT, R7, -0x1, RZ ;  /* 0xffffffff07057810 */ /* 0x002fe40007ffe0ff */
[----:B------:R-:W-:-:S05]  /*72e0*/  IADD3 R0, PT, PT, R4, -0x1, RZ ;  /* 0xffffffff04007810 */ /* 0x000fca0007ffe0ff */
[----:B------:R-:W1:Y:S01]  /*72f0*/  S2UR UR4, SR_CTAID.X ;  /* 0x00000000000479c3 */ /* 0x000e620000002500 */
[----:B--2---:R-:W-:-:S04]  /*7300*/  ISETP.NE.AND P0, PT, R5, UR5, PT ;  /* 0x0000000505007c0c */ /* 0x004fc8000bf05270 */
[----:B-1----:R-:W-:-:S13]  /*7310*/  ISETP.NE.OR P0, PT, R0, UR4, P0 ;  /* 0x0000000400007c0c */ /* 0x002fda0008705670 */
[----:B------:R-:W-:Y:S05]  /*7320*/  @P0 EXIT ;  /* 0x000000000000094d */ /* 0x000fea0003800000 */
[----:B------:R-:W-:Y:S05]  /*7330*/  @P1 BRA `(.L_x_155) ;  /* 0x0000000000201947 */ /* 0x000fea0003800000 */
[----:B------:R-:W-:-:S05]  /*7340*/  IMAD R0, R4, R7, RZ ;  /* 0x0000000704007224 */ /* 0x000fca00078e02ff */
[----:B------:R-:W-:-:S13]  /*7350*/  ISETP.NE.AND P0, PT, R0, -0x1, PT ;  /* 0xffffffff0000780c */ /* 0x000fda0003f05270 */
[----:B------:R-:W-:Y:S05]  /*7360*/  @!P0 BRA `(.L_x_155) ;  /* 0x0000000000148947 */ /* 0x000fea0003800000 */
.L_x_156:
[----:B------:R-:W2:Y:S04]  /*7370*/  LDG.E.STRONG.GPU R5, desc[UR12][R2.64] ;  /* 0x0000000c02057981 */ /* 0x000ea8000c1ef900 */
[----:B--2---:R-:W-:Y:S01]  /*7380*/  CCTL.IVALL ;  /* 0x00000000ff00798f */ /* 0x004fe20002000000 */
[----:B------:R-:W-:Y:S05]  /*7390*/  YIELD ;  /* 0x0000000000007946 */ /* 0x000fea0003800000 */
[----:B------:R-:W-:-:S13]  /*73a0*/  ISETP.NE.AND P0, PT, R5, R0, PT ;  /* 0x000000000500720c */ /* 0x000fda0003f05270 */
[----:B------:R-:W-:Y:S05]  /*73b0*/  @P0 BRA `(.L_x_156) ;  /* 0xfffffffc00ec0947 */ /* 0x000fea000383ffff */
.L_x_155:
        /* <DEDUP_REMOVED lines=10> */
[----:B------:R-:W-:Y:S01]  /*7460*/  HFMA2 R5, -RZ, RZ, 0, 0 ;  /* 0x00000000ff057431 */ /* 0x000fe200000001ff */
[----:B------:R-:W-:Y:S01]  /*7470*/  MOV R2, R11 ;  /* 0x0000000b00027202 */ /* 0x000fe20000000f00 */
[----:B------:R-:W-:Y:S03]  /*7480*/  BSSY.RECONVERGENT B0, `(.L_x_157) ;  /* 0x000005b000007945 */ /* 0x000fe60003800200 */
[----:B------:R-:W-:-:S04]  /*7490*/  IADD3 R13, P1, PT, R2, 0x180, RZ ;  /* 0x00000180020d7810 */ /* 0x000fc80007f3e0ff */
        /* <DEDUP_REMOVED lines=11> */
[----:B0-----:R-:W-:-:S05]  /*7550*/  IADD3.X R15, PT, PT, R4, -0x1, ~R5, P0, P1 ;  /* 0xffffffff040f7810 */ /* 0x001fca00007e2c05 */
        /* <DEDUP_REMOVED lines=25> */
[----:B------:R-:W-:Y:S01]  /*76f0*/  MOV R4, R2 ;  /* 0x0000000200047202 */ /* 0x000fe20000000f00 */
[----:B------:R-:W1:Y:S01]  /*7700*/  LDCU.64 UR6, c[0x0][0x390] ;  /* 0x00007200ff0677ac */ /* 0x000e620008000a00 */
[----:B------:R-:W-:Y:S02]  /*7710*/  LOP3.LUT R11, R11, 0x3, RZ, 0xc0, !PT ;  /* 0x000000030b0b7812 */ /* 0x000fe400078ec0ff */
[C---:B------:R-:W-:Y:S01]  /*7720*/  SHF.L.U32 R23, R2.reuse, 0x3, RZ ;  /* 0x0000000302177819 */ /* 0x040fe200000006ff */
[----:B------:R-:W2:Y:S01]  /*7730*/  LDCU.64 UR8, c[0x0][0x388] ;  /* 0x00007100ff0877ac */ /* 0x000ea20008000a00 */
[--C-:B------:R-:W-:Y:S01]  /*7740*/  SHF.L.U64.HI R24, R2, 0x3, R5.reuse ;  /* 0x0000000302187819 */ /* 0x100fe20000010205 */
[----:B------:R-:W-:Y:S01]  /*7750*/  IMAD.WIDE.U32 R6, R11, 0x180, R4 ;  /* 0x000001800b067825 */ /* 0x000fe200078e0004 */
[----:B------:R-:W-:-:S02]  /*7760*/  SHF.L.U32 R31, R9, 0x2, RZ ;  /* 0x00000002091f7819 */ /* 0x000fc400000006ff */
[----:B------:R-:W-:Y:S02]  /*7770*/  SHF.L.U64.HI R33, R0, 0x2, R3 ;  /* 0x0000000200217819 */ /* 0x000fe40000010203 */
[----:B------:R-:W-:Y:S02]  /*7780*/  SHF.L.U64.HI R29, R30, 0x2, R35 ;  /* 0x000000021e1d7819 */ /* 0x000fe40000010223 */
[C---:B0-----:R-:W-:Y:S01]  /*7790*/  LEA R27, P1, R2.reuse, UR4, 0x2 ;  /* 0x00000004021b7c11 */ /* 0x041fe2000f8210ff */
[----:B------:R-:W-:Y:S01]  /*77a0*/  UMOV UR4, URZ ;  /* 0x000000ff00047c82 */ /* 0x000fe20008000000 */
[----:B-1----:R-:W-:Y:S02]  /*77b0*/  IADD3 R25, P2, PT, R23, UR6, RZ ;  /* 0x0000000617197c10 */ /* 0x002fe4000ff5e0ff */
[----:B------:R-:W-:Y:S02]  /*77c0*/  LEA.HI.X R28, R2, UR5, R5, 0x2, P1 ;  /* 0x00000005021c7c11 */ /* 0x000fe400088f1405 */
[----:B------:R-:W-:-:S02]  /*77d0*/  IADD3 R5, PT, PT, R7, UR4, RZ ;  /* 0x0000000407057c10 */ /* 0x000fc4000fffe0ff */
[----:B------:R-:W-:Y:S01]  /*77e0*/  MOV R2, R6 ;  /* 0x0000000600027202 */ /* 0x000fe20000000f00 */
[----:B------:R-:W-:Y:S01]  /*77f0*/  IMAD.WIDE.U32 R6, R8, 0x4, RZ ;  /* 0x0000000408067825 */ /* 0x000fe200078e00ff */
[C---:B------:R-:W-:Y:S02]  /*7800*/  IADD3.X R26, PT, PT, R24.reuse, UR7, RZ, P2, !PT ;  /* 0x00000007181a7c10 */ /* 0x040fe400097fe4ff */
[----:B--2---:R-:W-:Y:S02]  /*7810*/  IADD3 R23, P1, PT, R23, UR8, RZ ;  /* 0x0000000817177c10 */ /* 0x004fe4000ff3e0ff */
[----:B------:R-:W-:Y:S02]  /*7820*/  IADD3 R4, P2, PT, RZ, -R11, RZ ;  /* 0x8000000bff047210 */ /* 0x000fe40007f5e0ff */
[----:B------:R-:W-:Y:S02]  /*7830*/  IADD3.X R24, PT, PT, R24, UR9, RZ, P1, !PT ;  /* 0x0000000918187c10 */ /* 0x000fe40008ffe4ff */
[----:B------:R-:W-:-:S02]  /*7840*/  IADD3 R31, PT, PT, R7, R31, RZ ;  /* 0x0000001f071f7210 */ /* 0x000fc40007ffe0ff */
[----:B------:R-:W-:-:S07]  /*7850*/  IADD3.X R22, PT, PT, RZ, -0x1, RZ, P2, !PT ;  /* 0xffffffffff167810 */ /* 0x000fce00017fe4ff */
.L_x_159:
        /* <DEDUP_REMOVED lines=29> */
.L_x_158:
[----:B------:R-:W-:Y:S05]  /*7a30*/  BSYNC.RECONVERGENT B0 ;  /* 0x0000000000007941 */ /* 0x000fea0003800200 */
.L_x_157:
        /* <DEDUP_REMOVED lines=10> */
.L_x_160:
        /* <DEDUP_REMOVED lines=82> */
.L_x_161:
        /* <DEDUP_REMOVED lines=16> */
.L_x_2462:


//--------------------- .text._Z35group_norm_nhwc_bwd_one_pass_kernelI11Bf16IOBf16WLi64ELi12ELi384EEv26Group_norm_nhwc_bwd_params --------------------------
	.section	.text._Z35group_norm_nhwc_bwd_one_pass_kernelI11Bf16IOBf16WLi64ELi12ELi384EEv26Group_norm_nhwc_bwd_params,"ax",@progbits
	.align	128
        .global         _Z35group_norm_nhwc_bwd_one_pass_kernelI11Bf16IOBf16WLi64ELi12ELi384EEv26Group_norm_nhwc_bwd_params
        .type           _Z35group_norm_nhwc_bwd_one_pass_kernelI11Bf16IOBf16WLi64ELi12ELi384EEv26Group_norm_nhwc_bwd_params,@function
        .size           _Z35group_norm_nhwc_bwd_one_pass_kernelI11Bf16IOBf16WLi64ELi12ELi384EEv26Group_norm_nhwc_bwd_params,(.L_x_2463 - _Z35group_norm_nhwc_bwd_one_pass_kernelI11Bf16IOBf16WLi64ELi12ELi384EEv26Group_norm_nhwc_bwd_params)
        .other          _Z35group_norm_nhwc_bwd_one_pass_kernelI11Bf16IOBf16WLi64ELi12ELi384EEv26Group_norm_nhwc_bwd_params,@"STO_CUDA_ENTRY STV_DEFAULT"
_Z35group_norm_nhwc_bwd_one_pass_kernelI11Bf16IOBf16WLi64ELi12ELi384EEv26Group_norm_nhwc_bwd_params:
.text._Z35group_norm_nhwc_bwd_one_pass_kernelI11Bf16IOBf16WLi64ELi12ELi384EEv26Group_norm_nhwc_bwd_params:
        /* <DEDUP_REMOVED lines=29> */
.L_x_183:
[----:B0-----:R-:W0:Y:S01]  /*01d0*/  LDC R11, c[0x0][0x410] ;  /* 0x00010400ff0b7b82 */ /* 0x001e220000000800 */
[----:B------:R-:W-:Y:S01]  /*01e0*/  IABS R10, UR7 ;  /* 0x00000007000a7c13 */ /* 0x000fe20008000000 */
[----:B-1----:R-:W1:Y:S01]  /*01f0*/  LDCU.64 UR4, c[0x0][0x3b8] ;  /* 0x00007700ff0477ac */ /* 0x002e620008000a00 */
[----:B------:R-:W-:Y:S01]  /*0200*/  ISETP.LE.AND P1, PT, RZ, UR7, PT ;  /* 0x00000007ff007c0c */ /* 0x000fe2000bf23270 */
[----:B--2---:R-:W2:Y:S01]  /*0210*/  LDCU.128 UR16, c[0x0][0x400] ;  /* 0x00008000ff1077ac */ /* 0x004ea20008000c00 */
[----:B-1----:R-:W-:Y:S01]  /*0220*/  UIMAD.WIDE UR4, UR7, 0x8, UR4 ;  /* 0x00000008070478a5 */ /* 0x002fe2000f8e0204 */
[----:B0-----:R-:W-:Y:S02]  /*0230*/  IABS R5, R11 ;  /* 0x0000000b00057213 */ /* 0x001fe40000000000 */
[----:B--2---:R-:W-:Y:S02]  /*0240*/  ISETP.GE.U32.AND P0, PT, R29, UR16, PT ;  /* 0x000000101d007c0c */ /* 0x004fe4000bf06070 */
[----:B------:R-:W0:Y:S02]  /*0250*/  I2F.RP R0, R5 ;  /* 0x0000000500007306 */ /* 0x000e240000209400 */
[----:B------:R-:W-:-:S06]  /*0260*/  ISETP.GE.AND.EX P0, PT, R23, UR17, PT, P0 ;  /* 0x0000001117007c0c */ /* 0x000fcc000bf06300 */
[----:B0-----:R-:W0:Y:S02]  /*0270*/  MUFU.RCP R0, R0 ;  /* 0x0000000000007308 */ /* 0x001e240000001000 */
[----:B0-----:R-:W-:-:S06]  /*0280*/  IADD3 R8, PT, PT, R0, 0xffffffe, RZ ;  /* 0x0ffffffe00087810 */ /* 0x001fcc0007ffe0ff */
[----:B------:R0:W1:Y:S02]  /*0290*/  F2I.FTZ.U32.TRUNC.NTZ R9, R8 ;  /* 0x0000000800097305 */ /* 0x000064000021f000 */
[----:B0-----:R-:W-:Y:S02]  /*02a0*/  MOV R8, RZ ;  /* 0x000000ff00087202 */ /* 0x001fe40000000f00 */
[----:B-1----:R-:W-:-:S05]  /*02b0*/  IADD3 R2, PT, PT, RZ, -R9, RZ ;  /* 0x80000009ff027210 */ /* 0x002fca0007ffe0ff */
[----:B------:R-:W-:-:S04]  /*02c0*/  IMAD R7, R2, R5, RZ ;  /* 0x0000000502077224 */ /* 0x000fc800078e02ff */
[----:B------:R-:W-:Y:S01]  /*02d0*/  IMAD.HI.U32 R9, R9, R7, R8 ;  /* 0x0000000709097227 */ /* 0x000fe200078e0008 */
[----:B------:R-:W-:Y:S02]  /*02e0*/  MOV R8, UR4 ;  /* 0x0000000400087c02 */ /* 0x000fe40008000f00 */
[----:B------:R-:W-:-:S03]  /*02f0*/  LOP3.LUT R7, R11, UR7, RZ, 0x3c, !PT ;  /* 0x000000070b077c12 */ /* 0x000fc6000f8e3cff */
[----:B------:R-:W-:Y:S01]  /*0300*/  IMAD.HI.U32 R2, R9, R10, RZ ;  /* 0x0000000a09027227 */ /* 0x000fe200078e00ff */
[----:B------:R-:W-:Y:S02]  /*0310*/  MOV R9, UR5 ;  /* 0x0000000500097c02 */ /* 0x000fe40008000f00 */
[----:B------:R-:W-:Y:S02]  /*0320*/  ISETP.GE.AND P2, PT, R7, RZ, PT ;  /* 0x000000ff0700720c */ /* 0x000fe40003f46270 */
[----:B------:R-:W-:Y:S02]  /*0330*/  IADD3 R0, PT, PT, -R2, RZ, RZ ;  /* 0x000000ff02007210 */ /* 0x000fe40007ffe1ff */
[----:B------:R-:W2:Y:S03]  /*0340*/  LDG.E.64 R8, desc[UR12][R8.64] ;  /* 0x0000000c08087981 */ /* 0x000ea6000c1e1b00 */
[----:B------:R-:W-:-:S05]  /*0350*/  IMAD R0, R5, R0, R10 ;  /* 0x0000000005007224 */ /* 0x000fca00078e020a */
[----:B------:R-:W-:-:S13]  /*0360*/  ISETP.GT.U32.AND P4, PT, R5, R0, PT ;  /* 0x000000000500720c */ /* 0x000fda0003f84070 */
[-C--:B------:R-:W-:Y:S02]  /*0370*/  @!P4 IADD3 R0, PT, PT, R0, -R5.reuse, RZ ;  /* 0x800000050000c210 */ /* 0x080fe40007ffe0ff */
[----:B------:R-:W-:Y:S02]  /*0380*/  @!P4 IADD3 R2, PT, PT, R2, 0x1, RZ ;  /* 0x000000010202c810 */ /* 0x000fe40007ffe0ff */
[CC--:B------:R-:W-:Y:S02]  /*0390*/  ISETP.GE.U32.AND P3, PT, R0.reuse, R5.reuse, PT ;  /* 0x000000050000720c */ /* 0x0c0fe40003f66070 */
[----:B------:R-:W-:Y:S02]  /*03a0*/  ISETP.GT.U32.AND P5, PT, R5, R0, PT ;  /* 0x000000000500720c */ /* 0x000fe40003fa4070 */
[----:B------:R-:W-:-:S04]  /*03b0*/  IADD3 R5, PT, PT, R0, -R5, RZ ;  /* 0x8000000500057210 */ /* 0x000fc80007ffe0ff */
[----:B------:R-:W-:Y:S02]  /*03c0*/  SEL R0, R5, R0, !P5 ;  /* 0x0000000005007207 */ /* 0x000fe40006800000 */
[----:B------:R-:W-:Y:S02]  /*03d0*/  LOP3.LUT R5, RZ, R11, RZ, 0x33, !PT ;  /* 0x0000000bff057212 */ /* 0x000fe400078e33ff */
[----:B------:R-:W-:Y:S02]  /*03e0*/  @!P1 IADD3 R0, PT, PT, -R0, RZ, RZ ;  /* 0x000000ff00009210 */ /* 0x000fe40007ffe1ff */
[----:B------:R-:W-:Y:S02]  /*03f0*/  @P3 IADD3 R2, PT, PT, R2, 0x1, RZ ;  /* 0x0000000102023810 */ /* 0x000fe40007ffe0ff */
[----:B------:R-:W-:Y:S02]  /*0400*/  ISETP.NE.AND P3, PT, R11, RZ, PT ;  /* 0x000000ff0b00720c */ /* 0x000fe40003f65270 */
[----:B------:R-:W0:Y:S02]  /*0410*/  @!P0 LDC.64 R10, c[0x0][0x3f8] ;  /* 0x0000fe00ff0a8b82 */ /* 0x000e240000000a00 */
[----:B------:R-:W-:-:S02]  /*0420*/  SEL R31, R5, R0, !P3 ;  /* 0x00000000051f7207 */ /* 0x000fc40005800000 */
[----:B------:R-:W-:-:S03]  /*0430*/  @!P2 IADD3 R2, PT, PT, -R2, RZ, RZ ;  /* 0x000000ff0202a210 */ /* 0x000fc60007ffe1ff */
[----:B------:R-:W-:Y:S01]  /*0440*/  IMAD R0, R31, 0xc, RZ ;  /* 0x0000000c1f007824 */ /* 0x000fe200078e02ff */
[----:B------:R-:W-:-:S04]  /*0450*/  SEL R5, R5, R2, !P3 ;  /* 0x0000000205057207 */ /* 0x000fc80005800000 */
[----:B------:R-:W-:Y:S02]  /*0460*/  SHF.R.S32.HI R2, RZ, 0x1f, R5 ;  /* 0x0000001fff027819 */ /* 0x000fe40000011405 */
[----:B------:R-:W-:-:S03]  /*0470*/  IADD3 R34, P1, PT, R0, R3, RZ ;  /* 0x0000000300227210 */ /* 0x000fc60007f3e0ff */
[----:B---3--:R-:W-:Y:S01]  /*0480*/  IMAD R12, R2, UR18, RZ ;  /* 0x00000012020c7c24 */ /* 0x008fe2000f8e02ff */
[----:B------:R-:W-:Y:S01]  /*0490*/  LEA.HI.X.SX32 R35, R0, RZ, 0x1, P1 ;  /* 0x000000ff00237211 */ /* 0x000fe200008f0eff */
[----:B------:R-:W1:Y:S02]  /*04a0*/  @!P0 LDC.64 R2, c[0x0][0x3a0] ;  /* 0x0000e800ff028b82 */ /* 0x000e640000000a00 */
[C---:B------:R-:W-:Y:S02]  /*04b0*/  IMAD R37, R5.reuse, UR19, R12 ;  /* 0x0000001305257c24 */ /* 0x040fe4000f8e020c */
[----:B------:R-:W-:Y:S01]  /*04c0*/  IMAD.WIDE.U32 R34, R5, UR18, R34 ;  /* 0x0000001205227c25 */ /* 0x000fe2000f8e0022 */
[----:B------:R-:W-:-:S03]  /*04d0*/  ISETP.NE.AND P2, PT, RZ, UR15, PT ;  /* 0x0000000fff007c0c */ /* 0x000fc6000bf45270 */
[----:B0-----:R-:W-:Y:S01]  /*04e0*/  @!P0 IMAD R14, R23, R10, RZ ;  /* 0x0000000a170e8224 */ /* 0x001fe200078e02ff */
[----:B------:R-:W-:Y:S01]  /*04f0*/  IADD3 R37, PT, PT, R35, R37, RZ ;  /* 0x0000002523257210 */ /* 0x000fe20007ffe0ff */
[----:B------:R-:W0:Y:S01]  /*0500*/  @!P0 LDC.64 R12, c[0x0][0x398] ;  /* 0x0000e600ff0c8b82 */ /* 0x000e220000000a00 */
[----:B------:R-:W-:Y:S01]  /*0510*/  @!P0 MOV R36, R34 ;  /* 0x0000002200248202 */ /* 0x000fe20000000f00 */
[----:B------:R-:W-:-:S04]  /*0520*/  @!P0 IMAD R7, R29, R11, R14 ;  /* 0x0000000b1d078224 */ /* 0x000fc800078e020e */
[----:B------:R-:W-:Y:S02]  /*0530*/  @!P0 IMAD.WIDE.U32 R10, R29, R10, R36 ;  /* 0x0000000a1d0a8225 */ /* 0x000fe400078e0024 */
[----:B------:R-:W3:Y:S03]  /*0540*/  @P2 LDC.64 R14, c[0x0][0x3b0] ;  /* 0x0000ec00ff0e2b82 */ /* 0x000ee60000000a00 */
[----:B------:R-:W-:Y:S02]  /*0550*/  @!P0 IADD3 R7, PT, PT, R11, R7, RZ ;  /* 0x000000070b078210 */ /* 0x000fe40007ffe0ff */
[C---:B------:R-:W-:Y:S02]  /*0560*/  @!P0 SHF.L.U32 R5, R10.reuse, 0x1, RZ ;  /* 0x000000010a058819 */ /* 0x040fe400000006ff */
[----:B------:R-:W-:Y:S02]  /*0570*/  @!P0 SHF.L.U64.HI R18, R10, 0x1, R7 ;  /* 0x000000010a128819 */ /* 0x000fe40000010207 */
[----:B------:R-:W4:Y:S01]  /*0580*/  LDC.64 R10, c[0x0][0x3a8] ;  /* 0x0000ea00ff0a7b82 */ /* 0x000f220000000a00 */
[----:B-1----:R-:W-:-:S04]  /*0590*/  @!P0 IADD3 R16, P1, PT, R5, R2, RZ ;  /* 0x0000000205108210 */ /* 0x002fc80007f3e0ff */
[C---:B------:R-:W-:Y:S02]  /*05a0*/  @!P0 IADD3.X R17, PT, PT, R18.reuse, R3, RZ, P1, !PT ;  /* 0x0000000312118210 */ /* 0x040fe40000ffe4ff */
[----:B0-----:R-:W-:Y:S02]  /*05b0*/  @!P0 IADD3 R12, P3, PT, R5, R12, RZ ;  /* 0x0000000c050c8210 */ /* 0x001fe40007f7e0ff */
[----:B------:R-:W-:Y:S01]  /*05c0*/  LOP3.LUT R3, R27, 0xffff, RZ, 0xc0, !PT ;  /* 0x0000ffff1b037812 */ /* 0x000fe200078ec0ff */
[----:B------:R-:W5:Y:S01]  /*05d0*/  @!P0 LDG.E R16, desc[UR12][R16.64] ;  /* 0x0000000c10108981 */ /* 0x000f62000c1e1900 */
[----:B------:R-:W-:Y:S02]  /*05e0*/  @!P0 IADD3.X R13, PT, PT, R18, R13, RZ, P3, !PT ;  /* 0x0000000d120d8210 */ /* 0x000fe40001ffe4ff */
[----:B------:R-:W-:-:S03]  /*05f0*/  IADD3 R5, PT, PT, R0, R3, RZ ;  /* 0x0000000300057210 */ /* 0x000fc60007ffe0ff */
[----:B------:R-:W5:Y:S02]  /*0600*/  @!P0 LDG.E R12, desc[UR12][R12.64] ;  /* 0x0000000c0c0c8981 */ /* 0x000f64000c1e1900 */
[----:B---3--:R-:W-:-:S05]  /*0610*/  @P2 IMAD.WIDE R14, R5, 0x2, R14 ;  /* 0x00000002050e2825 */ /* 0x008fca00078e020e */
[----:B------:R-:W3:Y:S01]  /*0620*/  @P2 LDG.E.U16 R0, desc[UR12][R14.64] ;  /* 0x0000000c0e002981 */ /* 0x000ee2000c1e1500 */
[----:B----4-:R-:W-:-:S03]  /*0630*/  IMAD.WIDE R10, R5, 0x2, R10 ;  /* 0x00000002050a7825 */ /* 0x010fc600078e020a */
[----:B------:R-:W4:Y:S04]  /*0640*/  @P2 LDG.E.U16 R19, desc[UR12][R14.64+0x2] ;  /* 0x0000020c0e132981 */ /* 0x000f28000c1e1500 */
[----:B------:R-:W4:Y:S04]  /*0650*/  LDG.E.U16 R5, desc[UR12][R10.64] ;  /* 0x0000000c0a057981 */ /* 0x000f28000c1e1500 */
[----:B------:R0:W4:Y:S01]  /*0660*/  LDG.E.U16 R18, desc[UR12][R10.64+0x2] ;  /* 0x0000020c0a127981 */ /* 0x000122000c1e1500 */
[----:B------:R-:W-:Y:S02]  /*0670*/  PRMT R7, RZ, 0x7610, R7 ;  /* 0x00007610ff077816 */ /* 0x000fe40000000007 */
[----:B------:R-:W-:-:S02]  /*0680*/  PRMT R26, RZ, 0x7610, R26 ;  /* 0x00007610ff1a7816 */ /* 0x000fc4000000001a */
[----:B------:R-:W-:Y:S01]  /*0690*/  PRMT R24, RZ, 0x7610, R24 ;  /* 0x00007610ff187816 */ /* 0x000fe20000000018 */
[----:B------:R-:W-:Y:S01]  /*06a0*/  UMOV UR9, 0x3f800000 ;  /* 0x3f80000000097882 */ /* 0x000fe20000000000 */
[----:B------:R-:W-:Y:S02]  /*06b0*/  MOV R30, RZ ;  /* 0x000000ff001e7202 */ /* 0x000fe40000000f00 */
[----:B------:R-:W-:Y:S01]  /*06c0*/  MOV R28, RZ ;  /* 0x000000ff001c7202 */ /* 0x000fe20000000f00 */
        /* <DEDUP_REMOVED lines=10> */
[C---:B-----5:R-:W-:Y:S02]  /*0770*/  @!P0 PRMT R9, R16.reuse, 0x7610, R9 ;  /* 0x0000761010098816 */ /* 0x060fe40000000009 */
[----:B------:R-:W-:Y:S02]  /*0780*/  @!P0 PRMT R7, R16, 0x7632, R7 ;  /* 0x0000763210078816 */ /* 0x000fe40000000007 */
[----:B------:R-:W-:Y:S02]  /*0790*/  SHF.L.U32 R9, R9, 0x10, RZ ;  /* 0x0000001009097819 */ /* 0x000fe400000006ff */
[----:B------:R-:W-:Y:S02]  /*07a0*/  SHF.L.U32 R7, R7, 0x10, RZ ;  /* 0x0000001007077819 */ /* 0x000fe400000006ff */
[C---:B------:R-:W-:Y:S02]  /*07b0*/  @!P0 PRMT R26, R12.reuse, 0x7610, R26 ;  /* 0x000076100c1a8816 */ /* 0x040fe4000000001a */
[----:B------:R-:W-:Y:S01]  /*07c0*/  @!P0 PRMT R24, R12, 0x7632, R24 ;  /* 0x000076320c188816 */ /* 0x000fe20000000018 */
[C---:B------:R-:W-:Y:S01]  /*07d0*/  FADD.FTZ R2, -R8.reuse, R9 ;  /* 0x0000000908027221 */ /* 0x040fe20000010100 */
[----:B0-----:R-:W-:Y:S01]  /*07e0*/  FADD.FTZ R10, -R8, R7 ;  /* 0x00000007080a7221 */ /* 0x001fe20000010100 */
[----:B------:R-:W-:-:S02]  /*07f0*/  SHF.L.U32 R26, R26, 0x10, RZ ;  /* 0x000000101a1a7819 */ /* 0x000fc400000006ff */
[----:B------:R-:W-:Y:S02]  /*0800*/  SHF.L.U32 R24, R24, 0x10, RZ ;  /* 0x0000001018187819 */ /* 0x000fe400000006ff */
[----:B---3--:R-:W-:Y:S01]  /*0810*/  @P2 SHF.L.U32 R30, R0, 0x10, RZ ;  /* 0x00000010001e2819 */ /* 0x008fe200000006ff */
[----:B------:R-:W-:Y:S01]  /*0820*/  FMUL.FTZ R0, R2, UR9 ;  /* 0x0000000902007c20 */ /* 0x000fe20008410000 */
[----:B----4-:R-:W-:Y:S01]  /*0830*/  @P2 SHF.L.U32 R28, R19, 0x10, RZ ;  /* 0x00000010131c2819 */ /* 0x010fe200000006ff */
[----:B------:R-:W-:Y:S01]  /*0840*/  FMUL.FTZ R2, R10, UR9 ;  /* 0x000000090a027c20 */ /* 0x000fe20008410000 */
[----:B------:R-:W-:Y:S02]  /*0850*/  SHF.L.U32 R5, R5, 0x10, RZ ;  /* 0x0000001005057819 */ /* 0x000fe400000006ff */
[----:B------:R-:W-:Y:S02]  /*0860*/  MOV R9, R24 ;  /* 0x0000001800097202 */ /* 0x000fe40000000f00 */
[----:B------:R-:W-:-:S02]  /*0870*/  SHF.L.U32 R7, R18, 0x10, RZ ;  /* 0x0000001012077819 */ /* 0x000fc400000006ff */
[----:B------:R-:W-:Y:S01]  /*0880*/  MOV R8, R26 ;  /* 0x0000001a00087202 */ /* 0x000fe20000000f00 */
[----:B------:R-:W-:Y:S06]  /*0890*/  @!P2 BRA `(.L_x_163) ;  /* 0x000000000048a947 */ /* 0x000fec0003800000 */
        /* <DEDUP_REMOVED lines=18> */
.L_x_163:
[----:B------:R-:W-:Y:S01]  /*09c0*/  FMUL.FTZ R11, R5, R8 ;  /* 0x00000008050b7220 */ /* 0x000fe20000410000 */
[----:B------:R-:W-:Y:S01]  /*09d0*/  FMUL.FTZ R21, R7, R9 ;  /* 0x0000000907157220 */ /* 0x000fe20000410000 */
[----:B------:R-:W-:Y:S01]  /*09e0*/  ISETP.GT.AND P1, PT, R6, 0x1e, PT ;  /* 0x0000001e0600780c */ /* 0x000fe20003f24270 */
        /* <DEDUP_REMOVED lines=51> */
.L_x_165:
[----:B------:R-:W-:Y:S05]  /*0d20*/  BSYNC.RECONVERGENT B0 ;  /* 0x0000000000007941 */ /* 0x000fea0003800200 */
.L_x_164:
        /* <DEDUP_REMOVED lines=32> */
.L_x_167:
[----:B------:R-:W-:Y:S05]  /*0f30*/  BSYNC.RECONVERGENT B0 ;  /* 0x0000000000007941 */ /* 0x000fea0003800200 */
.L_x_166:
        /* <DEDUP_REMOVED lines=318> */
.L_x_169:
[----:B------:R-:W-:Y:S05]  /*2320*/  BSYNC.RECONVERGENT B0 ;  /* 0x0000000000007941 */ /* 0x000fea0003800200 */
.L_x_168:
        /* <DEDUP_REMOVED lines=10> */
[----:B------:R-:W-:Y:S02]  /*23d0*/  IADD3.X R31, PT, PT, RZ, R17, RZ, P1, !PT ;  /* 0x00000011ff1f7210 */ /* 0x000fe40000ffe4ff */
        /* <DEDUP_REMOVED lines=18> */
.L_x_171:
[----:B------:R-:W-:Y:S05]  /*2500*/  BSYNC.RECONVERGENT B0 ;  /* 0x0000000000007941 */ /* 0x000fea0003800200 */
.L_x_170:
        /* <DEDUP_REMOVED lines=25> */
.L_x_174:
[----:B0-----:R-:W2:Y:S04]  /*26a0*/  LDG.E.STRONG.GPU R10, desc[UR12][R8.64] ;  /* 0x0000000c080a7981 */ /* 0x001ea8000c1ef900 */
[----:B--2---:R-:W-:Y:S01]  /*26b0*/  CCTL.IVALL ;  /* 0x00000000ff00798f */ /* 0x004fe20002000000 */
[----:B------:R-:W-:Y:S05]  /*26c0*/  YIELD ;  /* 0x0000000000007946 */ /* 0x000fea0003800000 */
[----:B------:R-:W-:-:S13]  /*26d0*/  ISETP.NE.AND P1, PT, R10, R15, PT ;  /* 0x0000000f0a00720c */ /* 0x000fda0003f25270 */
[----:B------:R-:W-:Y:S05]  /*26e0*/  @P1 BRA `(.L_x_174) ;  /* 0xfffffffc00ec1947 */ /* 0x000fea000383ffff */
.L_x_173:
[----:B------:R-:W-:Y:S05]  /*26f0*/  WARPSYNC.ALL ;  /* 0x0000000000007948 */ /* 0x000fea0003800000 */
[----:B------:R-:W-:Y:S01]  /*2700*/  BAR.SYNC.DEFER_BLOCKING 0x0 ;  /* 0x0000000000007b1d */ /* 0x000fe20000010000 */
[----:B-1----:R-:W-:-:S05]  /*2710*/  HFMA2 R16, -RZ, RZ, 0, 0 ;  /* 0x00000000ff107431 */ /* 0x002fca00000001ff */
[----:B------:R-:W-:Y:S05]  /*2720*/  @!P4 BRA `(.L_x_175) ;  /* 0x00000004000cc947 */ /* 0x000fea0003800000 */
[----:B------:R-:W-:Y:S02]  /*2730*/  MOV R17, RZ ;  /* 0x000000ff00117202 */ /* 0x000fe40000000f00 */
[----:B------:R-:W-:-:S07]  /*2740*/  LOP3.LUT R16, R4, 0x7ffffff8, RZ, 0xc0, !PT ;  /* 0x7ffffff804107812 */ /* 0x000fce00078ec0ff */
.L_x_176:
        /* <DEDUP_REMOVED lines=65> */
.L_x_175:
        /* <DEDUP_REMOVED lines=37> */
.L_x_177:
        /* <DEDUP_REMOVED lines=21> */
.L_x_178:
        /* <DEDUP_REMOVED lines=10> */
.L_x_179:
[----:B------:R-:W-:Y:S05]  /*2fa0*/  BSYNC.RECONVERGENT B0 ;  /* 0x0000000000007941 */ /* 0x000fea0003800200 */
.L_x_172:
        /* <DEDUP_REMOVED lines=11> */
[----:B---3--:R-:W-:-:S05]  /*3060*/  FMUL.FTZ R12, R28, -1.4426950216293334961 ;  /* 0xbfb8aa3b1c0c7820 */ /* 0x008fca0000410000 */
[----:B------:R-:W3:Y:S08]  /*3070*/  MUFU.EX2 R10, R10 ;  /* 0x0000000a000a7308 */ /* 0x000ef00000000800 */
[----:B------:R-:W5:Y:S01]  /*3080*/  MUFU.EX2 R12, R12 ;  /* 0x0000000c000c7308 */ /* 0x000f620000000800 */
[----:B---3--:R-:W-:-:S07]  /*3090*/  FADD.FTZ R11, R10, 1 ;  /* 0x3f8000000a0b7421 */ /* 0x008fce0000010000 */
[----:B------:R-:W2:Y:S01]  /*30a0*/  MUFU.RCP R11, R11 ;  /* 0x0000000b000b7308 */ /* 0x000ea20000001000 */
[----:B-----5:R-:W-:-:S07]  /*30b0*/  FADD.FTZ R13, R12, 1 ;  /* 0x3f8000000c0d7421 */ /* 0x020fce0000010000 */
[----:B------:R-:W3:Y:S01]  /*30c0*/  MUFU.RCP R13, R13 ;  /* 0x0000000d000d7308 */ /* 0x000ee20000001000 */
[----:B--2---:R-:W-:Y:S01]  /*30d0*/  FADD.FTZ R15, -R11, 1 ;  /* 0x3f8000000b0f7421 */ /* 0x004fe20000010100 */
[----:B------:R-:W-:-:S03]  /*30e0*/  FMUL.FTZ R26, R26, R11 ;  /* 0x0000000b1a1a7220 */ /* 0x000fc60000410000 */
[----:B------:R-:W-:Y:S01]  /*30f0*/  FFMA.FTZ R15, R30, R15, 1 ;  /* 0x3f8000001e0f7423 */ /* 0x000fe2000001000f */
[----:B---3--:R-:W-:Y:S01]  /*3100*/  FADD.FTZ R17, -R13, 1 ;  /* 0x3f8000000d117421 */ /* 0x008fe20000010100 */
[----:B------:R-:W-:Y:S02]  /*3110*/  FMUL.FTZ R24, R24, R13 ;  /* 0x0000000d18187220 */ /* 0x000fe40000410000 */
[----:B------:R-:W-:Y:S01]  /*3120*/  FMUL.FTZ R26, R26, R15 ;  /* 0x0000000f1a1a7220 */ /* 0x000fe20000410000 */
[----:B------:R-:W-:-:S04]  /*3130*/  FFMA.FTZ R17, R28, R17, 1 ;  /* 0x3f8000001c117423 */ /* 0x000fc80000010011 */
[----:B------:R-:W-:-:S07]  /*3140*/  FMUL.FTZ R24, R24, R17 ;  /* 0x0000001118187220 */ /* 0x000fce0000410000 */
.L_x_180:
[----:B0---4-:R-:W-:Y:S01]  /*3150*/  FMUL.FTZ R11, R8, UR4 ;  /* 0x00000004080b7c20 */ /* 0x011fe20008410000 */
[----:B------:R-:W-:Y:S01]  /*3160*/  FMUL.FTZ R9, R9, UR4 ;  /* 0x0000000409097c20 */ /* 0x000fe20008410000 */
[----:B------:R-:W-:Y:S04]  /*3170*/  BSSY.RECONVERGENT B0, `(.L_x_181) ;  /* 0x0000013000007945 */ /* 0x000fe80003800200 */
[----:B------:R-:W-:Y:S05]  /*3180*/  @P0 BRA `(.L_x_182) ;  /* 0x0000000000440947 */ /* 0x000fea0003800000 */
[----:B------:R-:W0:Y:S01]  /*3190*/  LDCU.64 UR16, c[0x0][0x3f8] ;  /* 0x00007f00ff1077ac */ /* 0x000e220008000a00 */
[--C-:B------:R-:W-:Y:S01]  /*31a0*/  FFMA.FTZ R2, R2, R11, R9.reuse ;  /* 0x0000000b02027223 */ /* 0x100fe20000010009 */
[----:B------:R-:W-:Y:S01]  /*31b0*/  MOV R35, R37 ;  /* 0x0000002500237202 */ /* 0x000fe20000000f00 */
[----:B------:R-:W-:Y:S01]  /*31c0*/  FFMA.FTZ R0, R0, R11, R9 ;  /* 0x0000000b00007223 */ /* 0x000fe20000010009 */
[----:B------:R-:W4:Y:S01]  /*31d0*/  LDCU.64 UR4, c[0x0][0x380] ;  /* 0x00007000ff0477ac */ /* 0x000f220008000a00 */
[----:B------:R-:W-:Y:S02]  /*31e0*/  FFMA.FTZ R2, R7, R24, -R2 ;  /* 0x0000001807027223 */ /* 0x000fe40000010802 */
[----:B------:R-:W-:Y:S02]  /*31f0*/  FFMA.FTZ R0, R5, R26, -R0 ;  /* 0x0000001a05007223 */ /* 0x000fe40000010800 */
[----:B------:R-:W-:Y:S02]  /*3200*/  FMUL.FTZ R5, R2, UR9 ;  /* 0x0000000902057c20 */ /* 0x000fe40008410000 */
        /* <DEDUP_REMOVED lines=9> */
.L_x_182:
[----:B------:R-:W-:Y:S05]  /*32a0*/  BSYNC.RECONVERGENT B0 ;  /* 0x0000000000007941 */ /* 0x000fea0003800200 */
.L_x_181:
[----:B------:R-:W-:Y:S01]  /*32b0*/  UIADD3 UR7, UPT, UPT, UR14, UR7, URZ ;  /* 0x000000070e077290 */ /* 0x000fe2000fffe0ff */
[----:B------:R-:W-:-:S03]  /*32c0*/  IADD3 R25, PT, PT, R25, 0x1, RZ ;  /* 0x0000000119197810 */ /* 0x000fc60007ffe0ff */
[----:B------:R-:W-:-:S09]  /*32d0*/  UISETP.GE.AND UP0, UPT, UR7, UR6, UPT ;  /* 0x000000060700728c */ /* 0x000fd2000bf06270 */
[----:B------:R-:W-:Y:S05]  /*32e0*/  BRA.U !UP0, `(.L_x_183) ;  /* 0xffffffcd08b87547 */ /* 0x000fea000b83ffff */
.L_x_162:
[----:B------:R-:W0:Y:S01]  /*32f0*/  LDC R4, c[0x0][0x370] ;  /* 0x0000dc00ff047b82 */ /* 0x000e220000000800 */
        /* <DEDUP_REMOVED lines=18> */
.L_x_185:
[----:B------:R-:W-:Y:S05]  /*3420*/  BSYNC.RECONVERGENT B0 ;  /* 0x0000000000007941 */ /* 0x000fea0003800200 */
.L_x_184:
[----:B------:R-:W-:Y:S05]  /*3430*/  @P0 EXIT ;  /* 0x000000000000094d */ /* 0x000fea0003800000 */
[----:B------:R-:W-:Y:S05]  /*3440*/  @P2 BRA `(.L_x_186) ;  /* 0x0000000000202947 */ /* 0x000fea0003800000 */
[----:B------:R-:W-:-:S05]  /*3450*/  IMAD R0, R4, R7, RZ ;  /* 0x0000000704007224 */ /* 0x000fca00078e02ff */
[----:B------:R-:W-:-:S13]  /*3460*/  ISETP.NE.AND P0, PT, R0, -0x1, PT ;  /* 0xffffffff0000780c */ /* 0x000fda0003f05270 */
[----:B------:R-:W-:Y:S05]  /*3470*/  @!P0 BRA `(.L_x_186) ;  /* 0x0000000000148947 */ /* 0x000fea0003800000 */
.L_x_187:
[----:B0-----:R-:W4:Y:S04]  /*3480*/  LDG.E.STRONG.GPU R5, desc[UR12][R2.64] ;  /* 0x0000000c02057981 */ /* 0x001f28000c1ef900 */
[----:B----4-:R-:W-:Y:S01]  /*3490*/  CCTL.IVALL ;  /* 0x00000000ff00798f */ /* 0x010fe20002000000 */
[----:B------:R-:W-:Y:S05]  /*34a0*/  YIELD ;  /* 0x0000000000007946 */ /* 0x000fea0003800000 */
[----:B------:R-:W-:-:S13]  /*34b0*/  ISETP.NE.AND P0, PT, R5, R0, PT ;  /* 0x000000000500720c */ /* 0x000fda0003f05270 */
[----:B------:R-:W-:Y:S05]  /*34c0*/  @P0 BRA `(.L_x_187) ;  /* 0xfffffffc00ec0947 */ /* 0x000fea000383ffff */
.L_x_186:
        /* <DEDUP_REMOVED lines=11> */
[----:B------:R-:W-:Y:S01]  /*3580*/  IADD3 R7, P1, PT, R22, 0x180, RZ ;  /* 0x0000018016077810 */ /* 0x000fe20007f3e0ff */
[----:B------:R-:W-:Y:S01]  /*3590*/  UIMAD.WIDE.U32 UR4, UR10, 0x3, URZ ;  /* 0x000000030a0478a5 */ /* 0x000fe2000f8e00ff */
[----:B------:R-:W-:Y:S01]  /*35a0*/  MOV R23, RZ ;  /* 0x000000ff00177202 */ /* 0x000fe20000000f00 */
[----:B------:R-:W-:Y:S01]  /*35b0*/  UIMAD UR6, UR11, 0x3, URZ ;  /* 0x000000030b0678a4 */ /* 0x000fe2000f8e02ff */
[----:B0-----:R-:W-:Y:S01]  /*35c0*/  MOV R3, UR9 ;  /* 0x0000000900037c02 */ /* 0x001fe20008000f00 */
        /* <DEDUP_REMOVED lines=35> */
[----:B------:R-:W-:Y:S02]  /*3800*/  MOV R11, UR6 ;  /* 0x00000006000b7c02 */ /* 0x000fe40008000f00 */
[----:B------:R-:W-:Y:S01]  /*3810*/  MOV R2, UR7 ;  /* 0x0000000700027c02 */ /* 0x000fe20008000f00 */
[----:B------:R-:W4:Y:S01]  /*3820*/  LDCU.64 UR16, c[0x0][0x390] ;  /* 0x00007200ff1077ac */ /* 0x000f220008000a00 */
[----:B------:R-:W-:Y:S02]  /*3830*/  IADD3 R13, PT, PT, R0, 0x1, RZ ;  /* 0x00000001000d7810 */ /* 0x000fe40007ffe0ff */
[----:B------:R-:W-:Y:S01]  /*3840*/  SHF.L.U64.HI R11, R11, 0x2, R2 ;  /* 0x000000020b0b7819 */ /* 0x000fe20000010202 */
[----:B------:R-:W5:Y:S01]  /*3850*/  LDCU.64 UR18, c[0x0][0x388] ;  /* 0x00007100ff1277ac */ /* 0x000f620008000a00 */
[----:B------:R-:W-:Y:S02]  /*3860*/  MOV R10, UR8 ;  /* 0x00000008000a7c02 */ /* 0x000fe40008000f00 */
[----:B------:R-:W-:Y:S01]  /*3870*/  MOV R3, UR9 ;  /* 0x0000000900037c02 */ /* 0x000fe20008000f00 */
[----:B------:R-:W-:Y:S01]  /*3880*/  USHF.L.U32 UR5, UR11, 0x2, URZ ;  /* 0x000000020b057899 */ /* 0x000fe200080006ff */
[----:B------:R-:W-:Y:S01]  /*3890*/  LOP3.LUT R13, R13, 0x3, RZ, 0xc0, !PT ;  /* 0x000000030d0d7812 */ /* 0x000fe200078ec0ff */
[----:B------:R-:W-:Y:S01]  /*38a0*/  UMOV UR4, URZ ;  /* 0x000000ff00047c82 */ /* 0x000fe20008000000 */
[----:B------:R-:W-:-:S02]  /*38b0*/  MOV R2, UR10 ;  /* 0x0000000a00027c02 */ /* 0x000fc40008000f00 */
[----:B------:R-:W-:Y:S02]  /*38c0*/  SHF.L.U32 R14, R22, 0x2, RZ ;  /* 0x00000002160e7819 */ /* 0x000fe400000006ff */
[----:B------:R-:W-:Y:S01]  /*38d0*/  SHF.L.U64.HI R10, R10, 0x2, R3 ;  /* 0x000000020a0a7819 */ /* 0x000fe20000010203 */
[----:B------:R-:W-:Y:S01]  /*38e0*/  IMAD.WIDE.U32 R2, R2, 0x4, RZ ;  /* 0x0000000402027825 */ /* 0x000fe200078e00ff */
[--C-:B-1-3--:R-:W-:Y:S02]  /*38f0*/  SHF.L.U64.HI R21, R22, 0x2, R23.reuse ;  /* 0x0000000216157819 */ /* 0x10afe40000010217 */
[C---:B0-----:R-:W-:Y:S01]  /*3900*/  IADD3 R0, P1, PT, R14.reuse, UR14, RZ ;  /* 0x0000000e0e007c10 */ /* 0x041fe2000ff3e0ff */
[----:B------:R-:W-:Y:S01]  /*3910*/  IMAD.WIDE.U32 R22, R13, 0x180, R22 ;  /* 0x000001800d167825 */ /* 0x000fe200078e0016 */
[C---:B----4-:R-:W-:Y:S02]  /*3920*/  IADD3 R12, P2, PT, R14.reuse, UR16, RZ ;  /* 0x000000100e0c7c10 */ /* 0x050fe4000ff5e0ff */
[----:B-----5:R-:W-:-:S02]  /*3930*/  IADD3 R14, P3, PT, R14, UR18, RZ ;  /* 0x000000120e0e7c10 */ /* 0x020fc4000ff7e0ff */
[----:B------:R-:W-:Y:S02]  /*3940*/  IADD3 R13, P4, PT, RZ, -R13, RZ ;  /* 0x8000000dff0d7210 */ /* 0x000fe40007f9e0ff */
[C---:B------:R-:W-:Y:S02]  /*3950*/  IADD3.X R17, PT, PT, R21.reuse, UR15, RZ, P1, !PT ;  /* 0x0000000f15117c10 */ /* 0x040fe40008ffe4ff */
[----:B------:R-:W-:Y:S02]  /*3960*/  IADD3.X R25, PT, PT, R21, UR17, RZ, P2, !PT ;  /* 0x0000001115197c10 */ /* 0x000fe400097fe4ff */
[----:B------:R-:W-:Y:S02]  /*3970*/  IADD3 R23, PT, PT, R23, UR4, RZ ;  /* 0x0000000417177c10 */ /* 0x000fe4000fffe0ff */
[----:B------:R-:W-:Y:S02]  /*3980*/  IADD3.X R21, PT, PT, R21, UR19, RZ, P3, !PT ;  /* 0x0000001315157c10 */ /* 0x000fe40009ffe4ff */
[----:B------:R-:W-:-:S02]  /*3990*/  IADD3 R20, PT, PT, R3, UR5, RZ ;  /* 0x0000000503147c10 */ /* 0x000fc4000fffe0ff */
[----:B------:R-:W-:-:S07]  /*39a0*/  IADD3.X R18, PT, PT, RZ, -0x1, RZ, P4, !PT ;  /* 0xffffffffff127810 */ /* 0x000fce00027fe4ff */
.L_x_190:
[----:B0-----:R-:W-:Y:S02]  /*39b0*/  MOV R5, UR6 ;  /* 0x0000000600057c02 */ /* 0x001fe40008000f00 */
[----:B------:R-:W-:Y:S02]  /*39c0*/  MOV R7, UR8 ;  /* 0x0000000800077c02 */ /* 0x000fe40008000f00 */
[----:B------:R-:W-:Y:S02]  /*39d0*/  LEA R4, P3, R5, R0, 0x2 ;  /* 0x0000000005047211 */ /* 0x000fe400078610ff */
[----:B------:R-:W-:Y:S02]  /*39e0*/  IADD3 R8, P2, PT, R0, R2, RZ ;  /* 0x0000000200087210 */ /* 0x000fe40007f5e0ff */
[----:B------:R-:W-:Y:S02]  /*39f0*/  LEA R6, P1, R7, R0, 0x2 ;  /* 0x0000000007067211 */ /* 0x000fe400078210ff */
[----:B------:R-:W-:-:S02]  /*3a00*/  IADD3.X R5, PT, PT, R17, R11, RZ, P3, !PT ;  /* 0x0000000b11057210 */ /* 0x000fc40001ffe4ff */
[C---:B------:R-:W-:Y:S02]  /*3a10*/  IADD3.X R9, PT, PT, R17.reuse, R20, RZ, P2, !PT ;  /* 0x0000001411097210 */ /* 0x040fe400017fe4ff */
[----:B------:R-:W-:Y:S02]  /*3a20*/  MOV R16, R0 ;  /* 0x0000000000107202 */ /* 0x000fe40000000f00 */
[----:B------:R-:W-:Y:S01]  /*3a30*/  IADD3.X R7, PT, PT, R17, R10, RZ, P1, !PT ;  /* 0x0000000a11077210 */ /* 0x000fe20000ffe4ff */
[----:B------:R-:W3:Y:S04]  /*3a40*/  LDG.E R8, desc[UR12][R8.64] ;  /* 0x0000000c08087981 */ /* 0x000ee8000c1e1900 */
[----:B------:R0:W3:Y:S04]  /*3a50*/  LDG.E R5, desc[UR12][R4.64] ;  /* 0x0000000c04057981 */ /* 0x0000e8000c1e1900 */
[----:B--2---:R-:W2:Y:S04]  /*3a60*/  LDG.E R15, desc[UR12][R16.64] ;  /* 0x0000000c100f7981 */ /* 0x004ea8000c1e1900 */
[----:B------:R1:W2:Y:S01]  /*3a70*/  LDG.E R6, desc[UR12][R6.64] ;  /* 0x0000000c06067981 */ /* 0x0002a2000c1e1900 */
[----:B0-----:R-:W-:-:S02]  /*3a80*/  MOV R4, R14 ;  /* 0x0000000e00047202 */ /* 0x001fc40000000f00 */
[----:B------:R-:W-:Y:S02]  /*3a90*/  IADD3 R13, P1, PT, R13, 0x1, RZ ;  /* 0x000000010d0d7810 */ /* 0x000fe40007f3e0ff */
[----:B-1----:R-:W-:Y:S02]  /*3aa0*/  MOV R7, R25 ;  /* 0x0000001900077202 */ /* 0x002fe40000000f00 */
[----:B------:R-:W-:Y:S02]  /*3ab0*/  IADD3.X R18, PT, PT, RZ, R18, RZ, P1, !PT ;  /* 0x00000012ff127210 */ /* 0x000fe40000ffe4ff */
[----:B------:R-:W-:-:S04]  /*3ac0*/  ISETP.NE.U32.AND P1, PT, R13, RZ, PT ;  /* 0x000000ff0d00720c */ /* 0x000fc80003f25070 */
[----:B------:R-:W-:Y:S02]  /*3ad0*/  ISETP.NE.AND.EX P1, PT, R18, RZ, PT, P1 ;  /* 0x000000ff1200720c */ /* 0x000fe40003f25310 */
[----:B------:R-:W-:Y:S02]  /*3ae0*/  IADD3 R14, P4, PT, R14, 0x600, RZ ;  /* 0x000006000e0e7810 */ /* 0x000fe40007f9e0ff */
[----:B------:R-:W-:-:S04]  /*3af0*/  IADD3 R0, P2, PT, R0, 0x600, RZ ;  /* 0x0000060000007810 */ /* 0x000fc80007f5e0ff */
[----:B------:R-:W-:Y:S02]  /*3b00*/  IADD3.X R17, PT, PT, RZ, R17, RZ, P2, !PT ;  /* 0x00000011ff117210 */ /* 0x000fe400017fe4ff */
[----:B---3--:R-:W-:Y:S02]  /*3b10*/  F2FP.BF16.F32.PACK_AB R19, R5, R8 ;  /* 0x000000080513723e */ /* 0x008fe400000010ff */
[----:B------:R-:W-:Y:S02]  /*3b20*/  MOV R5, R21 ;  /* 0x0000001500057202 */ /* 0x000fe40000000f00 */
[----:B--2---:R-:W-:Y:S02]  /*3b30*/  F2FP.BF16.F32.PACK_AB R15, R6, R15 ;  /* 0x0000000f060f723e */ /* 0x004fe400000010ff */
[----:B------:R-:W-:-:S03]  /*3b40*/  MOV R6, R12 ;  /* 0x0000000c00067202 */ /* 0x000fc60000000f00 */
[----:B------:R0:W-:Y:S04]  /*3b50*/  STG.E desc[UR12][R4.64], R15 ;  /* 0x0000000f04007986 */ /* 0x0001e8000c10190c */
[----:B------:R0:W-:Y:S01]  /*3b60*/  STG.E desc[UR12][R6.64], R19 ;  /* 0x0000001306007986 */ /* 0x0001e2000c10190c */
[----:B------:R-:W-:Y:S02]  /*3b70*/  IADD3 R12, P3, PT, R12, 0x600, RZ ;  /* 0x000006000c0c7810 */ /* 0x000fe40007f7e0ff */
[----:B------:R-:W-:Y:S02]  /*3b80*/  IADD3.X R21, PT, PT, RZ, R21, RZ, P4, !PT ;  /* 0x00000015ff157210 */ /* 0x000fe400027fe4ff */
[----:B------:R-:W-:Y:S01]  /*3b90*/  IADD3.X R25, PT, PT, RZ, R25, RZ, P3, !PT ;  /* 0x00000019ff197210 */ /* 0x000fe20001ffe4ff */
[----:B------:R-:W-:Y:S08]  /*3ba0*/  @P1 BRA `(.L_x_190) ;  /* 0xfffffffc00801947 */ /* 0x000ff0000383ffff */
.L_x_189:
[----:B------:R-:W-:Y:S05]  /*3bb0*/  BSYNC.RECONVERGENT B0 ;  /* 0x0000000000007941 */ /* 0x000fea0003800200 */
.L_x_188:
        /* <DEDUP_REMOVED lines=11> */
.L_x_192:
[C---:B------:R-:W-:Y:S02]  /*3c70*/  SHF.L.U32 R0, R22.reuse, 0x2, RZ ;  /* 0x0000000216007819 */ /* 0x040fe400000006ff */
[----:B------:R-:W-:Y:S02]  /*3c80*/  SHF.L.U64.HI R23, R22, 0x2, R23 ;  /* 0x0000000216177819 */ /* 0x000fe40000010217 */
[----:B----4-:R-:W-:-:S04]  /*3c90*/  IADD3 R2, P0, PT, R0, UR14, RZ ;  /* 0x0000000e00027c10 */ /* 0x010fc8000ff1e0ff */
[----:B--2---:R-:W-:Y:S02]  /*3ca0*/  IADD3.X R3, PT, PT, R23, UR15, RZ, P0, !PT ;  /* 0x0000000f17037c10 */ /* 0x004fe400087fe4ff */
[C---:B0-----:R-:W-:Y:S02]  /*3cb0*/  IADD3 R4, P0, PT, R2.reuse, UR11, RZ ;  /* 0x0000000b02047c10 */ /* 0x041fe4000ff1e0ff */
[C---:B------:R-:W-:Y:S02]  /*3cc0*/  IADD3 R8, P2, PT, R2.reuse, UR6, RZ ;  /* 0x0000000602087c10 */ /* 0x040fe4000ff5e0ff */
[C---:B------:R-:W-:Y:S02]  /*3cd0*/  IADD3.X R5, PT, PT, R3.reuse, UR10, RZ, P0, !PT ;  /* 0x0000000a03057c10 */ /* 0x040fe400087fe4ff */
[----:B------:R-:W-:Y:S02]  /*3ce0*/  IADD3 R6, P1, PT, R2, UR4, RZ ;  /* 0x0000000402067c10 */ /* 0x000fe4000ff3e0ff */
[C---:B------:R-:W-:Y:S01]  /*3cf0*/  IADD3.X R9, PT, PT, R3.reuse, UR7, RZ, P2, !PT ;  /* 0x0000000703097c10 */ /* 0x040fe200097fe4ff */
[----:B------:R0:W2:Y:S01]  /*3d00*/  LDG.E R2, desc[UR12][R2.64] ;  /* 0x0000000c02027981 */ /* 0x0000a2000c1e1900 */
[----:B------:R-:W-:-:S03]  /*3d10*/  IADD3.X R7, PT, PT, R3, UR5, RZ, P1, !PT ;  /* 0x0000000503077c10 */ /* 0x000fc60008ffe4ff */
[----:B------:R-:W2:Y:S04]  /*3d20*/  LDG.E R5, desc[UR12][R4.64] ;  /* 0x0000000c04057981 */ /* 0x000ea8000c1e1900 */
[----:B------:R-:W4:Y:S04]  /*3d30*/  LDG.E R6, desc[UR12][R6.64] ;  /* 0x0000000c06067981 */ /* 0x000f28000c1e1900 */
[----:B------:R-:W4:Y:S01]  /*3d40*/  LDG.E R9, desc[UR12][R8.64] ;  /* 0x0000000c08097981 */ /* 0x000f22000c1e1900 */
[----:B------:R-:W-:Y:S02]  /*3d50*/  LOP3.LUT R13, R0, 0xfffffffc, RZ, 0xc0, !PT ;  /* 0xfffffffc000d7812 */ /* 0x000fe400078ec0ff */
[----:B------:R-:W-:-:S02]  /*3d60*/  LOP3.LUT R14, R23, 0x1, RZ, 0xc0, !PT ;  /* 0x00000001170e7812 */ /* 0x000fc400078ec0ff */
[----:B------:R-:W-:Y:S02]  /*3d70*/  IADD3 R10, P0, PT, R13, UR16, RZ ;  /* 0x000000100d0a7c10 */ /* 0x000fe4000ff1e0ff */
[----:B0-----:R-:W-:Y:S02]  /*3d80*/  LOP3.LUT R3, R23, 0x3, RZ, 0xc0, !PT ;  /* 0x0000000317037812 */ /* 0x001fe400078ec0ff */
[----:B------:R-:W-:Y:S02]  /*3d90*/  IADD3.X R11, PT, PT, R14, UR17, RZ, P0, !PT ;  /* 0x000000110e0b7c10 */ /* 0x000fe400087fe4ff */
[----:B---3--:R-:W-:Y:S02]  /*3da0*/  IADD3 R12, P0, PT, R13, UR18, RZ ;  /* 0x000000120d0c7c10 */ /* 0x008fe4000ff1e0ff */
[----:B--2---:R-:W-:Y:S02]  /*3db0*/  F2FP.BF16.F32.PACK_AB R15, R5, R2 ;  /* 0x00000002050f723e */ /* 0x004fe400000010ff */
[----:B------:R-:W-:-:S02]  /*3dc0*/  IADD3 R2, P1, PT, R13, UR14, RZ ;  /* 0x0000000e0d027c10 */ /* 0x000fc4000ff3e0ff */
[----:B------:R-:W-:Y:S02]  /*3dd0*/  IADD3.X R13, PT, PT, R14, UR19, RZ, P0, !PT ;  /* 0x000000130e0d7c10 */ /* 0x000fe400087fe4ff */
[----:B------:R-:W-:Y:S02]  /*3de0*/  IADD3.X R3, PT, PT, R3, UR15, RZ, P1, !PT ;  /* 0x0000000f03037c10 */ /* 0x000fe40008ffe4ff */
[----:B----4-:R-:W-:Y:S02]  /*3df0*/  F2FP.BF16.F32.PACK_AB R17, R9, R6 ;  /* 0x000000060911723e */ /* 0x010fe400000010ff */
[C---:B------:R-:W-:Y:S02]  /*3e00*/  IADD3 R8, P0, PT, R2.reuse, UR11, RZ ;  /* 0x0000000b02087c10 */ /* 0x040fe4000ff1e0ff */
[C---:B------:R-:W-:Y:S02]  /*3e10*/  IADD3 R4, P1, PT, R2.reuse, UR4, RZ ;  /* 0x0000000402047c10 */ /* 0x040fe4000ff3e0ff */
[----:B------:R-:W-:-:S02]  /*3e20*/  IADD3 R6, P2, PT, R2, UR6, RZ ;  /* 0x0000000602067c10 */ /* 0x000fc4000ff5e0ff */
[C---:B------:R-:W-:Y:S02]  /*3e30*/  IADD3.X R9, PT, PT, R3.reuse, UR10, RZ, P0, !PT ;  /* 0x0000000a03097c10 */ /* 0x040fe400087fe4ff */
[C---:B------:R-:W-:Y:S02]  /*3e40*/  IADD3.X R5, PT, PT, R3.reuse, UR5, RZ, P1, !PT ;  /* 0x0000000503057c10 */ /* 0x040fe40008ffe4ff */
[----:B------:R-:W-:Y:S01]  /*3e50*/  IADD3.X R7, PT, PT, R3, UR7, RZ, P2, !PT ;  /* 0x0000000703077c10 */ /* 0x000fe200097fe4ff */
[----:B------:R0:W-:Y:S04]  /*3e60*/  STG.E desc[UR12][R10.64], R15 ;  /* 0x0000000f0a007986 */ /* 0x0001e8000c10190c */
[----:B------:R2:W-:Y:S04]  /*3e70*/  STG.E desc[UR12][R12.64], R17 ;  /* 0x000000110c007986 */ /* 0x0005e8000c10190c */
[----:B-1----:R-:W3:Y:S04]  /*3e80*/  LDG.E R16, desc[UR12][R2.64+0x600] ;  /* 0x0006000c02107981 */ /* 0x002ee8000c1e1900 */
[----:B------:R-:W3:Y:S04]  /*3e90*/  LDG.E R19, desc[UR12][R8.64+0x600] ;  /* 0x0006000c08137981 */ /* 0x000ee8000c1e1900 */
[----:B------:R-:W4:Y:S04]  /*3ea0*/  LDG.E R18, desc[UR12][R4.64+0x600] ;  /* 0x0006000c04127981 */ /* 0x000f28000c1e1900 */
[----:B------:R-:W4:Y:S01]  /*3eb0*/  LDG.E R21, desc[UR12][R6.64+0x600] ;  /* 0x0006000c06157981 */ /* 0x000f22000c1e1900 */
[----:B------:R-:W-:-:S04]  /*3ec0*/  IADD3 R14, P0, PT, R0, 0x600, RZ ;  /* 0x00000600000e7810 */ /* 0x000fc80007f1e0ff */
[----:B0-----:R-:W-:Y:S02]  /*3ed0*/  IADD3.X R15, PT, PT, RZ, R23, RZ, P0, !PT ;  /* 0x00000017ff0f7210 */ /* 0x001fe400007fe4ff */
[----:B------:R-:W-:Y:S02]  /*3ee0*/  LOP3.LUT R14, R14, 0xfffffffc, RZ, 0xc0, !PT ;  /* 0xfffffffc0e0e7812 */ /* 0x000fe400078ec0ff */
[----:B------:R-:W-:Y:S02]  /*3ef0*/  LOP3.LUT R15, R15, 0x1, RZ, 0xc0, !PT ;  /* 0x000000010f0f7812 */ /* 0x000fe400078ec0ff */
[C---:B------:R-:W-:Y:S02]  /*3f00*/  IADD3 R10, P0, PT, R14.reuse, UR16, RZ ;  /* 0x000000100e0a7c10 */ /* 0x040fe4000ff1e0ff */
[----:B------:R-:W-:Y:S02]  /*3f10*/  IADD3 R14, P1, PT, R14, UR18, RZ ;  /* 0x000000120e0e7c10 */ /* 0x000fe4000ff3e0ff */
[----:B------:R-:W-:-:S02]  /*3f20*/  IADD3.X R11, PT, PT, R15, UR17, RZ, P0, !PT ;  /* 0x000000110f0b7c10 */ /* 0x000fc400087fe4ff */
[----:B------:R-:W-:Y:S02]  /*3f30*/  IADD3.X R15, PT, PT, R15, UR19, RZ, P1, !PT ;  /* 0x000000130f0f7c10 */ /* 0x000fe40008ffe4ff */
[----:B---3--:R-:W-:Y:S02]  /*3f40*/  F2FP.BF16.F32.PACK_AB R19, R19, R16 ;  /* 0x000000101313723e */ /* 0x008fe400000010ff */
[----:B----4-:R-:W-:-:S03]  /*3f50*/  F2FP.BF16.F32.PACK_AB R21, R21, R18 ;  /* 0x000000121515723e */ /* 0x010fc600000010ff */
[----:B------:R0:W-:Y:S04]  /*3f60*/  STG.E desc[UR12][R10.64], R19 ;  /* 0x000000130a007986 */ /* 0x0001e8000c10190c */
[----:B------:R1:W-:Y:S04]  /*3f70*/  STG.E desc[UR12][R14.64], R21 ;  /* 0x000000150e007986 */ /* 0x0003e8000c10190c */
[----:B------:R-:W3:Y:S04]  /*3f80*/  LDG.E R16, desc[UR12][R2.64+0xc00] ;  /* 0x000c000c02107981 */ /* 0x000ee8000c1e1900 */
[----:B--2---:R-:W3:Y:S04]  /*3f90*/  LDG.E R17, desc[UR12][R8.64+0xc00] ;  /* 0x000c000c08117981 */ /* 0x004ee8000c1e1900 */
[----:B------:R-:W2:Y:S04]  /*3fa0*/  LDG.E R18, desc[UR12][R4.64+0xc00] ;  /* 0x000c000c04127981 */ /* 0x000ea8000c1e1900 */
        /* <DEDUP_REMOVED lines=9> */
[----:B---3--:R-:W-:Y:S02]  /*4040*/  F2FP.BF16.F32.PACK_AB R17, R17, R16 ;  /* 0x000000101111723e */ /* 0x008fe400000010ff */
[----:B--2---:R-:W-:-:S03]  /*4050*/  F2FP.BF16.F32.PACK_AB R25, R25, R18 ;  /* 0x000000121919723e */ /* 0x004fc600000010ff */
[----:B------:R0:W-:Y:S04]  /*4060*/  STG.E desc[UR12][R12.64], R17 ;  /* 0x000000110c007986 */ /* 0x0001e8000c10190c */
[----:B------:R2:W-:Y:S04]  /*4070*/  STG.E desc[UR12][R10.64], R25 ;  /* 0x000000190a007986 */ /* 0x0005e8000c10190c */
[----:B------:R-:W3:Y:S04]  /*4080*/  LDG.E R2, desc[UR12][R2.64+0x1200] ;  /* 0x0012000c02027981 */ /* 0x000ee8000c1e1900 */
[----:B------:R-:W3:Y:S04]  /*4090*/  LDG.E R9, desc[UR12][R8.64+0x1200] ;  /* 0x0012000c08097981 */ /* 0x000ee8000c1e1900 */
[----:B------:R-:W4:Y:S04]  /*40a0*/  LDG.E R4, desc[UR12][R4.64+0x1200] ;  /* 0x0012000c04047981 */ /* 0x000f28000c1e1900 */
[----:B------:R-:W4:Y:S01]  /*40b0*/  LDG.E R7, desc[UR12][R6.64+0x1200] ;  /* 0x0012000c06077981 */ /* 0x000f22000c1e1900 */
[----:B------:R-:W-:-:S04]  /*40c0*/  IADD3 R0, P0, PT, R0, 0x1200, RZ ;  /* 0x0000120000007810 */ /* 0x000fc80007f1e0ff */
[----:B------:R-:W-:Y:S02]  /*40d0*/  IADD3.X R16, PT, PT, RZ, R23, RZ, P0, !PT ;  /* 0x00000017ff107210 */ /* 0x000fe400007fe4ff */
[----:B------:R-:W-:Y:S02]  /*40e0*/  LOP3.LUT R0, R0, 0xfffffffc, RZ, 0xc0, !PT ;  /* 0xfffffffc00007812 */ /* 0x000fe400078ec0ff */
[----:B------:R-:W-:Y:S02]  /*40f0*/  LOP3.LUT R16, R16, 0x1, RZ, 0xc0, !PT ;  /* 0x0000000110107812 */ /* 0x000fe400078ec0ff */
[C---:B-1----:R-:W-:Y:S02]  /*4100*/  IADD3 R14, P0, PT, R0.reuse, UR16, RZ ;  /* 0x00000010000e7c10 */ /* 0x042fe4000ff1e0ff */
        /* <DEDUP_REMOVED lines=8> */
[----:B---3--:R-:W-:Y:S02]  /*4190*/  F2FP.BF16.F32.PACK_AB R9, R9, R2 ;  /* 0x000000020909723e */ /* 0x008fe400000010ff */
[----:B----4-:R-:W-:-:S03]  /*41a0*/  F2FP.BF16.F32.PACK_AB R3, R7, R4 ;  /* 0x000000040703723e */ /* 0x010fc600000010ff */
[----:B------:R2:W-:Y:S04]  /*41b0*/  STG.E desc[UR12][R14.64], R9 ;  /* 0x000000090e007986 */ /* 0x0005e8000c10190c */
[----:B------:R2:W-:Y:S02]  /*41c0*/  STG.E desc[UR12][R12.64], R3 ;  /* 0x000000030c007986 */ /* 0x0005e4000c10190c */
[----:B------:R-:W-:Y:S05]  /*41d0*/  @P0 BRA `(.L_x_192) ;  /* 0xfffffff800a40947 */ /* 0x000fea000383ffff */
[----:B------:R-:W-:Y:S05]  /*41e0*/  BSYNC.RECONVERGENT B0 ;  /* 0x0000000000007941 */ /* 0x000fea0003800200 */
.L_x_191:
[----:B------:R-:W-:Y:S05]  /*41f0*/  EXIT ;  /* 0x000000000000794d */ /* 0x000fea0003800000 */
.L_x_193:
        /* <DEDUP_REMOVED lines=16> */
.L_x_2463:


//--------------------- .text._Z35group_norm_nhwc_bwd_one_pass_kernelI11Bf16IOBf16WLi128ELi12ELi384EEv26Group_norm_nhwc_bwd_params --------------------------
	.section	.text._Z35group_norm_nhwc_bwd_one_pass_kernelI11Bf16IOBf16WLi128ELi12ELi384EEv26Group_norm_nhwc_bwd_params,"ax",@progbits
	.align	128
        .global         _Z35group_norm_nhwc_bwd_one_pass_kernelI11Bf16IOBf16WLi128ELi12ELi384EEv26Group_norm_nhwc_bwd_params
        .type           _Z35group_norm_nhwc_bwd_one_pass_kernelI11Bf16IOBf16WLi128ELi12ELi384EEv26Group_norm_nhwc_bwd_params,@function
        .size           _Z35group_norm_nhwc_bwd_one_pass_kernelI11Bf16IOBf16WLi128ELi12ELi384EEv26Group_norm_nhwc_bwd_params,(.L_x_2464 - _Z35group_norm_nhwc_bwd_one_pass_kernelI11Bf16IOBf16WLi128ELi12ELi384EEv26Group_norm_nhwc_bwd_params)
        .other          _Z35group_norm_nhwc_bwd_one_pass_kernelI11Bf16IOBf16WLi128ELi12ELi384EEv26Group_norm_nhwc_bwd_params,@"STO_CUDA_ENTRY STV_DEFAULT"
_Z35group_norm_nhwc_bwd_one_pass_kernelI11Bf16IOBf16WLi128ELi12ELi384EEv26Group_norm_nhwc_bwd_params:
.text._Z35group_norm_nhwc_bwd_one_pass_kernelI11Bf16IOBf16WLi128ELi12ELi384EEv26Group_norm_nhwc_bwd_params:
        /* <DEDUP_REMOVED lines=37> */
.L_x_219:
        /* <DEDUP_REMOVED lines=10> */
[----:B0-----:R-:W0:Y:S07]  /*02f0*/  MUFU.RCP R2, R2 ;  /* 0x0000000200027308 */ /* 0x001e2e0000001000 */
[----:B------:R-:W1:Y:S08]  /*0300*/  @!P0 LDC.64 R22, c[0x0][0x3a0] ;  /* 0x0000e800ff168b82 */ /* 0x000e700000000a00 */
[----:B------:R-:W2:Y:S01]  /*0310*/  @!P0 LDC.64 R18, c[0x0][0x398] ;  /* 0x0000e600ff128b82 */ /* 0x000ea20000000a00 */
[----:B0-----:R-:W-:-:S04]  /*0320*/  IADD3 R8, PT, PT, R2, 0xffffffe, RZ ;  /* 0x0ffffffe02087810 */ /* 0x001fc80007ffe0ff */
[----:B---3--:R0:W3:Y:S02]  /*0330*/  F2I.FTZ.U32.TRUNC.NTZ R9, R8 ;  /* 0x0000000800097305 */ /* 0x0080e4000021f000 */
[----:B0-----:R-:W-:Y:S01]  /*0340*/  HFMA2 R8, -RZ, RZ, 0, 0 ;  /* 0x00000000ff087431 */ /* 0x001fe200000001ff */
[----:B---3--:R-:W-:-:S05]  /*0350*/  IADD3 R4, PT, PT, RZ, -R9, RZ ;  /* 0x80000009ff047210 */ /* 0x008fca0007ffe0ff */
[----:B------:R-:W-:-:S04]  /*0360*/  IMAD R13, R4, R11, RZ ;  /* 0x0000000b040d7224 */ /* 0x000fc800078e02ff */
[----:B------:R-:W-:Y:S01]  /*0370*/  IMAD.HI.U32 R9, R9, R13, R8 ;  /* 0x0000000d09097227 */ /* 0x000fe200078e0008 */
[----:B------:R-:W-:-:S05]  /*0380*/  MOV R8, UR6 ;  /* 0x0000000600087c02 */ /* 0x000fca0008000f00 */
[----:B------:R-:W-:Y:S01]  /*0390*/  IMAD.HI.U32 R4, R9, R6, RZ ;  /* 0x0000000609047227 */ /* 0x000fe200078e00ff */
[----:B------:R-:W-:-:S04]  /*03a0*/  MOV R9, UR7 ;  /* 0x0000000700097c02 */ /* 0x000fc80008000f00 */
[----:B------:R-:W-:Y:S02]  /*03b0*/  IADD3 R2, PT, PT, -R4, RZ, RZ ;  /* 0x000000ff04027210 */ /* 0x000fe40007ffe1ff */
[----:B------:R-:W3:Y:S03]  /*03c0*/  LDG.E.64 R8, desc[UR14][R8.64] ;  /* 0x0000000e08087981 */ /* 0x000ee6000c1e1b00 */
[----:B------:R-:W-:Y:S01]  /*03d0*/  IMAD R2, R11, R2, R6 ;  /* 0x000000020b027224 */ /* 0x000fe200078e0206 */
[----:B------:R-:W-:-:S04]  /*03e0*/  LOP3.LUT R6, R10, UR11, RZ, 0x3c, !PT ;  /* 0x0000000b0a067c12 */ /* 0x000fc8000f8e3cff */
[----:B------:R-:W-:Y:S02]  /*03f0*/  ISETP.GT.U32.AND P4, PT, R11, R2, PT ;  /* 0x000000020b00720c */ /* 0x000fe40003f84070 */
[----:B------:R-:W-:-:S11]  /*0400*/  ISETP.GE.AND P2, PT, R6, RZ, PT ;  /* 0x000000ff0600720c */ /* 0x000fd60003f46270 */
[----:B------:R-:W-:-:S04]  /*0410*/  @!P4 IADD3 R2, PT, PT, R2, -R11, RZ ;  /* 0x8000000b0202c210 */ /* 0x000fc80007ffe0ff */
[-C--:B------:R-:W-:Y:S02]  /*0420*/  ISETP.GE.U32.AND P3, PT, R2, R11.reuse, PT ;  /* 0x0000000b0200720c */ /* 0x080fe40003f66070 */
[----:B------:R-:W-:Y:S02]  /*0430*/  @!P4 IADD3 R4, PT, PT, R4, 0x1, RZ ;  /* 0x000000010404c810 */ /* 0x000fe40007ffe0ff */
[----:B------:R-:W-:Y:S02]  /*0440*/  ISETP.GT.U32.AND P4, PT, R11, R2, PT ;  /* 0x000000020b00720c */ /* 0x000fe40003f84070 */
[----:B------:R-:W-:-:S04]  /*0450*/  IADD3 R11, PT, PT, R2, -R11, RZ ;  /* 0x8000000b020b7210 */ /* 0x000fc80007ffe0ff */
[----:B------:R-:W-:Y:S02]  /*0460*/  SEL R2, R11, R2, !P4 ;  /* 0x000000020b027207 */ /* 0x000fe40006000000 */
[----:B------:R-:W-:Y:S02]  /*0470*/  LOP3.LUT R13, RZ, R10, RZ, 0x33, !PT ;  /* 0x0000000aff0d7212 */ /* 0x000fe400078e33ff */
[----:B------:R-:W-:Y:S02]  /*0480*/  @P3 IADD3 R4, PT, PT, R4, 0x1, RZ ;  /* 0x0000000104043810 */ /* 0x000fe40007ffe0ff */
[----:B------:R-:W-:Y:S02]  /*0490*/  ISETP.NE.AND P3, PT, R10, RZ, PT ;  /* 0x000000ff0a00720c */ /* 0x000fe40003f65270 */
[----:B------:R-:W-:Y:S01]  /*04a0*/  @!P1 IADD3 R2, PT, PT, -R2, RZ, RZ ;  /* 0x000000ff02029210 */ /* 0x000fe20007ffe1ff */
[----:B------:R-:W0:Y:S01]  /*04b0*/  @!P0 LDC.64 R10, c[0x0][0x3f8] ;  /* 0x0000fe00ff0a8b82 */ /* 0x000e220000000a00 */
[----:B------:R-:W-:-:S02]  /*04c0*/  @!P2 IADD3 R4, PT, PT, -R4, RZ, RZ ;  /* 0x000000ff0404a210 */ /* 0x000fc40007ffe1ff */
[C---:B------:R-:W-:Y:S02]  /*04d0*/  SEL R2, R13.reuse, R2, !P3 ;  /* 0x000000020d027207 */ /* 0x040fe40005800000 */
[----:B------:R-:W-:Y:S02]  /*04e0*/  ISETP.GE.U32.AND P1, PT, R46, UR24, PT ;  /* 0x000000182e007c0c */ /* 0x000fe4000bf26070 */
[----:B------:R-:W-:Y:S01]  /*04f0*/  SEL R13, R13, R4, !P3 ;  /* 0x000000040d0d7207 */ /* 0x000fe20005800000 */
[----:B------:R-:W-:Y:S01]  /*0500*/  IMAD R25, R2, 0xc, RZ ;  /* 0x0000000c02197824 */ /* 0x000fe200078e02ff */
[----:B------:R-:W-:Y:S02]  /*0510*/  ISETP.GE.AND.EX P1, PT, R5, UR25, PT, P1 ;  /* 0x0000001905007c0c */ /* 0x000fe4000bf26310 */
[----:B------:R-:W-:Y:S02]  /*0520*/  SHF.R.S32.HI R4, RZ, 0x1f, R13 ;  /* 0x0000001fff047819 */ /* 0x000fe4000001140d */
[----:B------:R-:W-:-:S03]  /*0530*/  IADD3 R50, P2, PT, R25, R0, RZ ;  /* 0x0000000019327210 */ /* 0x000fc60007f5e0ff */
[----:B------:R-:W-:Y:S01]  /*0540*/  IMAD R4, R4, UR26, RZ ;  /* 0x0000001a04047c24 */ /* 0x000fe2000f8e02ff */
[----:B------:R-:W-:-:S03]  /*0550*/  LEA.HI.X.SX32 R51, R25, RZ, 0x1, P2 ;  /* 0x000000ff19337211 */ /* 0x000fc600010f0eff */
[C---:B------:R-:W-:Y:S02]  /*0560*/  IMAD R53, R13.reuse, UR27, R4 ;  /* 0x0000001b0d357c24 */ /* 0x040fe4000f8e0204 */
[----:B------:R-:W-:Y:S01]  /*0570*/  IMAD.WIDE.U32 R50, R13, UR26, R50 ;  /* 0x0000001a0d327c25 */ /* 0x000fe2000f8e0032 */
[----:B------:R-:W4:Y:S01]  /*0580*/  @!P1 LDC.64 R20, c[0x0][0x3f8] ;  /* 0x0000fe00ff149b82 */ /* 0x000f220000000a00 */
[----:B------:R-:W-:Y:S02]  /*0590*/  ISETP.NE.AND P2, PT, RZ, UR22, PT ;  /* 0x00000016ff007c0c */ /* 0x000fe4000bf45270 */
[----:B0-----:R-:W-:Y:S01]  /*05a0*/  @!P0 IMAD R0, R3, R10, RZ ;  /* 0x0000000a03008224 */ /* 0x001fe200078e02ff */
[----:B------:R-:W-:Y:S02]  /*05b0*/  IADD3 R53, PT, PT, R51, R53, RZ ;  /* 0x0000003533357210 */ /* 0x000fe40007ffe0ff */
[----:B------:R-:W-:Y:S01]  /*05c0*/  @!P0 MOV R52, R50 ;  /* 0x0000003200348202 */ /* 0x000fe20000000f00 */
[C---:B------:R-:W-:Y:S01]  /*05d0*/  @!P0 IMAD R15, R48.reuse, R11, R0 ;  /* 0x0000000b300f8224 */ /* 0x040fe200078e0200 */
[----:B------:R-:W0:Y:S03]  /*05e0*/  @!P1 LDC.64 R16, c[0x0][0x3a0] ;  /* 0x0000e800ff109b82 */ /* 0x000e260000000a00 */
[----:B------:R-:W-:-:S05]  /*05f0*/  @!P0 IMAD.WIDE.U32 R12, R48, R10, R52 ;  /* 0x0000000a300c8225 */ /* 0x000fca00078e0034 */
[----:B------:R-:W-:Y:S01]  /*0600*/  @!P0 IADD3 R13, PT, PT, R13, R15, RZ ;  /* 0x0000000f0d0d8210 */ /* 0x000fe20007ffe0ff */
[----:B------:R-:W5:Y:S01]  /*0610*/  @P2 LDC.64 R10, c[0x0][0x3b0] ;  /* 0x0000ec00ff0a2b82 */ /* 0x000f620000000a00 */
[C---:B------:R-:W-:Y:S02]  /*0620*/  @!P0 SHF.L.U32 R29, R12.reuse, 0x1, RZ ;  /* 0x000000010c1d8819 */ /* 0x040fe400000006ff */
[----:B------:R-:W-:-:S05]  /*0630*/  @!P0 SHF.L.U64.HI R4, R12, 0x1, R13 ;  /* 0x000000010c048819 */ /* 0x000fca000001020d */
[----:B------:R-:W5:Y:S01]  /*0640*/  @!P1 LDC.64 R14, c[0x0][0x398] ;  /* 0x0000e600ff0e9b82 */ /* 0x000f620000000a00 */
[----:B----4-:R-:W-:Y:S01]  /*0650*/  @!P1 IMAD R0, R5, R20, RZ ;  /* 0x0000001405009224 */ /* 0x010fe200078e02ff */
[----:B------:R-:W-:-:S06]  /*0660*/  @!P1 MOV R26, R50 ;  /* 0x00000032001a9202 */ /* 0x000fcc0000000f00 */
[----:B------:R-:W4:Y:S01]  /*0670*/  LDC.64 R12, c[0x0][0x3a8] ;  /* 0x0000ea00ff0c7b82 */ /* 0x000f220000000a00 */
[----:B------:R-:W-:Y:S01]  /*0680*/  @!P1 MOV R27, R53 ;  /* 0x00000035001b9202 */ /* 0x000fe20000000f00 */
[C---:B------:R-:W-:Y:S01]  /*0690*/  @!P1 IMAD R31, R46.reuse, R21, R0 ;  /* 0x000000152e1f9224 */ /* 0x040fe200078e0200 */
[----:B-1----:R-:W-:Y:S01]  /*06a0*/  @!P0 IADD3 R22, P3, PT, R29, R22, RZ ;  /* 0x000000161d168210 */ /* 0x002fe20007f7e0ff */
[----:B------:R-:W-:-:S03]  /*06b0*/  @!P1 IMAD.WIDE.U32 R20, R46, R20, R26 ;  /* 0x000000142e149225 */ /* 0x000fc600078e001a */
[----:B------:R-:W-:Y:S02]  /*06c0*/  @!P0 IADD3.X R23, PT, PT, R4, R23, RZ, P3, !PT ;  /* 0x0000001704178210 */ /* 0x000fe40001ffe4ff */
[----:B--2---:R-:W-:Y:S02]  /*06d0*/  @!P0 IADD3 R18, P3, PT, R29, R18, RZ ;  /* 0x000000121d128210 */ /* 0x004fe40007f7e0ff */
[----:B------:R-:W-:Y:S02]  /*06e0*/  LOP3.LUT R0, R45, 0xffff, RZ, 0xc0, !PT ;  /* 0x0000ffff2d007812 */ /* 0x000fe400078ec0ff */
[----:B------:R-:W-:Y:S02]  /*06f0*/  @!P1 IADD3 R27, PT, PT, R21, R31, RZ ;  /* 0x0000001f151b9210 */ /* 0x000fe40007ffe0ff */
[----:B------:R-:W-:Y:S01]  /*0700*/  @!P1 SHF.L.U32 R21, R20, 0x1, RZ ;  /* 0x0000000114159819 */ /* 0x000fe200000006ff */
[----:B------:R-:W-:Y:S01]  /*0710*/  HFMA2 R44, -RZ, RZ, 0, 0 ;  /* 0x00000000ff2c7431 */ /* 0x000fe200000001ff */
[----:B------:R-:W-:Y:S01]  /*0720*/  @!P0 IADD3.X R19, PT, PT, R4, R19, RZ, P3, !PT ;  /* 0x0000001304138210 */ /* 0x000fe20001ffe4ff */
[----:B------:R-:W-:Y:S01]  /*0730*/  HFMA2 R43, -RZ, RZ, 0, 0 ;  /* 0x00000000ff2b7431 */ /* 0x000fe200000001ff */
[----:B------:R-:W-:-:S02]  /*0740*/  IADD3 R25, PT, PT, R25, R0, RZ ;  /* 0x0000000019197210 */ /* 0x000fc40007ffe0ff */
[----:B------:R-:W-:Y:S02]  /*0750*/  @!P1 SHF.L.U64.HI R20, R20, 0x1, R27 ;  /* 0x0000000114149819 */ /* 0x000fe4000001021b */
[C---:B0-----:R-:W-:Y:S02]  /*0760*/  @!P1 IADD3 R16, P3, PT, R21.reuse, R16, RZ ;  /* 0x0000001015109210 */ /* 0x041fe40007f7e0ff */
[----:B-----5:R-:W-:Y:S02]  /*0770*/  @!P1 IADD3 R14, P4, PT, R21, R14, RZ ;  /* 0x0000000e150e9210 */ /* 0x020fe40007f9e0ff */
[----:B------:R-:W-:Y:S02]  /*0780*/  CS2R R38, SRZ ;  /* 0x0000000000267805 */ /* 0x000fe4000001ff00 */
[----:B------:R-:W-:Y:S01]  /*0790*/  MOV R40, RZ ;  /* 0x000000ff00287202 */ /* 0x000fe20000000f00 */
[C---:B------:R-:W-:Y:S01]  /*07a0*/  @P2 IMAD.WIDE R10, R25.reuse, 0x2, R10 ;  /* 0x00000002190a2825 */ /* 0x040fe200078e020a */
[C---:B------:R-:W-:Y:S01]  /*07b0*/  @!P1 IADD3.X R17, PT, PT, R20.reuse, R17, RZ, P3, !PT ;  /* 0x0000001114119210 */ /* 0x040fe20001ffe4ff */
[----:B------:R-:W2:Y:S01]  /*07c0*/  @!P0 LDG.E R44, desc[UR14][R22.64] ;  /* 0x0000000e162c8981 */ /* 0x000ea2000c1e1900 */
[----:B------:R-:W-:Y:S01]  /*07d0*/  @!P1 IADD3.X R15, PT, PT, R20, R15, RZ, P4, !PT ;  /* 0x0000000f140f9210 */ /* 0x000fe200027fe4ff */
[----:B----4-:R-:W-:-:S02]  /*07e0*/  IMAD.WIDE R12, R25, 0x2, R12 ;  /* 0x00000002190c7825 */ /* 0x010fc400078e020c */
[----:B------:R-:W4:Y:S04]  /*07f0*/  @!P0 LDG.E R43, desc[UR14][R18.64] ;  /* 0x0000000e122b8981 */ /* 0x000f28000c1e1900 */
[----:B------:R-:W5:Y:S04]  /*0800*/  @P2 LDG.E.U16 R20, desc[UR14][R10.64] ;  /* 0x0000000e0a142981 */ /* 0x000f68000c1e1500 */
[----:B------:R-:W5:Y:S04]  /*0810*/  @P2 LDG.E.U16 R21, desc[UR14][R10.64+0x2] ;  /* 0x0000020e0a152981 */ /* 0x000f68000c1e1500 */
[----:B------:R-:W5:Y:S04]  /*0820*/  LDG.E.U16 R4, desc[UR14][R12.64] ;  /* 0x0000000e0c047981 */ /* 0x000f68000c1e1500 */
[----:B------:R-:W5:Y:S04]  /*0830*/  LDG.E.U16 R6, desc[UR14][R12.64+0x2] ;  /* 0x0000020e0c067981 */ /* 0x000f68000c1e1500 */
[----:B------:R-:W5:Y:S04]  /*0840*/  @!P1 LDG.E R40, desc[UR14][R16.64] ;  /* 0x0000000e10289981 */ /* 0x000f68000c1e1900 */
[----:B------:R-:W5:Y:S01]  /*0850*/  @!P1 LDG.E R38, desc[UR14][R14.64] ;  /* 0x0000000e0e269981 */ /* 0x000f62000c1e1900 */
[----:B------:R-:W-:Y:S01]  /*0860*/  UISETP.NE.AND UP1, UPT, UR22, URZ, UPT ;  /* 0x000000ff1600728c */ /* 0x000fe2000bf25270 */
[----:B------:R-:W-:Y:S01]  /*0870*/  HFMA2 R37, -RZ, RZ, 0, 0 ;  /* 0x00000000ff257431 */ /* 0x000fe200000001ff */
[----:B------:R-:W-:Y:S01]  /*0880*/  UMOV UR17, 0x3f800000 ;  /* 0x3f80000000117882 */ /* 0x000fe20000000000 */
[----:B---3--:R-:W-:-:S13]  /*0890*/  R2UR UR23, R8 ;  /* 0x00000000081772ca */ /* 0x008fda00000e0000 */
[----:B------:R-:W-:-:S05]  /*08a0*/  MOV R8, UR23 ;  /* 0x0000001700087c02 */ /* 0x000fca0008000f00 */
[----:B------:R-:W-:-:S05]  /*08b0*/  FFMA.FTZ R9, -R8, UR23, R9 ;  /* 0x0000001708097c23 */ /* 0x000fca0008010109 */
[----:B------:R-:W-:-:S13]  /*08c0*/  FSETP.GTU.FTZ.AND P1, PT, R9, RZ, PT ;  /* 0x000000ff0900720b */ /* 0x000fda0003f3c000 */
[----:B------:R-:W-:-:S05]  /*08d0*/  VOTEU.ANY UP0, P1 ;  /* 0x0000000000ff7886 */ /* 0x000fca0000800100 */
[----:B------:R-:W0:Y:S01]  /*08e0*/  @UP0 LDCU UR6, c[0x0][0x3c0] ;  /* 0x00007800ff0607ac */ /* 0x000e220008000800 */
[----:B------:R-:W-:-:S13]  /*08f0*/  PLOP3.LUT P1, PT, PT, PT, UP0, 0x80, 0x8 ;  /* 0x000000000008781c */ /* 0x000fda0003f2f008 */
[----:B0-----:R-:W-:-:S06]  /*0900*/  @P1 FADD.FTZ R8, R9, UR6 ;  /* 0x0000000609081e21 */ /* 0x001fcc0008010000 */
[----:B------:R-:W0:Y:S02]  /*0910*/  @P1 MUFU.RSQ R8, R8 ;  /* 0x0000000800081308 */ /* 0x000e240000001400 */
[----:B0-----:R-:W-:-:S13]  /*0920*/  @P1 R2UR UR6, R8 ;  /* 0x00000000080612ca */ /* 0x001fda00000e0000 */
[----:B------:R-:W-:Y:S01]  /*0930*/  @UP0 UMOV UR17, UR6 ;  /* 0x0000000600110c82 */ /* 0x000fe20008000000 */
[----:B--2---:R-:W-:Y:S02]  /*0940*/  PRMT R41, R44, 0x7632, R41 ;  /* 0x000076322c297816 */ /* 0x004fe40000000029 */
[----:B----4-:R-:W-:Y:S02]  /*0950*/  PRMT R42, R43, 0x7632, R42 ;  /* 0x000076322b2a7816 */ /* 0x010fe4000000002a */
[----:B-----5:R-:W-:Y:S02]  /*0960*/  @P2 SHF.L.U32 R39, R20, 0x10, RZ ;  /* 0x0000001014272819 */ /* 0x020fe400000006ff */
[----:B------:R-:W-:Y:S02]  /*0970*/  @P2 SHF.L.U32 R37, R21, 0x10, RZ ;  /* 0x0000001015252819 */ /* 0x000fe400000006ff */
[----:B------:R-:W-:Y:S02]  /*0980*/  SHF.L.U32 R4, R4, 0x10, RZ ;  /* 0x0000001004047819 */ /* 0x000fe400000006ff */
[----:B------:R-:W-:-:S02]  /*0990*/  SHF.L.U32 R6, R6, 0x10, RZ ;  /* 0x0000001006067819 */ /* 0x000fc400000006ff */
        /* <DEDUP_REMOVED lines=9> */
[----:B------:R-:W-:Y:S01]  /*0a30*/  SHF.L.U32 R14, R40, 0x10, RZ ;  /* 0x00000010280e7819 */ /* 0x000fe200000006ff */
        /* <DEDUP_REMOVED lines=9> */
[----:B------:R-:W-:Y:S01]  /*0ad0*/  SHF.L.U32 R14, R34, 0x10, RZ ;  /* 0x00000010220e7819 */ /* 0x000fe200000006ff */
[----:B------:R-:W-:Y:S01]  /*0ae0*/  FFMA.FTZ R17, R10, R15, R17 ;  /* 0x0000000f0a117223 */ /* 0x000fe20000010011 */
[----:B------:R-:W-:Y:S01]  /*0af0*/  SHF.L.U32 R15, R36, 0x10, RZ ;  /* 0x00000010240f7819 */ /* 0x000fe200000006ff */
[----:B------:R-:W-:Y:S01]  /*0b00*/  FMUL.FTZ R19, R4, R13 ;  /* 0x0000000d04137220 */ /* 0x000fe20000410000 */
[----:B------:R-:W-:Y:S01]  /*0b10*/  FMUL.FTZ R16, R16, UR17 ;  /* 0x0000001110107c20 */ /* 0x000fe20008410000 */
[----:B------:R-:W-:Y:S01]  /*0b20*/  FADD.FTZ R14, R14, -UR23 ;  /* 0x800000170e0e7e21 */ /* 0x000fe20008010000 */
[----:B------:R-:W-:Y:S01]  /*0b30*/  FFMA.FTZ R8, R11, R8, RZ ;  /* 0x000000080b087223 */ /* 0x000fe200000100ff */
[----:B------:R-:W-:Y:S01]  /*0b40*/  FADD.FTZ R22, RZ, R11 ;  /* 0x0000000bff167221 */ /* 0x000fe20000010000 */
[----:B------:R-:W-:Y:S01]  /*0b50*/  FADD.FTZ R12, R12, R19 ;  /* 0x000000130c0c7221 */ /* 0x000fe20000010000 */
[----:B------:R-:W-:Y:S01]  /*0b60*/  FFMA.FTZ R17, R16, R19, R17 ;  /* 0x0000001310117223 */ /* 0x000fe20000010011 */
[----:B------:R-:W-:Y:S01]  /*0b70*/  FMUL.FTZ R11, R6, R15 ;  /* 0x0000000f060b7220 */ /* 0x000fe20000410000 */
[----:B------:R-:W-:Y:S01]  /*0b80*/  FMUL.FTZ R14, R14, UR17 ;  /* 0x000000110e0e7c20 */ /* 0x000fe20008410000 */
[----:B------:R-:W-:Y:S01]  /*0b90*/  FFMA.FTZ R18, R9, R10, RZ ;  /* 0x0000000a09127223 */ /* 0x000fe200000100ff */
[----:B------:R-:W-:Y:S01]  /*0ba0*/  FADD.FTZ R20, RZ, R9 ;  /* 0x00000009ff147221 */ /* 0x000fe20000010000 */
[----:B------:R-:W-:Y:S01]  /*0bb0*/  FADD.FTZ R12, R11, R12 ;  /* 0x0000000c0b0c7221 */ /* 0x000fe20000010000 */
[----:B------:R-:W-:Y:S01]  /*0bc0*/  FFMA.FTZ R17, R14, R11, R17 ;  /* 0x0000000b0e117223 */ /* 0x000fe20000010011 */
[C---:B------:R-:W-:Y:S01]  /*0bd0*/  FADD.FTZ R10, R13.reuse, R22 ;  /* 0x000000160d0a7221 */ /* 0x040fe20000010000 */
[----:B------:R-:W-:Y:S01]  /*0be0*/  FFMA.FTZ R8, R13, R16, R8 ;  /* 0x000000100d087223 */ /* 0x000fe20000010008 */
[C---:B------:R-:W-:Y:S01]  /*0bf0*/  FADD.FTZ R11, R15.reuse, R20 ;  /* 0x000000140f0b7221 */ /* 0x040fe20000010000 */
[----:B------:R-:W-:Y:S01]  /*0c00*/  FFMA.FTZ R9, R15, R14, R18 ;  /* 0x0000000e0f097223 */ /* 0x000fe20000010012 */
[----:B------:R-:W-:Y:S06]  /*0c10*/  BRA `(.L_x_196) ;  /* 0x0000000400207947 */ /* 0x000fec0003800000 */
.L_x_195:
        /* <DEDUP_REMOVED lines=11> */
[--C-:B------:R-:W-:Y:S01]  /*0cd0*/  FFMA.FTZ R15, R4, R9, R39.reuse ;  /* 0x00000009040f7223 */ /* 0x100fe20000010027 */
[----:B------:R-:W-:Y:S01]  /*0ce0*/  FMUL.FTZ R11, R11, UR17 ;  /* 0x000000110b0b7c20 */ /* 0x000fe20008410000 */
[----:B------:R-:W-:Y:S01]  /*0cf0*/  FMUL.FTZ R8, R8, UR17 ;  /* 0x0000001108087c20 */ /* 0x000fe20008410000 */
[----:B------:R-:W-:Y:S01]  /*0d00*/  FFMA.FTZ R13, R4, R10, R39 ;  /* 0x0000000a040d7223 */ /* 0x000fe20000010027 */
[----:B------:R-:W-:Y:S01]  /*0d10*/  FMUL.FTZ R16, R15, -1.4426950216293334961 ;  /* 0xbfb8aa3b0f107820 */ /* 0x000fe20000410000 */
[C-C-:B------:R-:W-:Y:S01]  /*0d20*/  FFMA.FTZ R12, R6.reuse, R11, R37.reuse ;  /* 0x0000000b060c7223 */ /* 0x140fe20000010025 */
[----:B------:R-:W-:Y:S01]  /*0d30*/  FFMA.FTZ R14, R6, R8, R37 ;  /* 0x00000008060e7223 */ /* 0x000fe20000010025 */
[----:B------:R-:W-:-:S02]  /*0d40*/  FMUL.FTZ R19, R13, -1.4426950216293334961 ;  /* 0xbfb8aa3b0d137820 */ /* 0x000fc40000410000 */
        /* <DEDUP_REMOVED lines=10> */
[----:B--2---:R-:W-:-:S07]  /*0df0*/  FADD.FTZ R21, R19, 1 ;  /* 0x3f80000013157421 */ /* 0x004fce0000010000 */
[----:B------:R-:W2:Y:S01]  /*0e00*/  MUFU.RCP R18, R18 ;  /* 0x0000001200127308 */ /* 0x000ea20000001000 */
[----:B0-----:R-:W-:-:S07]  /*0e10*/  FADD.FTZ R22, R20, 1 ;  /* 0x3f80000014167421 */ /* 0x001fce0000010000 */
[----:B------:R-:W0:Y:S01]  /*0e20*/  MUFU.RCP R21, R21 ;  /* 0x0000001500157308 */ /* 0x000e220000001000 */
[----:B-1----:R-:W-:Y:S01]  /*0e30*/  FMUL.FTZ R17, R17, R16 ;  /* 0x0000001011117220 */ /* 0x002fe20000410000 */
[----:B------:R-:W-:Y:S01]  /*0e40*/  FADD.FTZ R20, -R16, 1 ;  /* 0x3f80000010147421 */ /* 0x000fe20000010100 */
[----:B------:R-:W-:-:S03]  /*0e50*/  SHF.L.U32 R16, R38, 0x10, RZ ;  /* 0x0000001026107819 */ /* 0x000fc600000006ff */
[----:B------:R-:W-:Y:S02]  /*0e60*/  FFMA.FTZ R20, R15, R20, 1 ;  /* 0x3f8000000f147423 */ /* 0x000fe40000010014 */
[----:B------:R-:W1:Y:S01]  /*0e70*/  MUFU.RCP R22, R22 ;  /* 0x0000001600167308 */ /* 0x000e620000001000 */
[----:B--2---:R-:W-:Y:S01]  /*0e80*/  FADD.FTZ R19, -R18, 1 ;  /* 0x3f80000012137421 */ /* 0x004fe20000010100 */
[----:B------:R-:W-:Y:S01]  /*0e90*/  FMUL.FTZ R18, R23, R18 ;  /* 0x0000001217127220 */ /* 0x000fe20000410000 */
[----:B------:R-:W-:Y:S02]  /*0ea0*/  SHF.L.U32 R23, R36, 0x10, RZ ;  /* 0x0000001024177819 */ /* 0x000fe400000006ff */
[----:B------:R-:W-:Y:S01]  /*0eb0*/  FFMA.FTZ R19, R14, R19, 1 ;  /* 0x3f8000000e137423 */ /* 0x000fe20000010013 */
[----:B------:R-:W-:Y:S01]  /*0ec0*/  FMUL.FTZ R14, R17, R20 ;  /* 0x00000014110e7220 */ /* 0x000fe20000410000 */
[----:B0-----:R-:W-:Y:S01]  /*0ed0*/  FMUL.FTZ R15, R16, R21 ;  /* 0x00000015100f7220 */ /* 0x001fe20000410000 */
[----:B------:R-:W-:-:S04]  /*0ee0*/  FADD.FTZ R16, -R21, 1 ;  /* 0x3f80000015107421 */ /* 0x000fc80000010100 */
[----:B------:R-:W-:Y:S01]  /*0ef0*/  FFMA.FTZ R20, R13, R16, 1 ;  /* 0x3f8000000d147423 */ /* 0x000fe20000010010 */
[----:B------:R-:W-:Y:S01]  /*0f00*/  FMUL.FTZ R13, R18, R19 ;  /* 0x00000013120d7220 */ /* 0x000fe20000410000 */
        /* <DEDUP_REMOVED lines=11> */
[----:B------:R-:W-:Y:S01]  /*0fc0*/  FADD.FTZ R16, R15, R16 ;  /* 0x000000100f107221 */ /* 0x000fe20000010000 */
[----:B------:R-:W-:Y:S01]  /*0fd0*/  FFMA.FTZ R9, R9, R14, RZ ;  /* 0x0000000e09097223 */ /* 0x000fe200000100ff */
[----:B------:R-:W-:Y:S01]  /*0fe0*/  FMUL.FTZ R12, R6, R21 ;  /* 0x00000015060c7220 */ /* 0x000fe20000410000 */
[----:B------:R-:W-:Y:S01]  /*0ff0*/  FFMA.FTZ R18, R10, R23, R17 ;  /* 0x000000170a127223 */ /* 0x000fe20000010011 */
[----:B------:R-:W-:Y:S01]  /*1000*/  FADD.FTZ R23, R16, R23 ;  /* 0x0000001710177221 */ /* 0x000fe20000010000 */
[----:B------:R-:W-:Y:S01]  /*1010*/  FFMA.FTZ R16, R8, R13, RZ ;  /* 0x0000000d08107223 */ /* 0x000fe200000100ff */
[----:B------:R-:W-:Y:S01]  /*1020*/  FADD.FTZ R14, RZ, R14 ;  /* 0x0000000eff0e7221 */ /* 0x000fe20000010000 */
[----:B------:R-:W-:Y:S01]  /*1030*/  FADD.FTZ R13, RZ, R13 ;  /* 0x0000000dff0d7221 */ /* 0x000fe20000010000 */
[----:B------:R-:W-:Y:S01]  /*1040*/  FFMA.FTZ R8, R10, R19, R9 ;  /* 0x000000130a087223 */ /* 0x000fe20000010009 */
[C---:B------:R-:W-:Y:S01]  /*1050*/  FFMA.FTZ R17, R11.reuse, R12, R18 ;  /* 0x0000000c0b117223 */ /* 0x040fe20000010012 */
[----:B------:R-:W-:Y:S01]  /*1060*/  FFMA.FTZ R9, R11, R21, R16 ;  /* 0x000000150b097223 */ /* 0x000fe20000010010 */
[----:B------:R-:W-:Y:S01]  /*1070*/  FADD.FTZ R12, R12, R23 ;  /* 0x000000170c0c7221 */ /* 0x000fe20000010000 */
[----:B------:R-:W-:Y:S01]  /*1080*/  FADD.FTZ R10, R14, R19 ;  /* 0x000000130e0a7221 */ /* 0x000fe20000010000 */
[----:B------:R-:W-:-:S07]  /*1090*/  FADD.FTZ R11, R13, R21 ;  /* 0x000000150d0b7221 */ /* 0x000fce0000010000 */
.L_x_196:
[----:B------:R-:W-:Y:S01]  /*10a0*/  MOV R14, R12 ;  /* 0x0000000c000e7202 */ /* 0x000fe20000000f00 */
[----:B------:R-:W0:Y:S01]  /*10b0*/  S2UR UR8, SR_CgaCtaId ;  /* 0x00000000000879c3 */ /* 0x000e220000008800 */
[----:B------:R-:W1:Y:S01]  /*10c0*/  SHFL.DOWN PT, R12, R17, 0x1, 0x1f ;  /* 0x08201f00110c7f89 */ /* 0x000e6200000e0000 */
[C---:B------:R-:W-:Y:S01]  /*10d0*/  ISETP.GT.AND P1, PT, R7.reuse, 0x1e, PT ;  /* 0x0000001e0700780c */ /* 0x040fe20003f24270 */
[----:B------:R-:W-:Y:S01]  /*10e0*/  UMOV UR7, 0x400 ;  /* 0x0000040000077882 */ /* 0x000fe20000000000 */
[----:B------:R-:W-:Y:S01]  /*10f0*/  ISETP.GT.AND P4, PT, R7, 0xf, PT ;  /* 0x0000000f0700780c */ /* 0x000fe20003f84270 */
[----:B------:R-:W2:Y:S01]  /*1100*/  SHFL.DOWN PT, R13, R14, 0x1, 0x1f ;  /* 0x08201f000e0d7f89 */ /* 0x000ea200000e0000 */
[----:B------:R-:W-:Y:S01]  /*1110*/  UIADD3 UR6, UPT, UPT, UR7, 0x80, URZ ;  /* 0x0000008007067890 */ /* 0x000fe2000fffe0ff */
[----:B------:R-:W-:Y:S01]  /*1120*/  BSSY.RECONVERGENT B0, `(.L_x_197) ;  /* 0x0000020000007945 */ /* 0x000fe20003800200 */
[C---:B------:R-:W-:Y:S02]  /*1130*/  ISETP.NE.AND P3, PT, R35.reuse, RZ, PT ;  /* 0x000000ff2300720c */ /* 0x040fe40003f65270 */
[----:B------:R-:W-:Y:S01]  /*1140*/  ISETP.GT.U32.AND P5, PT, R35, 0x5, PT ;  /* 0x000000052300780c */ /* 0x000fe20003fa4070 */
[----:B0-----:R-:W-:-:S04]  /*1150*/  ULEA UR6, UR8, UR6, 0x18 ;  /* 0x0000000608067291 */ /* 0x001fc8000f8ec0ff */
[----:B-1----:R-:W-:Y:S01]  /*1160*/  @!P1 FADD.FTZ R17, R12, R17 ;  /* 0x000000110c119221 */ /* 0x002fe20000010000 */
[----:B--2---:R-:W-:-:S04]  /*1170*/  @!P1 FADD.FTZ R14, R13, R14 ;  /* 0x0000000e0d0e9221 */ /* 0x004fc80000010000 */
        /* <DEDUP_REMOVED lines=26> */
.L_x_198:
[----:B------:R-:W-:Y:S05]  /*1320*/  BSYNC.RECONVERGENT B0 ;  /* 0x0000000000007941 */ /* 0x000fea0003800200 */
.L_x_197:
[----:B------:R-:W-:Y:S06]  /*1330*/  BAR.SYNC.DEFER_BLOCKING 0x0 ;  /* 0x0000000000007b1d */ /* 0x000fec0000010000 */
[----:B------:R-:W-:Y:S04]  /*1340*/  BSSY.RECONVERGENT B0, `(.L_x_199) ;  /* 0x000001f000007945 */ /* 0x000fe80003800200 */
[----:B------:R-:W-:Y:S05]  /*1350*/  @P3 BRA `(.L_x_200) ;  /* 0x0000000000743947 */ /* 0x000fea0003800000 */
[----:B------:R-:W-:-:S09]  /*1360*/  ULEA UR6, UR8, UR7, 0x18 ;  /* 0x0000000708067291 */ /* 0x000fd2000f8ec0ff */
[----:B------:R-:W4:Y:S04]  /*1370*/  LDS.64 R24, [UR6+0x18] ;  /* 0x00001806ff187984 */ /* 0x000f280008000a00 */
[----:B-12---:R-:W0:Y:S04]  /*1380*/  LDS.128 R12, [UR6+0x20] ;  /* 0x00002006ff0c7984 */ /* 0x006e280008000c00 */
[----:B------:R-:W1:Y:S04]  /*1390*/  LDS.128 R20, [UR6+0x30] ;  /* 0x00003006ff147984 */ /* 0x000e680008000c00 */
[----:B------:R-:W2:Y:S01]  /*13a0*/  LDS.128 R16, [UR6+0x40] ;  /* 0x00004006ff107984 */ /* 0x000ea20008000c00 */
[----:B----4-:R-:W-:Y:S01]  /*13b0*/  FADD.FTZ R29, R32, R24 ;  /* 0x00000018201d7221 */ /* 0x010fe20000010000 */
[----:B------:R-:W-:-:S02]  /*13c0*/  FADD.FTZ R28, R33, R25 ;  /* 0x00000019211c7221 */ /* 0x000fc40000010000 */
[----:B------:R-:W4:Y:S01]  /*13d0*/  LDS.128 R24, [UR6+0x50] ;  /* 0x00005006ff187984 */ /* 0x000f220008000c00 */
[----:B0--3--:R-:W-:Y:S01]  /*13e0*/  FADD.FTZ R33, R29, R12 ;  /* 0x0000000c1d217221 */ /* 0x009fe20000010000 */
        /* <DEDUP_REMOVED lines=11> */
[----:B------:R-:W-:-:S03]  /*14a0*/  FADD.FTZ R12, R12, R19 ;  /* 0x000000130c0c7221 */ /* 0x000fc60000010000 */
[----:B----4-:R-:W-:Y:S01]  /*14b0*/  FADD.FTZ R33, R33, R24 ;  /* 0x0000001821217221 */ /* 0x010fe20000010000 */
[----:B------:R-:W-:-:S03]  /*14c0*/  FADD.FTZ R12, R12, R25 ;  /* 0x000000190c0c7221 */ /* 0x000fc60000010000 */
[----:B------:R-:W-:Y:S01]  /*14d0*/  FADD.FTZ R33, R33, R26 ;  /* 0x0000001a21217221 */ /* 0x000fe20000010000 */
[----:B------:R-:W-:-:S03]  /*14e0*/  FADD.FTZ R12, R12, R27 ;  /* 0x0000001b0c0c7221 */ /* 0x000fc60000010000 */
[----:B0-----:R-:W-:Y:S01]  /*14f0*/  FADD.FTZ R33, R33, R28 ;  /* 0x0000001c21217221 */ /* 0x001fe20000010000 */
[----:B------:R-:W-:-:S03]  /*1500*/  FADD.FTZ R12, R12, R29 ;  /* 0x0000001d0c0c7221 */ /* 0x000fc60000010000 */
[----:B------:R-:W-:Y:S01]  /*1510*/  FADD.FTZ R32, R33, R30 ;  /* 0x0000001e21207221 */ /* 0x000fe20000010000 */
[----:B------:R-:W-:-:S07]  /*1520*/  FADD.FTZ R33, R12, R31 ;  /* 0x0000001f0c217221 */ /* 0x000fce0000010000 */
.L_x_200:
[----:B------:R-:W-:Y:S05]  /*1530*/  BSYNC.RECONVERGENT B0 ;  /* 0x0000000000007941 */ /* 0x000fea0003800200 */
.L_x_199:
        /* <DEDUP_REMOVED lines=318> */
.L_x_202:
[----:B------:R-:W-:Y:S05]  /*2920*/  BSYNC.RECONVERGENT B0 ;  /* 0x0000000000007941 */ /* 0x000fea0003800200 */
.L_x_201:
[----:B------:R-:W-:Y:S04]  /*2930*/  BSSY.RECONVERGENT B0, `(.L_x_203) ;  /* 0x000001d000007945 */ /* 0x000fe80003800200 */
[----:B------:R-:W-:Y:S05]  /*2940*/  @P5 BRA `(.L_x_204) ;  /* 0x00000000006c5947 */ /* 0x000fea0003800000 */
[----:B------:R-:W4:Y:S01]  /*2950*/  LDC.64 R12, c[0x0][0x3f8] ;  /* 0x0000fe00ff0c7b82 */ /* 0x000f220000000a00 */
[----:B------:R-:W-:-:S07]  /*2960*/  IMAD R19, R2, 0x6, R35 ;  /* 0x0000000602137824 */ /* 0x000fce00078e0223 */
[----:B-12---:R-:W1:Y:S01]  /*2970*/  LDC.64 R14, c[0x0][0x3d8] ;  /* 0x0000f600ff0e7b82 */ /* 0x006e620000000a00 */
[----:B----4-:R-:W-:Y:S01]  /*2980*/  IMAD.WIDE.U32 R16, R12, 0x3, RZ ;  /* 0x000000030c107825 */ /* 0x010fe200078e00ff */
[C---:B------:R-:W-:Y:S02]  /*2990*/  LEA R21, R13.reuse, R13, 0x1 ;  /* 0x0000000d0d157211 */ /* 0x040fe400078e08ff */
[----:B------:R-:W-:Y:S02]  /*29a0*/  LEA.HI R23, P1, R13, R12, RZ, 0x1 ;  /* 0x0000000c0d177211 */ /* 0x000fe400078308ff */
[----:B------:R-:W-:Y:S02]  /*29b0*/  IADD3 R21, PT, PT, R17, R21, RZ ;  /* 0x0000001511157210 */ /* 0x000fe40007ffe0ff */
[----:B------:R-:W-:Y:S01]  /*29c0*/  IADD3.X R18, PT, PT, RZ, R13, RZ, P1, !PT ;  /* 0x0000000dff127210 */ /* 0x000fe20000ffe4ff */
[----:B-1----:R-:W-:Y:S01]  /*29d0*/  IMAD.WIDE R14, R19, 0x4, R14 ;  /* 0x00000004130e7825 */ /* 0x002fe200078e020e */
        /* <DEDUP_REMOVED lines=18> */
.L_x_204:
[----:B------:R-:W-:Y:S05]  /*2b00*/  BSYNC.RECONVERGENT B0 ;  /* 0x0000000000007941 */ /* 0x000fea0003800200 */
.L_x_203:
        /* <DEDUP_REMOVED lines=17> */
[----:B-1----:R-:W-:Y:S02]  /*2c20*/  SEL R15, RZ, UR21, P1 ;  /* 0x00000015ff0f7c07 */ /* 0x002fe40008800000 */
        /* <DEDUP_REMOVED lines=12> */
.L_x_207:
[----:B------:R-:W4:Y:S04]  /*2cf0*/  LDG.E.STRONG.GPU R2, desc[UR14][R8.64] ;  /* 0x0000000e08027981 */ /* 0x000f28000c1ef900 */
[----:B----4-:R-:W-:Y:S01]  /*2d00*/  CCTL.IVALL ;  /* 0x00000000ff00798f */ /* 0x010fe20002000000 */
[----:B------:R-:W-:Y:S05]  /*2d10*/  YIELD ;  /* 0x0000000000007946 */ /* 0x000fea0003800000 */
[----:B------:R-:W-:-:S13]  /*2d20*/  ISETP.NE.AND P1, PT, R2, R15, PT ;  /* 0x0000000f0200720c */ /* 0x000fda0003f25270 */
[----:B------:R-:W-:Y:S05]  /*2d30*/  @P1 BRA `(.L_x_207) ;  /* 0xfffffffc00ec1947 */ /* 0x000fea000383ffff */
.L_x_206:
[----:B------:R-:W-:Y:S05]  /*2d40*/  WARPSYNC.ALL ;  /* 0x0000000000007948 */ /* 0x000fea0003800000 */
[----:B------:R-:W-:Y:S01]  /*2d50*/  BAR.SYNC.DEFER_BLOCKING 0x0 ;  /* 0x0000000000007b1d */ /* 0x000fe20000010000 */
[----:B------:R-:W-:-:S05]  /*2d60*/  HFMA2 R2, -RZ, RZ, 0, 0 ;  /* 0x00000000ff027431 */ /* 0x000fca00000001ff */
[----:B------:R-:W-:Y:S05]  /*2d70*/  @!P4 BRA `(.L_x_208) ;  /* 0x000000040030c947 */ /* 0x000fea0003800000 */
[----:B------:R-:W-:Y:S01]  /*2d80*/  MOV R2, RZ ;  /* 0x000000ff00027202 */ /* 0x000fe20000000f00 */
[----:B------:R-:W-:-:S12]  /*2d90*/  ULOP3.LUT UR6, UR21, 0x7ffffff8, URZ, 0xc0, !UPT ;  /* 0x7ffffff815067892 */ /* 0x000fd8000f8ec0ff */
.L_x_209:
[C---:B-1--4-:R-:W-:Y:S02]  /*2da0*/  IADD3 R10, PT, PT, R2.reuse, 0x1, RZ ;  /* 0x00000001020a7810 */ /* 0x052fe40007ffe0ff */
[----:B------:R-:W-:Y:S02]  /*2db0*/  ISETP.EQ.OR P4, PT, R2, UR19, P3 ;  /* 0x0000001302007c0c */ /* 0x000fe40009f82670 */
[----:B------:R-:W-:Y:S02]  /*2dc0*/  ISETP.EQ.OR P5, PT, R10, UR19, P3 ;  /* 0x000000130a007c0c */ /* 0x000fe40009fa2670 */
[C---:B--2---:R-:W-:Y:S02]  /*2dd0*/  IADD3 R14, PT, PT, R2.reuse, 0x3, RZ ;  /* 0x00000003020e7810 */ /* 0x044fe40007ffe0ff */
[----:B------:R-:W-:Y:S02]  /*2de0*/  IADD3 R12, PT, PT, R2, 0x2, RZ ;  /* 0x00000002020c7810 */ /* 0x000fe40007ffe0ff */
[----:B------:R-:W-:-:S02]  /*2df0*/  MOV R13, UR20 ;  /* 0x00000014000d7c02 */ /* 0x000fc40008000f00 */
[----:B------:R-:W-:Y:S02]  /*2e00*/  ISETP.EQ.OR P1, PT, R14, UR19, P3 ;  /* 0x000000130e007c0c */ /* 0x000fe40009f22670 */
[----:B------:R-:W-:Y:S02]  /*2e10*/  ISETP.EQ.OR P6, PT, R12, UR19, P3 ;  /* 0x000000130c007c0c */ /* 0x000fe40009fc2670 */
[----:B------:R-:W-:Y:S01]  /*2e20*/  MOV R9, UR20 ;  /* 0x0000001400097c02 */ /* 0x000fe20008000f00 */
[----:B------:R-:W-:Y:S01]  /*2e30*/  @!P5 IMAD R10, R10, R13, UR12 ;  /* 0x0000000c0a0ade24 */ /* 0x000fe2000f8e020d */
[----:B------:R-:W-:Y:S01]  /*2e40*/  MOV R11, 0x8 ;  /* 0x00000008000b7802 */ /* 0x000fe20000000f00 */
[----:B------:R-:W-:Y:S01]  /*2e50*/  HFMA2 R13, -RZ, RZ, 0, 4.76837158203125e-07 ;  /* 0x00000008ff0d7431 */ /* 0x000fe200000001ff */
[----:B------:R-:W-:Y:S01]  /*2e60*/  MOV R17, UR20 ;  /* 0x0000001400117c02 */ /* 0x000fe20008000f00 */
[----:B------:R-:W-:Y:S01]  /*2e70*/  @!P4 IMAD R8, R2, R9, UR12 ;  /* 0x0000000c0208ce24 */ /* 0x000fe2000f8e0209 */
[----:B------:R-:W-:-:S03]  /*2e80*/  MOV R15, UR20 ;  /* 0x00000014000f7c02 */ /* 0x000fc60008000f00 */
[----:B------:R-:W-:-:S04]  /*2e90*/  @!P4 IMAD.WIDE.U32 R8, R8, R11, UR8 ;  /* 0x000000080808ce25 */ /* 0x000fc8000f8e000b */
[----:B------:R-:W-:Y:S02]  /*2ea0*/  @!P1 IMAD R14, R14, R17, UR12 ;  /* 0x0000000c0e0e9e24 */ /* 0x000fe4000f8e0211 */
[----:B------:R-:W-:Y:S02]  /*2eb0*/  HFMA2 R17, -RZ, RZ, 0, 4.76837158203125e-07 ;  /* 0x00000008ff117431 */ /* 0x000fe400000001ff */
[----:B------:R-:W-:Y:S01]  /*2ec0*/  @!P6 IMAD R12, R12, R15, UR12 ;  /* 0x0000000c0c0cee24 */ /* 0x000fe2000f8e020f */
[----:B------:R-:W-:Y:S01]  /*2ed0*/  MOV R15, 0x8 ;  /* 0x00000008000f7802 */ /* 0x000fe20000000f00 */
[----:B------:R-:W-:Y:S01]  /*2ee0*/  @!P5 IMAD.WIDE.U32 R10, R10, R13, UR8 ;  /* 0x000000080a0ade25 */ /* 0x000fe2000f8e000d */
[----:B------:R-:W0:Y:S03]  /*2ef0*/  @!P4 LDG.E.64 R8, desc[UR14][R8.64] ;  /* 0x0000000e0808c981 */ /* 0x000e26000c1e1b00 */
[----:B------:R-:W-:-:S02]  /*2f00*/  @!P6 IMAD.WIDE.U32 R12, R12, R15, UR8 ;  /* 0x000000080c0cee25 */ /* 0x000fc4000f8e000f */
[----:B------:R-:W2:Y:S02]  /*2f10*/  @!P5 LDG.E.64 R10, desc[UR14][R10.64] ;  /* 0x0000000e0a0ad981 */ /* 0x000ea4000c1e1b00 */
[----:B------:R-:W-:Y:S02]  /*2f20*/  @!P1 IMAD.WIDE.U32 R14, R14, R17, UR8 ;  /* 0x000000080e0e9e25 */ /* 0x000fe4000f8e0011 */
[----:B------:R-:W4:Y:S04]  /*2f30*/  @!P6 LDG.E.64 R12, desc[UR14][R12.64] ;  /* 0x0000000e0c0ce981 */ /* 0x000f28000c1e1b00 */
[----:B------:R-:W5:Y:S01]  /*2f40*/  @!P1 LDG.E.64 R14, desc[UR14][R14.64] ;  /* 0x0000000e0e0e9981 */ /* 0x000f62000c1e1b00 */
[----:B------:R-:W-:Y:S01]  /*2f50*/  MOV R17, UR20 ;  /* 0x0000001400117c02 */ /* 0x000fe20008000f00 */
[----:B0--3--:R-:W-:Y:S01]  /*2f60*/  @!P4 FADD.FTZ R32, R32, R8 ;  /* 0x000000082020c221 */ /* 0x009fe20000010000 */
[C---:B------:R-:W-:Y:S01]  /*2f70*/  IADD3 R8, PT, PT, R2.reuse, 0x4, RZ ;  /* 0x0000000402087810 */ /* 0x040fe20007ffe0ff */
[----:B------:R-:W-:Y:S01]  /*2f80*/  @!P4 FADD.FTZ R33, R33, R9 ;  /* 0x000000092121c221 */ /* 0x000fe20000010000 */
[----:B------:R-:W-:-:S02]  /*2f90*/  IADD3 R9, PT, PT, R2, 0x5, RZ ;  /* 0x0000000502097810 */ /* 0x000fc40007ffe0ff */
[----:B------:R-:W-:Y:S01]  /*2fa0*/  ISETP.EQ.OR P4, PT, R8, UR19, P3 ;  /* 0x0000001308007c0c */ /* 0x000fe20009f82670 */
[----:B--2---:R-:W-:Y:S01]  /*2fb0*/  @!P5 FADD.FTZ R32, R32, R10 ;  /* 0x0000000a2020d221 */ /* 0x004fe20000010000 */
[----:B------:R-:W-:Y:S01]  /*2fc0*/  @!P5 FADD.FTZ R33, R33, R11 ;  /* 0x0000000b2121d221 */ /* 0x000fe20000010000 */
[----:B------:R-:W-:Y:S02]  /*2fd0*/  ISETP.EQ.OR P5, PT, R9, UR19, P3 ;  /* 0x0000001309007c0c */ /* 0x000fe40009fa2670 */
[----:B----4-:R-:W-:Y:S01]  /*2fe0*/  @!P6 FADD.FTZ R32, R32, R12 ;  /* 0x0000000c2020e221 */ /* 0x010fe20000010000 */
[----:B------:R-:W-:Y:S01]  /*2ff0*/  IADD3 R11, PT, PT, R2, 0x6, RZ ;  /* 0x00000006020b7810 */ /* 0x000fe20007ffe0ff */
[----:B------:R-:W-:Y:S01]  /*3000*/  @!P6 FADD.FTZ R33, R33, R13 ;  /* 0x0000000d2121e221 */ /* 0x000fe20000010000 */
[----:B------:R-:W-:Y:S01]  /*3010*/  MOV R13, UR20 ;  /* 0x00000014000d7c02 */ /* 0x000fe20008000f00 */
[----:B-----5:R-:W-:Y:S01]  /*3020*/  @!P1 FADD.FTZ R32, R32, R14 ;  /* 0x0000000e20209221 */ /* 0x020fe20000010000 */
[----:B------:R-:W-:Y:S01]  /*3030*/  IADD3 R14, PT, PT, R2, 0x7, RZ ;  /* 0x00000007020e7810 */ /* 0x000fe20007ffe0ff */
[----:B------:R-:W-:Y:S01]  /*3040*/  @!P1 FADD.FTZ R33, R33, R15 ;  /* 0x0000000f21219221 */ /* 0x000fe20000010000 */
[----:B------:R-:W-:Y:S01]  /*3050*/  ISETP.EQ.OR P6, PT, R11, UR19, P3 ;  /* 0x000000130b007c0c */ /* 0x000fe20009fc2670 */
[----:B------:R-:W-:Y:S01]  /*3060*/  @!P4 IMAD R8, R8, R13, UR12 ;  /* 0x0000000c0808ce24 */ /* 0x000fe2000f8e020d */
[----:B------:R-:W-:Y:S01]  /*3070*/  MOV R10, UR20 ;  /* 0x00000014000a7c02 */ /* 0x000fe20008000f00 */
[----:B------:R-:W-:Y:S01]  /*3080*/  HFMA2 R13, -RZ, RZ, 0, 4.76837158203125e-07 ;  /* 0x00000008ff0d7431 */ /* 0x000fe200000001ff */
[----:B------:R-:W-:-:S02]  /*3090*/  MOV R15, 0x8 ;  /* 0x00000008000f7802 */ /* 0x000fc40000000f00 */
[----:B------:R-:W-:Y:S01]  /*30a0*/  ISETP.EQ.OR P1, PT, R14, UR19, P3 ;  /* 0x000000130e007c0c */ /* 0x000fe20009f22670 */
[----:B------:R-:W-:Y:S01]  /*30b0*/  @!P5 IMAD R10, R9, R10, UR12 ;  /* 0x0000000c090ade24 */ /* 0x000fe2000f8e020a */
[----:B------:R-:W-:Y:S01]  /*30c0*/  MOV R12, UR20 ;  /* 0x00000014000c7c02 */ /* 0x000fe20008000f00 */
[----:B------:R-:W-:-:S04]  /*30d0*/  @!P4 IMAD.WIDE.U32 R8, R8, R15, UR8 ;  /* 0x000000080808ce25 */ /* 0x000fc8000f8e000f */
[----:B------:R-:W-:Y:S02]  /*30e0*/  @!P6 IMAD R12, R11, R12, UR12 ;  /* 0x0000000c0b0cee24 */ /* 0x000fe4000f8e020c */
[----:B------:R-:W2:Y:S01]  /*30f0*/  @!P4 LDG.E.64 R8, desc[UR14][R8.64] ;  /* 0x0000000e0808c981 */ /* 0x000ea2000c1e1b00 */
[----:B------:R-:W-:-:S04]  /*3100*/  @!P5 IMAD.WIDE.U32 R10, R10, R13, UR8 ;  /* 0x000000080a0ade25 */ /* 0x000fc8000f8e000d */
[----:B------:R-:W-:Y:S01]  /*3110*/  @!P1 IMAD R14, R14, R17, UR12 ;  /* 0x0000000c0e0e9e24 */ /* 0x000fe2000f8e0211 */
[----:B------:R-:W-:Y:S01]  /*3120*/  MOV R17, 0x8 ;  /* 0x0000000800117802 */ /* 0x000fe20000000f00 */
[----:B------:R-:W-:Y:S01]  /*3130*/  @!P6 IMAD.WIDE.U32 R12, R12, R15, UR8 ;  /* 0x000000080c0cee25 */ /* 0x000fe2000f8e000f */
[----:B------:R-:W3:Y:S03]  /*3140*/  @!P5 LDG.E.64 R10, desc[UR14][R10.64] ;  /* 0x0000000e0a0ad981 */ /* 0x000ee6000c1e1b00 */
[----:B------:R-:W-:Y:S02]  /*3150*/  @!P1 IMAD.WIDE.U32 R14, R14, R17, UR8 ;  /* 0x000000080e0e9e25 */ /* 0x000fe4000f8e0011 */
[----:B------:R-:W4:Y:S04]  /*3160*/  @!P6 LDG.E.64 R12, desc[UR14][R12.64] ;  /* 0x0000000e0c0ce981 */ /* 0x000f28000c1e1b00 */
[----:B------:R-:W5:Y:S01]  /*3170*/  @!P1 LDG.E.64 R14, desc[UR14][R14.64] ;  /* 0x0000000e0e0e9981 */ /* 0x000f62000c1e1b00 */
[----:B------:R-:W-:Y:S01]  /*3180*/  IADD3 R2, PT, PT, R2, 0x8, RZ ;  /* 0x0000000802027810 */ /* 0x000fe20007ffe0ff */
[----:B--2---:R-:W-:Y:S01]  /*3190*/  @!P4 FADD.FTZ R32, R32, R8 ;  /* 0x000000082020c221 */ /* 0x004fe20000010000 */
[----:B------:R-:W-:-:S02]  /*31a0*/  @!P4 FADD.FTZ R33, R33, R9 ;  /* 0x000000092121c221 */ /* 0x000fc40000010000 */
        /* <DEDUP_REMOVED lines=9> */
.L_x_208:
[----:B------:R-:W-:-:S09]  /*3240*/  UISETP.NE.AND UP0, UPT, UR16, URZ, UPT ;  /* 0x000000ff1000728c */ /* 0x000fd2000bf05270 */
[----:B------:R-:W-:Y:S05]  /*3250*/  BRA.U !UP0, `(.L_x_205) ;  /* 0x00000005082c7547 */ /* 0x000fea000b800000 */
[----:B------:R-:W-:Y:S02]  /*3260*/  UIADD3 UR6, UPT, UPT, UR16, -0x1, URZ ;  /* 0xffffffff10067890 */ /* 0x000fe4000fffe0ff */
[----:B------:R-:W-:Y:S02]  /*3270*/  ULOP3.LUT UP1, UR7, UR21, 0x3, URZ, 0xc0, !UPT ;  /* 0x0000000315077892 */ /* 0x000fe4000f82c0ff */
[----:B------:R-:W-:-:S09]  /*3280*/  UISETP.GE.U32.AND UP0, UPT, UR6, 0x3, UPT ;  /* 0x000000030600788c */ /* 0x000fd2000bf06070 */
[----:B------:R-:W-:Y:S05]  /*3290*/  BRA.U !UP0, `(.L_x_210) ;  /* 0x0000000108907547 */ /* 0x000fea000b800000 */
[C---:B----4-:R-:W-:Y:S01]  /*32a0*/  IADD3 R12, PT, PT, R2.reuse, 0x2, RZ ;  /* 0x00000002020c7810 */ /* 0x050fe20007ffe0ff */
[----:B-1----:R-:W-:Y:S01]  /*32b0*/  HFMA2 R11, -RZ, RZ, 0, 4.76837158203125e-07 ;  /* 0x00000008ff0b7431 */ /* 0x002fe200000001ff */
[C---:B------:R-:W-:Y:S02]  /*32c0*/  IADD3 R10, PT, PT, R2.reuse, 0x1, RZ ;  /* 0x00000001020a7810 */ /* 0x040fe40007ffe0ff */
[----:B------:R-:W-:Y:S02]  /*32d0*/  ISETP.EQ.OR P1, PT, R2, UR19, P3 ;  /* 0x0000001302007c0c */ /* 0x000fe40009f22670 */
[----:B------:R-:W-:Y:S02]  /*32e0*/  ISETP.EQ.OR P5, PT, R12, UR19, P3 ;  /* 0x000000130c007c0c */ /* 0x000fe40009fa2670 */
[----:B------:R-:W-:Y:S02]  /*32f0*/  ISETP.EQ.OR P4, PT, R10, UR19, P3 ;  /* 0x000000130a007c0c */ /* 0x000fe40009f82670 */
[----:B--2---:R-:W-:-:S02]  /*3300*/  IADD3 R14, PT, PT, R2, 0x3, RZ ;  /* 0x00000003020e7810 */ /* 0x004fc40007ffe0ff */
        /* <DEDUP_REMOVED lines=13> */
[----:B------:R-:W-:Y:S01]  /*33e0*/  @!P6 IMAD R14, R14, R17, UR12 ;  /* 0x0000000c0e0eee24 */ /* 0x000fe2000f8e0211 */
[----:B------:R-:W-:Y:S01]  /*33f0*/  MOV R17, 0x8 ;  /* 0x0000000800117802 */ /* 0x000fe20000000f00 */
        /* <DEDUP_REMOVED lines=14> */
.L_x_210:
[----:B------:R-:W-:Y:S05]  /*34e0*/  BRA.U !UP1, `(.L_x_205) ;  /* 0x0000000109887547 */ /* 0x000fea000b800000 */
[----:B------:R-:W-:Y:S02]  /*34f0*/  UISETP.NE.AND UP0, UPT, UR7, 0x1, UPT ;  /* 0x000000010700788c */ /* 0x000fe4000bf05270 */
[----:B------:R-:W-:-:S06]  /*3500*/  ULOP3.LUT UR6, UR21, 0x1, URZ, 0xc0, !UPT ;  /* 0x0000000115067892 */ /* 0x000fcc000f8ec0ff */
[----:B----4-:R-:W-:Y:S01]  /*3510*/  MOV R12, UR6 ;  /* 0x00000006000c7c02 */ /* 0x010fe20008000f00 */
[----:B------:R-:W-:Y:S06]  /*3520*/  BRA.U !UP0, `(.L_x_211) ;  /* 0x0000000108487547 */ /* 0x000fec000b800000 */
[C---:B-1----:R-:W-:Y:S01]  /*3530*/  IADD3 R8, PT, PT, R2.reuse, 0x1, RZ ;  /* 0x0000000102087810 */ /* 0x042fe20007ffe0ff */
[----:B------:R-:W-:Y:S01]  /*3540*/  HFMA2 R11, -RZ, RZ, 0, 4.76837158203125e-07 ;  /* 0x00000008ff0b7431 */ /* 0x000fe200000001ff */
[----:B------:R-:W-:Y:S02]  /*3550*/  ISETP.EQ.OR P4, PT, R2, UR19, P3 ;  /* 0x0000001302007c0c */ /* 0x000fe40009f82670 */
[----:B------:R-:W-:Y:S02]  /*3560*/  ISETP.EQ.OR P1, PT, R8, UR19, P3 ;  /* 0x0000001308007c0c */ /* 0x000fe40009f22670 */
[----:B------:R-:W-:Y:S02]  /*3570*/  MOV R9, UR20 ;  /* 0x0000001400097c02 */ /* 0x000fe40008000f00 */
[----:B------:R-:W-:-:S07]  /*3580*/  MOV R13, UR20 ;  /* 0x00000014000d7c02 */ /* 0x000fce0008000f00 */
[----:B------:R-:W-:Y:S01]  /*3590*/  @!P4 IMAD R10, R2, R9, UR12 ;  /* 0x0000000c020ace24 */ /* 0x000fe2000f8e0209 */
[----:B------:R-:W-:Y:S01]  /*35a0*/  MOV R9, 0x8 ;  /* 0x0000000800097802 */ /* 0x000fe20000000f00 */
[----:B------:R-:W-:Y:S02]  /*35b0*/  @!P1 IMAD R8, R8, R13, UR12 ;  /* 0x0000000c08089e24 */ /* 0x000fe4000f8e020d */
[----:B------:R-:W-:-:S04]  /*35c0*/  @!P4 IMAD.WIDE.U32 R10, R10, R11, UR8 ;  /* 0x000000080a0ace25 */ /* 0x000fc8000f8e000b */
[----:B------:R-:W-:Y:S02]  /*35d0*/  @!P1 IMAD.WIDE.U32 R8, R8, R9, UR8 ;  /* 0x0000000808089e25 */ /* 0x000fe4000f8e0009 */
[----:B------:R-:W0:Y:S04]  /*35e0*/  @!P4 LDG.E.64 R10, desc[UR14][R10.64] ;  /* 0x0000000e0a0ac981 */ /* 0x000e28000c1e1b00 */
[----:B------:R-:W4:Y:S01]  /*35f0*/  @!P1 LDG.E.64 R8, desc[UR14][R8.64] ;  /* 0x0000000e08089981 */ /* 0x000f22000c1e1b00 */
[----:B------:R-:W-:Y:S01]  /*3600*/  IADD3 R2, PT, PT, R2, 0x2, RZ ;  /* 0x0000000202027810 */ /* 0x000fe20007ffe0ff */
[----:B0--3--:R-:W-:Y:S01]  /*3610*/  @!P4 FADD.FTZ R32, R32, R10 ;  /* 0x0000000a2020c221 */ /* 0x009fe20000010000 */
[----:B------:R-:W-:-:S03]  /*3620*/  @!P4 FADD.FTZ R33, R33, R11 ;  /* 0x0000000b2121c221 */ /* 0x000fc60000010000 */
[----:B----4-:R-:W-:Y:S01]  /*3630*/  @!P1 FADD.FTZ R32, R32, R8 ;  /* 0x0000000820209221 */ /* 0x010fe20000010000 */
[----:B------:R-:W-:-:S07]  /*3640*/  @!P1 FADD.FTZ R33, R33, R9 ;  /* 0x0000000921219221 */ /* 0x000fce0000010000 */
.L_x_211:
[----:B------:R-:W-:Y:S01]  /*3650*/  ISETP.EQ.OR P1, PT, R2, UR19, P3 ;  /* 0x0000001302007c0c */ /* 0x000fe20009f22670 */
[----:B------:R-:W-:Y:S03]  /*3660*/  BSSY.RECONVERGENT B0, `(.L_x_205) ;  /* 0x000000a000007945 */ /* 0x000fe60003800200 */
[----:B------:R-:W-:-:S13]  /*3670*/  ISETP.NE.U32.OR P1, PT, R12, 0x1, P1 ;  /* 0x000000010c00780c */ /* 0x000fda0000f25470 */
[----:B------:R-:W-:Y:S05]  /*3680*/  @P1 BRA `(.L_x_212) ;  /* 0x00000000001c1947 */ /* 0x000fea0003800000 */
[----:B-1----:R-:W-:Y:S01]  /*3690*/  HFMA2 R11, -RZ, RZ, 0, 4.76837158203125e-07 ;  /* 0x00000008ff0b7431 */ /* 0x002fe200000001ff */
[----:B------:R-:W-:-:S05]  /*36a0*/  MOV R9, UR20 ;  /* 0x0000001400097c02 */ /* 0x000fca0008000f00 */
[----:B------:R-:W-:-:S04]  /*36b0*/  IMAD R8, R2, R9, UR12 ;  /* 0x0000000c02087e24 */ /* 0x000fc8000f8e0209 */
[----:B------:R-:W-:-:S06]  /*36c0*/  IMAD.WIDE.U32 R8, R8, R11, UR8 ;  /* 0x0000000808087e25 */ /* 0x000fcc000f8e000b */
[----:B------:R-:W0:Y:S02]  /*36d0*/  LDG.E.64 R8, desc[UR14][R8.64] ;  /* 0x0000000e08087981 */ /* 0x000e24000c1e1b00 */
[----:B0--3--:R-:W-:Y:S01]  /*36e0*/  FADD.FTZ R32, R32, R8 ;  /* 0x0000000820207221 */ /* 0x009fe20000010000 */
[----:B------:R-:W-:-:S07]  /*36f0*/  FADD.FTZ R33, R33, R9 ;  /* 0x0000000921217221 */ /* 0x000fce0000010000 */
.L_x_212:
[----:B------:R-:W-:Y:S05]  /*3700*/  BSYNC.RECONVERGENT B0 ;  /* 0x0000000000007941 */ /* 0x000fea0003800200 */
.L_x_205:
[----:B------:R-:W5:Y:S01]  /*3710*/  S2UR UR7, SR_CgaCtaId ;  /* 0x00000000000779c3 */ /* 0x000f620000008800 */
[----:B------:R-:W-:Y:S01]  /*3720*/  UMOV UR6, 0x400 ;  /* 0x0000040000067882 */ /* 0x000fe20000000000 */
[----:B------:R-:W-:Y:S02]  /*3730*/  SHF.L.U32 R44, R44, 0x10, RZ ;  /* 0x000000102c2c7819 */ /* 0x000fe400000006ff */
[----:B------:R-:W-:Y:S02]  /*3740*/  SHF.L.U32 R41, R41, 0x10, RZ ;  /* 0x0000001029297819 */ /* 0x000fe400000006ff */
[----:B-1--4-:R-:W-:Y:S01]  /*3750*/  SHF.L.U32 R10, R40, 0x10, RZ ;  /* 0x00000010280a7819 */ /* 0x012fe200000006ff */
[----:B------:R-:W-:Y:S01]  /*3760*/  FADD.FTZ R44, R44, -UR23 ;  /* 0x800000172c2c7e21 */ /* 0x000fe20008010000 */
[----:B------:R-:W-:Y:S01]  /*3770*/  SHF.L.U32 R43, R43, 0x10, RZ ;  /* 0x000000102b2b7819 */ /* 0x000fe200000006ff */
[----:B------:R-:W-:Y:S01]  /*3780*/  FADD.FTZ R41, R41, -UR23 ;  /* 0x8000001729297e21 */ /* 0x000fe20008010000 */
[----:B------:R-:W-:Y:S01]  /*3790*/  SHF.L.U32 R11, R42, 0x10, RZ ;  /* 0x000000102a0b7819 */ /* 0x000fe200000006ff */
[----:B------:R-:W-:Y:S01]  /*37a0*/  FADD.FTZ R10, R10, -UR23 ;  /* 0x800000170a0a7e21 */ /* 0x000fe20008010000 */
[----:B------:R-:W-:Y:S01]  /*37b0*/  FMUL.FTZ R44, R44, UR17 ;  /* 0x000000112c2c7c20 */ /* 0x000fe20008410000 */
[----:B------:R-:W-:Y:S01]  /*37c0*/  FMUL.FTZ R22, R41, UR17 ;  /* 0x0000001129167c20 */ /* 0x000fe20008410000 */
[----:B-----5:R-:W-:-:S09]  /*37d0*/  ULEA UR6, UR7, UR6, 0x18 ;  /* 0x0000000607067291 */ /* 0x020fd2000f8ec0ff */
[----:B------:R-:W-:Y:S01]  /*37e0*/  @!P3 STS.64 [UR6+0x78], R32 ;  /* 0x00007820ff00b988 */ /* 0x000fe20008000a06 */
[----:B------:R-:W-:Y:S06]  /*37f0*/  BAR.SYNC.DEFER_BLOCKING 0x0 ;  /* 0x0000000000007b1d */ /* 0x000fec0000010000 */
[----:B------:R-:W1:Y:S01]  /*3800*/  LDS.64 R8, [UR6+0x78] ;  /* 0x00007806ff087984 */ /* 0x000e620008000a00 */
[----:B------:R-:W1:Y:S02]  /*3810*/  LDCU UR6, c[0x0][0x42c] ;  /* 0x00008580ff0677ac */ /* 0x000e640008000800 */
[----:B-1----:R-:W-:Y:S01]  /*3820*/  FMUL.FTZ R2, R8, UR6 ;  /* 0x0000000608027c20 */ /* 0x002fe20008410000 */
[----:B------:R-:W-:Y:S01]  /*3830*/  SHF.L.U32 R8, R34, 0x10, RZ ;  /* 0x0000001022087819 */ /* 0x000fe200000006ff */
[----:B------:R-:W-:-:S04]  /*3840*/  FMUL.FTZ R9, R9, UR6 ;  /* 0x0000000609097c20 */ /* 0x000fc80008410000 */
[----:B------:R-:W-:Y:S01]  /*3850*/  FADD.FTZ R8, R8, -UR23 ;  /* 0x8000001708087e21 */ /* 0x000fe20008010000 */
[----:B------:R-:W-:Y:S06]  /*3860*/  @!P2 BRA `(.L_x_213) ;  /* 0x000000000048a947 */ /* 0x000fec0003800000 */
[----:B------:R-:W-:Y:S01]  /*3870*/  FFMA.FTZ R13, R6, R22, R37 ;  /* 0x00000016060d7223 */ /* 0x000fe20000010025 */
[----:B------:R-:W-:-:S03]  /*3880*/  FFMA.FTZ R12, R4, R44, R39 ;  /* 0x0000002c040c7223 */ /* 0x000fc60000010027 */
[----:B------:R-:W-:Y:S01]  /*3890*/  FMUL.FTZ R17, R13, -1.4426950216293334961 ;  /* 0xbfb8aa3b0d117820 */ /* 0x000fe20000410000 */
[----:B--2---:R-:W-:-:S05]  /*38a0*/  FMUL.FTZ R14, R12, -1.4426950216293334961 ;  /* 0xbfb8aa3b0c0e7820 */ /* 0x004fca0000410000 */
[----:B------:R-:W1:Y:S08]  /*38b0*/  MUFU.EX2 R17, R17 ;  /* 0x0000001100117308 */ /* 0x000e700000000800 */
[----:B------:R-:W2:Y:S01]  /*38c0*/  MUFU.EX2 R14, R14 ;  /* 0x0000000e000e7308 */ /* 0x000ea20000000800 */
[----:B-1----:R-:W-:-:S07]  /*38d0*/  FADD.FTZ R18, R17, 1 ;  /* 0x3f80000011127421 */ /* 0x002fce0000010000 */
[----:B------:R-:W1:Y:S01]  /*38e0*/  MUFU.RCP R18, R18 ;  /* 0x0000001200127308 */ /* 0x000e620000001000 */
[----:B--2---:R-:W-:-:S07]  /*38f0*/  FADD.FTZ R15, R14, 1 ;  /* 0x3f8000000e0f7421 */ /* 0x004fce0000010000 */
[----:B------:R-:W2:Y:S01]  /*3900*/  MUFU.RCP R16, R15 ;  /* 0x0000000f00107308 */ /* 0x000ea20000001000 */
[----:B-1----:R-:W-:Y:S01]  /*3910*/  FADD.FTZ R20, -R18, 1 ;  /* 0x3f80000012147421 */ /* 0x002fe20000010100 */
[----:B------:R-:W-:-:S03]  /*3920*/  FMUL.FTZ R11, R11, R18 ;  /* 0x000000120b0b7220 */ /* 0x000fc60000410000 */
[----:B------:R-:W-:Y:S01]  /*3930*/  FFMA.FTZ R20, R13, R20, 1 ;  /* 0x3f8000000d147423 */ /* 0x000fe20000010014 */
[----:B--2---:R-:W-:Y:S01]  /*3940*/  FADD.FTZ R19, -R16, 1 ;  /* 0x3f80000010137421 */ /* 0x004fe20000010100 */
[----:B------:R-:W-:Y:S02]  /*3950*/  FMUL.FTZ R43, R43, R16 ;  /* 0x000000102b2b7220 */ /* 0x000fe40000410000 */
[----:B------:R-:W-:Y:S01]  /*3960*/  FMUL.FTZ R11, R11, R20 ;  /* 0x000000140b0b7220 */ /* 0x000fe20000410000 */
[----:B------:R-:W-:-:S04]  /*3970*/  FFMA.FTZ R12, R12, R19, 1 ;  /* 0x3f8000000c0c7423 */ /* 0x000fc80000010013 */
[----:B------:R-:W-:-:S07]  /*3980*/  FMUL.FTZ R43, R43, R12 ;  /* 0x0000000c2b2b7220 */ /* 0x000fce0000410000 */
.L_x_213:
[----:B------:R-:W-:Y:S04]  /*3990*/  BSSY.RECONVERGENT B0, `(.L_x_214) ;  /* 0x0000014000007945 */ /* 0x000fe80003800200 */
[----:B------:R-:W-:Y:S05]  /*39a0*/  @P0 BRA `(.L_x_215) ;  /* 0x0000000000480947 */ /* 0x000fea0003800000 */
[----:B------:R-:W1:Y:S01]  /*39b0*/  LDCU.64 UR8, c[0x0][0x3f8] ;  /* 0x00007f00ff0877ac */ /* 0x000e620008000a00 */
[C-C-:B------:R-:W-:Y:S01]  /*39c0*/  FFMA.FTZ R13, R2.reuse, R44, R9.reuse ;  /* 0x0000002c020d7223 */ /* 0x140fe20000010009 */
[----:B------:R-:W-:Y:S01]  /*39d0*/  MOV R12, R50 ;  /* 0x00000032000c7202 */ /* 0x000fe20000000f00 */
[----:B------:R-:W-:Y:S01]  /*39e0*/  FFMA.FTZ R15, R2, R22, R9 ;  /* 0x00000016020f7223 */ /* 0x000fe20000010009 */
[----:B------:R-:W2:Y:S01]  /*39f0*/  LDCU.64 UR6, c[0x0][0x380] ;  /* 0x00007000ff0677ac */ /* 0x000ea20008000a00 */
[----:B------:R-:W-:Y:S01]  /*3a00*/  FFMA.FTZ R43, R4, R43, -R13 ;  /* 0x0000002b042b7223 */ /* 0x000fe2000001080d */
[----:B------:R-:W-:Y:S01]  /*3a10*/  MOV R13, R53 ;  /* 0x00000035000d7202 */ /* 0x000fe20000000f00 */
[----:B------:R-:W-:Y:S02]  /*3a20*/  FFMA.FTZ R11, R6, R11, -R15 ;  /* 0x0000000b060b7223 */ /* 0x000fe4000001080f */
[----:B------:R-:W-:Y:S02]  /*3a30*/  FMUL.FTZ R16, R43, UR17 ;  /* 0x000000112b107c20 */ /* 0x000fe40008410000 */
[----:B------:R-:W-:-:S05]  /*3a40*/  FMUL.FTZ R11, R11, UR17 ;  /* 0x000000110b0b7c20 */ /* 0x000fca0008410000 */
[----:B------:R-:W-:Y:S01]  /*3a50*/  F2FP.BF16.F32.PACK_AB R11, R11, R16 ;  /* 0x000000100b0b723e */ /* 0x000fe200000010ff */
[----:B-1----:R-:W-:Y:S02]  /*3a60*/  IMAD R17, R3, UR8, RZ ;  /* 0x0000000803117c24 */ /* 0x002fe4000f8e02ff */
[----:B------:R-:W-:-:S04]  /*3a70*/  IMAD.WIDE.U32 R12, R48, UR8, R12 ;  /* 0x00000008300c7c25 */ /* 0x000fc8000f8e000c */
[----:B------:R-:W-:Y:S01]  /*3a80*/  IMAD R17, R48, UR9, R17 ;  /* 0x0000000930117c24 */ /* 0x000fe2000f8e0211 */
[----:B--2---:R-:W-:-:S04]  /*3a90*/  LEA R14, P0, R12, UR6, 0x1 ;  /* 0x000000060c0e7c11 */ /* 0x004fc8000f8008ff */
[----:B------:R-:W-:-:S04]  /*3aa0*/  IADD3 R17, PT, PT, R13, R17, RZ ;  /* 0x000000110d117210 */ /* 0x000fc80007ffe0ff */
[----:B------:R-:W-:-:S05]  /*3ab0*/  LEA.HI.X R15, R12, UR7, R17, 0x1, P0 ;  /* 0x000000070c0f7c11 */ /* 0x000fca00080f0c11 */
[----:B------:R1:W-:Y:S02]  /*3ac0*/  STG.E desc[UR14][R14.64], R11 ;  /* 0x0000000b0e007986 */ /* 0x0003e4000c10190e */
.L_x_215:
[----:B------:R-:W-:Y:S05]  /*3ad0*/  BSYNC.RECONVERGENT B0 ;  /* 0x0000000000007941 */ /* 0x000fea0003800200 */
.L_x_214:
[----:B------:R-:W-:Y:S01]  /*3ae0*/  UISETP.NE.AND UP0, UPT, UR22, URZ, UPT ;  /* 0x000000ff1600728c */ /* 0x000fe2000bf05270 */
[----:B-1----:R-:W-:Y:S01]  /*3af0*/  SHF.L.U32 R11, R38, 0x10, RZ ;  /* 0x00000010260b7819 */ /* 0x002fe200000006ff */
[----:B------:R-:W-:Y:S01]  /*3b00*/  FMUL.FTZ R15, R10, UR17 ;  /* 0x000000110a0f7c20 */ /* 0x000fe20008410000 */
[----:B------:R-:W-:Y:S01]  /*3b10*/  SHF.L.U32 R13, R36, 0x10, RZ ;  /* 0x00000010240d7819 */ /* 0x000fe200000006ff */
[----:B------:R-:W-:-:S05]  /*3b20*/  FMUL.FTZ R20, R8, UR17 ;  /* 0x0000001108147c20 */ /* 0x000fca0008410000 */
[----:B------:R-:W-:Y:S05]  /*3b30*/  BRA.U !UP0, `(.L_x_216) ;  /* 0x0000000108487547 */ /* 0x000fea000b800000 */
[----:B------:R-:W-:Y:S01]  /*3b40*/  FFMA.FTZ R39, R4, R15, R39 ;  /* 0x0000000f04277223 */ /* 0x000fe20000010027 */
[----:B------:R-:W-:-:S03]  /*3b50*/  FFMA.FTZ R37, R6, R20, R37 ;  /* 0x0000001406257223 */ /* 0x000fc60000010025 */
[----:B------:R-:W-:Y:S01]  /*3b60*/  FMUL.FTZ R8, R39, -1.4426950216293334961 ;  /* 0xbfb8aa3b27087820 */ /* 0x000fe20000410000 */
[----:B------:R-:W-:-:S05]  /*3b70*/  FMUL.FTZ R12, R37, -1.4426950216293334961 ;  /* 0xbfb8aa3b250c7820 */ /* 0x000fca0000410000 */
        /* <DEDUP_REMOVED lines=14> */
.L_x_216:
[----:B------:R-:W1:Y:S01]  /*3c60*/  LDCU.64 UR6, c[0x0][0x400] ;  /* 0x00008000ff0677ac */ /* 0x000e620008000a00 */
[C-C-:B------:R-:W-:Y:S01]  /*3c70*/  FFMA.FTZ R15, R2.reuse, R15, R9.reuse ;  /* 0x0000000f020f7223 */ /* 0x140fe20000010009 */
[----:B------:R-:W-:Y:S01]  /*3c80*/  FFMA.FTZ R9, R2, R20, R9 ;  /* 0x0000001402097223 */ /* 0x000fe20000010009 */
[----:B------:R-:W-:Y:S02]  /*3c90*/  BSSY.RECONVERGENT B0, `(.L_x_217) ;  /* 0x0000013000007945 */ /* 0x000fe40003800200 */
[----:B------:R-:W-:Y:S01]  /*3ca0*/  FFMA.FTZ R15, R4, R11, -R15 ;  /* 0x0000000b040f7223 */ /* 0x000fe2000001080f */
[----:B------:R-:W-:-:S03]  /*3cb0*/  FFMA.FTZ R9, R6, R13, -R9 ;  /* 0x0000000d06097223 */ /* 0x000fc60000010809 */
[----:B------:R-:W-:Y:S01]  /*3cc0*/  FMUL.FTZ R11, R15, UR17 ;  /* 0x000000110f0b7c20 */ /* 0x000fe20008410000 */
[----:B------:R-:W-:Y:S01]  /*3cd0*/  FMUL.FTZ R2, R9, UR17 ;  /* 0x0000001109027c20 */ /* 0x000fe20008410000 */
[----:B-1----:R-:W-:-:S04]  /*3ce0*/  ISETP.GE.U32.AND P0, PT, R46, UR6, PT ;  /* 0x000000062e007c0c */ /* 0x002fc8000bf06070 */
[----:B------:R-:W-:-:S13]  /*3cf0*/  ISETP.GE.AND.EX P0, PT, R5, UR7, PT, P0 ;  /* 0x0000000705007c0c */ /* 0x000fda000bf06300 */
[----:B------:R-:W-:Y:S05]  /*3d00*/  @P0 BRA `(.L_x_218) ;  /* 0x00000000002c0947 */ /* 0x000fea0003800000 */
[----:B------:R-:W1:Y:S01]  /*3d10*/  LDCU.64 UR6, c[0x0][0x3f8] ;  /* 0x00007f00ff0677ac */ /* 0x000e620008000a00 */
[----:B------:R-:W-:Y:S02]  /*3d20*/  MOV R51, R53 ;  /* 0x0000003500337202 */ /* 0x000fe40000000f00 */
[----:B------:R-:W-:Y:S01]  /*3d30*/  F2FP.BF16.F32.PACK_AB R11, R2, R11 ;  /* 0x0000000b020b723e */ /* 0x000fe200000010ff */
[----:B------:R-:W4:Y:S01]  /*3d40*/  LDCU.64 UR8, c[0x0][0x380] ;  /* 0x00007000ff0877ac */ /* 0x000f220008000a00 */
[----:B-1----:R-:W-:Y:S02]  /*3d50*/  IMAD R9, R5, UR6, RZ ;  /* 0x0000000605097c24 */ /* 0x002fe4000f8e02ff */
[----:B------:R-:W-:-:S04]  /*3d60*/  IMAD.WIDE.U32 R50, R46, UR6, R50 ;  /* 0x000000062e327c25 */ /* 0x000fc8000f8e0032 */
[----:B------:R-:W-:Y:S01]  /*3d70*/  IMAD R9, R46, UR7, R9 ;  /* 0x000000072e097c24 */ /* 0x000fe2000f8e0209 */
[----:B----4-:R-:W-:-:S04]  /*3d80*/  LEA R8, P0, R50, UR8, 0x1 ;  /* 0x0000000832087c11 */ /* 0x010fc8000f8008ff */
[----:B------:R-:W-:-:S04]  /*3d90*/  IADD3 R9, PT, PT, R51, R9, RZ ;  /* 0x0000000933097210 */ /* 0x000fc80007ffe0ff */
[----:B------:R-:W-:-:S05]  /*3da0*/  LEA.HI.X R9, R50, UR9, R9, 0x1, P0 ;  /* 0x0000000932097c11 */ /* 0x000fca00080f0c09 */
[----:B------:R1:W-:Y:S02]  /*3db0*/  STG.E desc[UR14][R8.64], R11 ;  /* 0x0000000b08007986 */ /* 0x0003e4000c10190e */
.L_x_218:
[----:B------:R-:W-:Y:S05]  /*3dc0*/  BSYNC.RECONVERGENT B0 ;  /* 0x0000000000007941 */ /* 0x000fea0003800200 */
.L_x_217:
[----:B------:R-:W-:Y:S02]  /*3dd0*/  UIADD3 UR11, UPT, UPT, UR20, UR11, URZ ;  /* 0x0000000b140b7290 */ /* 0x000fe4000fffe0ff */
[----:B------:R-:W-:Y:S02]  /*3de0*/  UIADD3 UR4, UPT, UPT, UR4, 0x1, URZ ;  /* 0x0000000104047890 */ /* 0x000fe4000fffe0ff */
[----:B------:R-:W-:-:S09]  /*3df0*/  UISETP.GE.AND UP0, UPT, UR11, UR5, UPT ;  /* 0x000000050b00728c */ /* 0x000fd2000bf06270 */
[----:B------:R-:W-:Y:S05]  /*3e00*/  BRA.U !UP0, `(.L_x_219) ;  /* 0xffffffc508107547 */ /* 0x000fea000b83ffff */
.L_x_194:
[----:B------:R-:W4:Y:S01]  /*3e10*/  LDC R4, c[0x0][0x370] ;  /* 0x0000dc00ff047b82 */ /* 0x000f220000000800 */
[----:B------:R-:W-:Y:S01]  /*3e20*/  ISETP.NE.AND P2, PT, R35, RZ, PT ;  /* 0x000000ff2300720c */ /* 0x000fe20003f45270 */
[----:B------:R-:W-:Y:S06]  /*3e30*/  BSSY.RECONVERGENT B0, `(.L_x_220) ;  /* 0x0000011000007945 */ /* 0x000fec0003800200 */
[----:B------:R-:W5:Y:S08]  /*3e40*/  LDC R7, c[0x0][0x374] ;  /* 0x0000dd00ff077b82 */ /* 0x000f700000000800 */
[----:B------:R-:W0:Y:S01]  /*3e50*/  LDC.64 R2, c[0x0][0x3c8] ;  /* 0x0000f200ff027b82 */ /* 0x000e220000000a00 */
[----:B----4-:R-:W-:-:S02]  /*3e60*/  IADD3 R5, PT, PT, R4, -0x1, RZ ;  /* 0xffffffff04057810 */ /* 0x010fc40007ffe0ff */
[----:B------:R-:W-:Y:S02]  /*3e70*/  ISETP.NE.AND P1, PT, R4, 0x1, PT ;  /* 0x000000010400780c */ /* 0x000fe40003f25270 */
[----:B-----5:R-:W-:-:S04]  /*3e80*/  IADD3 R0, PT, PT, R7, -0x1, RZ ;  /* 0xffffffff07007810 */ /* 0x020fc80007ffe0ff */
[----:B------:R-:W-:Y:S02]  /*3e90*/  ISETP.NE.AND P0, PT, R0, UR12, PT ;  /* 0x0000000c00007c0c */ /* 0x000fe4000bf05270 */
[----:B------:R-:W-:Y:S02]  /*3ea0*/  SHF.L.U32 R0, R7, 0x1, RZ ;  /* 0x0000000107007819 */ /* 0x000fe400000006ff */
[----:B------:R-:W-:Y:S02]  /*3eb0*/  ISETP.NE.OR P0, PT, R5, UR19, P0 ;  /* 0x0000001305007c0c */ /* 0x000fe40008705670 */
[----:B------:R-:W-:-:S05]  /*3ec0*/  SEL R5, R0, RZ, P1 ;  /* 0x000000ff00057207 */ /* 0x000fca0000800000 */
[----:B0-----:R-:W-:Y:S01]  /*3ed0*/  IMAD.WIDE.U32 R2, R5, 0x4, R2 ;  /* 0x0000000405027825 */ /* 0x001fe200078e0002 */
[----:B------:R-:W-:Y:S06]  /*3ee0*/  @P2 BRA `(.L_x_221) ;  /* 0x0000000000142947 */ /* 0x000fec0003800000 */
[----:B------:R-:W-:Y:S01]  /*3ef0*/  HFMA2 R5, -RZ, RZ, 0, 5.9604644775390625e-08 ;  /* 0x00000001ff057431 */ /* 0x000fe200000001ff */
[----:B------:R-:W-:Y:S06]  /*3f00*/  MEMBAR.ALL.GPU ;  /* 0x0000000000007992 */ /* 0x000fec000000a000 */
[----:B------:R-:W-:-:S00]  /*3f10*/  ERRBAR ;  /* 0x00000000000079ab */ /* 0x000fc00000000000 */
[----:B------:R-:W-:Y:S06]  /*3f20*/  CGAERRBAR ;  /* 0x00000000000075ab */ /* 0x000fec0000000000 */
[----:B------:R0:W-:Y:S02]  /*3f30*/  REDG.E.ADD.S32.STRONG.GPU desc[UR14][R2.64], R5 ;  /* 0x000000050200798e */ /* 0x0001e4000c12e30e */
.L_x_221:
[----:B------:R-:W-:Y:S05]  /*3f40*/  BSYNC.RECONVERGENT B0 ;  /* 0x0000000000007941 */ /* 0x000fea0003800200 */
.L_x_220:
[----:B------:R-:W-:Y:S05]  /*3f50*/  @P0 EXIT ;  /* 0x000000000000094d */ /* 0x000fea0003800000 */
[----:B------:R-:W-:Y:S05]  /*3f60*/  @P2 BRA `(.L_x_222) ;  /* 0x0000000000202947 */ /* 0x000fea0003800000 */
[----:B------:R-:W-:-:S05]  /*3f70*/  IMAD R0, R4, R7, RZ ;  /* 0x0000000704007224 */ /* 0x000fca00078e02ff */
[----:B------:R-:W-:-:S13]  /*3f80*/  ISETP.NE.AND P0, PT, R0, -0x1, PT ;  /* 0xffffffff0000780c */ /* 0x000fda0003f05270 */
[----:B------:R-:W-:Y:S05]  /*3f90*/  @!P0 BRA `(.L_x_222) ;  /* 0x0000000000148947 */ /* 0x000fea0003800000 */
.L_x_223:
[----:B0-----:R-:W4:Y:S04]  /*3fa0*/  LDG.E.STRONG.GPU R5, desc[UR14][R2.64] ;  /* 0x0000000e02057981 */ /* 0x001f28000c1ef900 */
[----:B----4-:R-:W-:Y:S01]  /*3fb0*/  CCTL.IVALL ;  /* 0x00000000ff00798f */ /* 0x010fe20002000000 */
[----:B------:R-:W-:Y:S05]  /*3fc0*/  YIELD ;  /* 0x0000000000007946 */ /* 0x000fea0003800000 */
[----:B------:R-:W-:-:S13]  /*3fd0*/  ISETP.NE.AND P0, PT, R5, R0, PT ;  /* 0x000000000500720c */ /* 0x000fda0003f05270 */
[----:B------:R-:W-:Y:S05]  /*3fe0*/  @P0 BRA `(.L_x_223) ;  /* 0xfffffffc00ec0947 */ /* 0x000fea000383ffff */
.L_x_222:
[----:B------:R-:W-:Y:S05]  /*3ff0*/  WARPSYNC.ALL ;  /* 0x0000000000007948 */ /* 0x000fea0003800000 */
[----:B0-----:R-:W0:Y:S08]  /*4000*/  LDC.64 R4, c[0x0][0x3f8] ;  /* 0x0000fe00ff047b82 */ /* 0x001e300000000a00 */
[----:B------:R-:W-:Y:S01]  /*4010*/  BAR.SYNC.DEFER_BLOCKING 0x0 ;  /* 0x0000000000007b1d */ /* 0x000fe20000010000 */
[----:B0-----:R-:W-:-:S04]  /*4020*/  LEA.HI R0, P0, R5, R4, RZ, 0x1 ;  /* 0x0000000405007211 */ /* 0x001fc800078108ff */
        /* <DEDUP_REMOVED lines=19> */
[----:B-1----:R-:W-:-:S04]  /*4160*/  IADD3 R11, P0, P1, R2, -R12, -R35 ;  /* 0x8000000c020b7210 */ /* 0x002fc8000791e823 */
        /* <DEDUP_REMOVED lines=22> */
[----:B---3--:R-:W-:-:S05]  /*42d0*/  SHF.R.S32.HI R33, RZ, 0x1, R11 ;  /* 0x00000001ff217819 */ /* 0x008fca000001140b */
[----:B------:R-:W-:Y:S05]  /*42e0*/  @!P1 BRA `(.L_x_225) ;  /* 0x0000000000e49947 */ /* 0x000fea0003800000 */
[----:B------:R-:W0:Y:S01]  /*42f0*/  LDCU.64 UR6, c[0x0][0x3d8] ;  /* 0x00007b00ff0677ac */ /* 0x000e220008000a00 */
[----:B------:R-:W-:Y:S02]  /*4300*/  IADD3 R9, PT, PT, R2, 0x1, RZ ;  /* 0x0000000102097810 */ /* 0x000fe40007ffe0ff */
[----:B------:R-:W-:Y:S01]  /*4310*/  MOV R6, R35 ;  /* 0x0000002300067202 */ /* 0x000fe20000000f00 */
[----:B------:R-:W1:Y:S01]  /*4320*/  LDCU.64 UR8, c[0x0][0x390] ;  /* 0x00007200ff0877ac */ /* 0x000e620008000a00 */
[----:B------:R-:W-:Y:S02]  /*4330*/  LOP3.LUT R9, R9, 0x3, RZ, 0xc0, !PT ;  /* 0x0000000309097812 */ /* 0x000fe400078ec0ff */
[----:B------:R-:W-:Y:S01]  /*4340*/  MOV R7, R18 ;  /* 0x0000001200077202 */ /* 0x000fe20000000f00 */
[----:B------:R-:W3:Y:S01]  /*4350*/  LDCU.64 UR10, c[0x0][0x388] ;  /* 0x00007100ff0a77ac */ /* 0x000ee20008000a00 */
[C---:B------:R-:W-:Y:S02]  /*4360*/  SHF.L.U32 R21, R35.reuse, 0x2, RZ ;  /* 0x0000000223157819 */ /* 0x040fe400000006ff */
[----:B------:R-:W-:Y:S01]  /*4370*/  SHF.L.U64.HI R22, R35, 0x2, R18 ;  /* 0x0000000223167819 */ /* 0x000fe20000010212 */
[----:B------:R-:W-:Y:S01]  /*4380*/  IMAD.WIDE.U32 R6, R9, 0x180, R6 ;  /* 0x0000018009067825 */ /* 0x000fe200078e0006 */
[----:B------:R-:W-:Y:S01]  /*4390*/  UMOV UR4, URZ ;  /* 0x000000ff00047c82 */ /* 0x000fe20008000000 */
[----:B------:R-:W-:-:S02]  /*43a0*/  SHF.L.U32 R29, R5, 0x2, RZ ;  /* 0x00000002051d7819 */ /* 0x000fc400000006ff */
[----:B------:R-:W-:Y:S02]  /*43b0*/  SHF.L.U64.HI R31, R0, 0x2, R3 ;  /* 0x00000002001f7819 */ /* 0x000fe40000010203 */
[----:B0-----:R-:W-:Y:S02]  /*43c0*/  IADD3 R25, P1, PT, R21, UR6, RZ ;  /* 0x0000000615197c10 */ /* 0x001fe4000ff3e0ff */
[----:B------:R-:W-:Y:S02]  /*43d0*/  IADD3 R18, PT, PT, R7, UR4, RZ ;  /* 0x0000000407127c10 */ /* 0x000fe4000fffe0ff */
[----:B-1----:R-:W-:Y:S02]  /*43e0*/  IADD3 R23, P2, PT, R21, UR8, RZ ;  /* 0x0000000815177c10 */ /* 0x002fe4000ff5e0ff */
[----:B------:R-:W-:Y:S01]  /*43f0*/  MOV R35, R6 ;  /* 0x0000000600237202 */ /* 0x000fe20000000f00 */
[----:B------:R-:W-:Y:S01]  /*4400*/  IMAD.WIDE.U32 R6, R4, 0x4, RZ ;  /* 0x0000000404067825 */ /* 0x000fe200078e00ff */
[----:B------:R-:W-:-:S02]  /*4410*/  IADD3.X R26, PT, PT, R22, UR7, RZ, P1, !PT ;  /* 0x00000007161a7c10 */ /* 0x000fc40008ffe4ff */
[C---:B------:R-:W-:Y:S02]  /*4420*/  IADD3.X R24, PT, PT, R22.reuse, UR9, RZ, P2, !PT ;  /* 0x0000000916187c10 */ /* 0x040fe400097fe4ff */
[----:B---3--:R-:W-:Y:S02]  /*4430*/  IADD3 R21, P1, PT, R21, UR10, RZ ;  /* 0x0000000a15157c10 */ /* 0x008fe4000ff3e0ff */
[----:B------:R-:W-:Y:S02]  /*4440*/  IADD3 R16, P2, PT, RZ, -R9, RZ ;  /* 0x80000009ff107210 */ /* 0x000fe40007f5e0ff */
[----:B------:R-:W-:Y:S02]  /*4450*/  IADD3.X R22, PT, PT, R22, UR11, RZ, P1, !PT ;  /* 0x0000000b16167c10 */ /* 0x000fe40008ffe4ff */
[----:B------:R-:W-:Y:S02]  /*4460*/  SHF.L.U64.HI R27, R28, 0x2, R33 ;  /* 0x000000021c1b7819 */ /* 0x000fe40000010221 */
[----:B------:R-:W-:-:S02]  /*4470*/  IADD3 R29, PT, PT, R7, R29, RZ ;  /* 0x0000001d071d7210 */ /* 0x000fc40007ffe0ff */
[----:B------:R-:W-:-:S07]  /*4480*/  IADD3.X R20, PT, PT, RZ, -0x1, RZ, P2, !PT ;  /* 0xffffffffff147810 */ /* 0x000fce00017fe4ff */
.L_x_226:
[-C--:B0-----:R-:W-:Y:S02]  /*4490*/  LEA R10, P1, R0, R25.reuse, 0x2 ;  /* 0x00000019000a7211 */ /* 0x081fe400078210ff */
[----:B--2---:R-:W-:Y:S02]  /*44a0*/  LEA R14, P3, R28, R25, 0x2 ;  /* 0x000000191c0e7211 */ /* 0x004fe400078610ff */
[----:B------:R-:W-:Y:S02]  /*44b0*/  IADD3 R12, P2, PT, R25, R6, RZ ;  /* 0x00000006190c7210 */ /* 0x000fe40007f5e0ff */
[----:B------:R-:W-:Y:S02]  /*44c0*/  IADD3.X R11, PT, PT, R26, R31, RZ, P1, !PT ;  /* 0x0000001f1a0b7210 */ /* 0x000fe40000ffe4ff */
[----:B------:R-:W-:Y:S02]  /*44d0*/  MOV R8, R25 ;  /* 0x0000001900087202 */ /* 0x000fe40000000f00 */
[----:B------:R-:W-:-:S02]  /*44e0*/  MOV R9, R26 ;  /* 0x0000001a00097202 */ /* 0x000fc40000000f00 */
[C---:B------:R-:W-:Y:S01]  /*44f0*/  IADD3.X R15, PT, PT, R26.reuse, R27, RZ, P3, !PT ;  /* 0x0000001b1a0f7210 */ /* 0x040fe20001ffe4ff */
[----:B------:R0:W2:Y:S01]  /*4500*/  LDG.E R11, desc[UR14][R10.64] ;  /* 0x0000000e0a0b7981 */ /* 0x0000a2000c1e1900 */
[----:B------:R-:W-:-:S03]  /*4510*/  IADD3.X R13, PT, PT, R26, R29, RZ, P2, !PT ;  /* 0x0000001d1a0d7210 */ /* 0x000fc600017fe4ff */
[----:B------:R1:W2:Y:S04]  /*4520*/  LDG.E R2, desc[UR14][R8.64] ;  /* 0x0000000e08027981 */ /* 0x0002a8000c1e1900 */
[----:B------:R-:W3:Y:S04]  /*4530*/  LDG.E R12, desc[UR14][R12.64] ;  /* 0x0000000e0c0c7981 */ /* 0x000ee8000c1e1900 */
[----:B------:R-:W3:Y:S01]  /*4540*/  LDG.E R15, desc[UR14][R14.64] ;  /* 0x0000000e0e0f7981 */ /* 0x000ee2000c1e1900 */
[----:B0-----:R-:W-:Y:S02]  /*4550*/  MOV R10, R23 ;  /* 0x00000017000a7202 */ /* 0x001fe40000000f00 */
[----:B-1----:R-:W-:-:S02]  /*4560*/  MOV R8, R21 ;  /* 0x0000001500087202 */ /* 0x002fc40000000f00 */
        /* <DEDUP_REMOVED lines=10> */
[----:B--2---:R-:W-:Y:S02]  /*4610*/  F2FP.BF16.F32.PACK_AB R17, R11, R2 ;  /* 0x000000020b11723e */ /* 0x004fe400000010ff */
[----:B------:R-:W-:Y:S02]  /*4620*/  MOV R11, R24 ;  /* 0x00000018000b7202 */ /* 0x000fe40000000f00 */
[----:B---3--:R-:W-:Y:S01]  /*4630*/  F2FP.BF16.F32.PACK_AB R19, R15, R12 ;  /* 0x0000000c0f13723e */ /* 0x008fe200000010ff */
[----:B------:R0:W-:Y:S04]  /*4640*/  STG.E desc[UR14][R8.64], R17 ;  /* 0x0000001108007986 */ /* 0x0001e8000c10190e */
[----:B------:R0:W-:Y:S01]  /*4650*/  STG.E desc[UR14][R10.64], R19 ;  /* 0x000000130a007986 */ /* 0x0001e2000c10190e */
[----:B------:R-:W-:Y:S01]  /*4660*/  IADD3.X R24, PT, PT, RZ, R24, RZ, P3, !PT ;  /* 0x00000018ff187210 */ /* 0x000fe20001ffe4ff */
[----:B------:R-:W-:Y:S06]  /*4670*/  @P1 BRA `(.L_x_226) ;  /* 0xfffffffc00841947 */ /* 0x000fec000383ffff */
.L_x_225:
[----:B------:R-:W-:Y:S05]  /*4680*/  BSYNC.RECONVERGENT B0 ;  /* 0x0000000000007941 */ /* 0x000fea0003800200 */
.L_x_224:
[----:B------:R-:W-:Y:S05]  /*4690*/  @!P0 EXIT ;  /* 0x000000000000894d */ /* 0x000fea0003800000 */
[C---:B------:R-:W-:Y:S01]  /*46a0*/  SHF.L.U64.HI R5, R4.reuse, 0x2, R5 ;  /* 0x0000000204057819 */ /* 0x040fe20000010205 */
[----:B------:R-:W1:Y:S01]  /*46b0*/  LDCU.64 UR4, c[0x0][0x3d8] ;  /* 0x00007b00ff0477ac */ /* 0x000e620008000a00 */
[----:B------:R-:W-:Y:S02]  /*46c0*/  SHF.L.U32 R6, R4, 0x2, RZ ;  /* 0x0000000204067819 */ /* 0x000fe400000006ff */
[C---:B------:R-:W-:Y:S01]  /*46d0*/  SHF.L.U64.HI R7, R28.reuse, 0x2, R33 ;  /* 0x000000021c077819 */ /* 0x040fe20000010221 */
[----:B------:R-:W3:Y:S01]  /*46e0*/  LDCU.64 UR6, c[0x0][0x388] ;  /* 0x00007100ff0677ac */ /* 0x000ee20008000a00 */
[----:B0-----:R-:W-:Y:S02]  /*46f0*/  SHF.L.U32 R8, R28, 0x2, RZ ;  /* 0x000000021c087819 */ /* 0x001fe400000006ff */
[C---:B------:R-:W-:Y:S01]  /*4700*/  SHF.L.U64.HI R2, R0.reuse, 0x2, R3 ;  /* 0x0000000200027819 */ /* 0x040fe20000010203 */
[----:B------:R-:W0:Y:S01]  /*4710*/  LDCU.64 UR8, c[0x0][0x390] ;  /* 0x00007200ff0877ac */ /* 0x000e220008000a00 */
[----:B------:R-:W-:-:S07]  /*4720*/  SHF.L.U32 R4, R0, 0x2, RZ ;  /* 0x0000000200047819 */ /* 0x000fce00000006ff */
.L_x_227:
[C---:B----4-:R-:W-:Y:S02]  /*4730*/  SHF.L.U32 R9, R35.reuse, 0x2, RZ ;  /* 0x0000000223097819 */ /* 0x050fe400000006ff */
[----:B------:R-:W-:Y:S02]  /*4740*/  SHF.L.U64.HI R18, R35, 0x2, R18 ;  /* 0x0000000223127819 */ /* 0x000fe40000010212 */
[----:B-1----:R-:W-:-:S04]  /*4750*/  IADD3 R10, P0, PT, R9, UR4, RZ ;  /* 0x00000004090a7c10 */ /* 0x002fc8000ff1e0ff */
[----:B------:R-:W-:Y:S02]  /*4760*/  IADD3.X R11, PT, PT, R18, UR5, RZ, P0, !PT ;  /* 0x00000005120b7c10 */ /* 0x000fe400087fe4ff */
[C---:B------:R-:W-:Y:S02]  /*4770*/  IADD3 R12, P0, PT, R10.reuse, R4, RZ ;  /* 0x000000040a0c7210 */ /* 0x040fe40007f1e0ff */
[C---:B------:R-:W-:Y:S02]  /*4780*/  IADD3 R16, P2, PT, R10.reuse, R8, RZ ;  /* 0x000000080a107210 */ /* 0x040fe40007f5e0ff */
[C---:B------:R-:W-:Y:S02]  /*4790*/  IADD3.X R13, PT, PT, R11.reuse, R2, RZ, P0, !PT ;  /* 0x000000020b0d7210 */ /* 0x040fe400007fe4ff */
[----:B--2---:R-:W-:Y:S02]  /*47a0*/  IADD3 R14, P1, PT, R10, R6, RZ ;  /* 0x000000060a0e7210 */ /* 0x004fe40007f3e0ff */
[C---:B------:R-:W-:Y:S01]  /*47b0*/  IADD3.X R17, PT, PT, R11.reuse, R7, RZ, P2, !PT ;  /* 0x000000070b117210 */ /* 0x040fe200017fe4ff */
[----:B------:R1:W2:Y:S01]  /*47c0*/  LDG.E R10, desc[UR14][R10.64] ;  /* 0x0000000e0a0a7981 */ /* 0x0002a2000c1e1900 */
[----:B------:R-:W-:-:S03]  /*47d0*/  IADD3.X R15, PT, PT, R11, R5, RZ, P1, !PT ;  /* 0x000000050b0f7210 */ /* 0x000fc60000ffe4ff */
[----:B------:R-:W2:Y:S04]  /*47e0*/  LDG.E R13, desc[UR14][R12.64] ;  /* 0x0000000e0c0d7981 */ /* 0x000ea8000c1e1900 */
[----:B------:R-:W4:Y:S04]  /*47f0*/  LDG.E R14, desc[UR14][R14.64] ;  /* 0x0000000e0e0e7981 */ /* 0x000f28000c1e1900 */
[----:B------:R-:W4:Y:S01]  /*4800*/  LDG.E R17, desc[UR14][R16.64] ;  /* 0x0000000e10117981 */ /* 0x000f22000c1e1900 */
[----:B------:R-:W-:Y:S02]  /*4810*/  LOP3.LUT R23, R9, 0xfffffffc, RZ, 0xc0, !PT ;  /* 0xfffffffc09177812 */ /* 0x000fe400078ec0ff */
[----:B------:R-:W-:-:S02]  /*4820*/  LOP3.LUT R24, R18, 0x1, RZ, 0xc0, !PT ;  /* 0x0000000112187812 */ /* 0x000fc400078ec0ff */
[C---:B---3--:R-:W-:Y:S02]  /*4830*/  IADD3 R20, P0, PT, R23.reuse, UR6, RZ ;  /* 0x0000000617147c10 */ /* 0x048fe4000ff1e0ff */
[----:B-1----:R-:W-:Y:S02]  /*4840*/  LOP3.LUT R11, R18, 0x3, RZ, 0xc0, !PT ;  /* 0x00000003120b7812 */ /* 0x002fe400078ec0ff */
[----:B------:R-:W-:Y:S02]  /*4850*/  IADD3.X R21, PT, PT, R24, UR7, RZ, P0, !PT ;  /* 0x0000000718157c10 */ /* 0x000fe400087fe4ff */
[----:B0-----:R-:W-:Y:S02]  /*4860*/  IADD3 R22, P0, PT, R23, UR8, RZ ;  /* 0x0000000817167c10 */ /* 0x001fe4000ff1e0ff */
[----:B--2---:R-:W-:Y:S02]  /*4870*/  F2FP.BF16.F32.PACK_AB R19, R13, R10 ;  /* 0x0000000a0d13723e */ /* 0x004fe400000010ff */
[----:B------:R-:W-:-:S02]  /*4880*/  IADD3 R10, P1, PT, R23, UR4, RZ ;  /* 0x00000004170a7c10 */ /* 0x000fc4000ff3e0ff */
[----:B------:R-:W-:Y:S02]  /*4890*/  IADD3.X R23, PT, PT, R24, UR9, RZ, P0, !PT ;  /* 0x0000000918177c10 */ /* 0x000fe400087fe4ff */
[----:B------:R-:W-:Y:S02]  /*48a0*/  IADD3.X R11, PT, PT, R11, UR5, RZ, P1, !PT ;  /* 0x000000050b0b7c10 */ /* 0x000fe40008ffe4ff */
[----:B----4-:R-:W-:Y:S02]  /*48b0*/  F2FP.BF16.F32.PACK_AB R27, R17, R14 ;  /* 0x0000000e111b723e */ /* 0x010fe400000010ff */
[C---:B------:R-:W-:Y:S02]  /*48c0*/  IADD3 R16, P0, PT, R10.reuse, R4, RZ ;  /* 0x000000040a107210 */ /* 0x040fe40007f1e0ff */
[C---:B------:R-:W-:Y:S02]  /*48d0*/  IADD3 R12, P1, PT, R10.reuse, R6, RZ ;  /* 0x000000060a0c7210 */ /* 0x040fe40007f3e0ff */
[----:B------:R-:W-:-:S02]  /*48e0*/  IADD3 R14, P2, PT, R10, R8, RZ ;  /* 0x000000080a0e7210 */ /* 0x000fc40007f5e0ff */
[C---:B------:R-:W-:Y:S02]  /*48f0*/  IADD3.X R17, PT, PT, R11.reuse, R2, RZ, P0, !PT ;  /* 0x000000020b117210 */ /* 0x040fe400007fe4ff */
[C---:B------:R-:W-:Y:S02]  /*4900*/  IADD3.X R13, PT, PT, R11.reuse, R5, RZ, P1, !PT ;  /* 0x000000050b0d7210 */ /* 0x040fe40000ffe4ff */
[----:B------:R-:W-:Y:S01]  /*4910*/  IADD3.X R15, PT, PT, R11, R7, RZ, P2, !PT ;  /* 0x000000070b0f7210 */ /* 0x000fe200017fe4ff */
[----:B------:R0:W-:Y:S04]  /*4920*/  STG.E desc[UR14][R20.64], R19 ;  /* 0x0000001314007986 */ /* 0x0001e8000c10190e */
[----:B------:R1:W-:Y:S04]  /*4930*/  STG.E desc[UR14][R22.64], R27 ;  /* 0x0000001b16007986 */ /* 0x0003e8000c10190e */
[----:B------:R-:W2:Y:S04]  /*4940*/  LDG.E R26, desc[UR14][R10.64+0x600] ;  /* 0x0006000e0a1a7981 */ /* 0x000ea8000c1e1900 */
[----:B0-----:R-:W2:Y:S04]  /*4950*/  LDG.E R19, desc[UR14][R16.64+0x600] ;  /* 0x0006000e10137981 */ /* 0x001ea8000c1e1900 */
[----:B------:R-:W3:Y:S04]  /*4960*/  LDG.E R28, desc[UR14][R12.64+0x600] ;  /* 0x0006000e0c1c7981 */ /* 0x000ee8000c1e1900 */
[----:B------:R-:W3:Y:S01]  /*4970*/  LDG.E R29, desc[UR14][R14.64+0x600] ;  /* 0x0006000e0e1d7981 */ /* 0x000ee2000c1e1900 */
[----:B------:R-:W-:-:S04]  /*4980*/  IADD3 R24, P0, PT, R9, 0x600, RZ ;  /* 0x0000060009187810 */ /* 0x000fc80007f1e0ff */
[----:B------:R-:W-:Y:S02]  /*4990*/  IADD3.X R25, PT, PT, RZ, R18, RZ, P0, !PT ;  /* 0x00000012ff197210 */ /* 0x000fe400007fe4ff */
[----:B------:R-:W-:Y:S02]  /*49a0*/  LOP3.LUT R24, R24, 0xfffffffc, RZ, 0xc0, !PT ;  /* 0xfffffffc18187812 */ /* 0x000fe400078ec0ff */
[----:B------:R-:W-:Y:S02]  /*49b0*/  LOP3.LUT R25, R25, 0x1, RZ, 0xc0, !PT ;  /* 0x0000000119197812 */ /* 0x000fe400078ec0ff */
[C---:B------:R-:W-:Y:S02]  /*49c0*/  IADD3 R20, P0, PT, R24.reuse, UR6, RZ ;  /* 0x0000000618147c10 */ /* 0x040fe4000ff1e0ff */
[----:B------:R-:W-:Y:S02]  /*49d0*/  IADD3 R24, P1, PT, R24, UR8, RZ ;  /* 0x0000000818187c10 */ /* 0x000fe4000ff3e0ff */
[----:B------:R-:W-:-:S02]  /*49e0*/  IADD3.X R21, PT, PT, R25, UR7, RZ, P0, !PT ;  /* 0x0000000719157c10 */ /* 0x000fc400087fe4ff */
[----:B------:R-:W-:Y:S02]  /*49f0*/  IADD3.X R25, PT, PT, R25, UR9, RZ, P1, !PT ;  /* 0x0000000919197c10 */ /* 0x000fe40008ffe4ff */
[----:B--2---:R-:W-:Y:S02]  /*4a00*/  F2FP.BF16.F32.PACK_AB R19, R19, R26 ;  /* 0x0000001a1313723e */ /* 0x004fe400000010ff */
[----:B---3--:R-:W-:-:S03]  /*4a10*/  F2FP.BF16.F32.PACK_AB R29, R29, R28 ;  /* 0x0000001c1d1d723e */ /* 0x008fc600000010ff */
[----:B------:R0:W-:Y:S04]  /*4a20*/  STG.E desc[UR14][R20.64], R19 ;  /* 0x0000001314007986 */ /* 0x0001e8000c10190e */
[----:B------:R2:W-:Y:S04]  /*4a30*/  STG.E desc[UR14][R24.64], R29 ;  /* 0x0000001d18007986 */ /* 0x0005e8000c10190e */
[----:B------:R-:W3:Y:S04]  /*4a40*/  LDG.E R26, desc[UR14][R10.64+0xc00] ;  /* 0x000c000e0a1a7981 */ /* 0x000ee8000c1e1900 */
[----:B-1----:R-:W3:Y:S04]  /*4a50*/  LDG.E R27, desc[UR14][R16.64+0xc00] ;  /* 0x000c000e101b7981 */ /* 0x002ee8000c1e1900 */
        /* <DEDUP_REMOVED lines=11> */
[----:B----4-:R-:W-:-:S03]  /*4b10*/  F2FP.BF16.F32.PACK_AB R31, R31, R28 ;  /* 0x0000001c1f1f723e */ /* 0x010fc600000010ff */
[----:B------:R0:W-:Y:S04]  /*4b20*/  STG.E desc[UR14][R22.64], R27 ;  /* 0x0000001b16007986 */ /* 0x0001e8000c10190e */
[----:B------:R4:W-:Y:S04]  /*4b30*/  STG.E desc[UR14][R20.64], R31 ;  /* 0x0000001f14007986 */ /* 0x0009e8000c10190e */
[----:B------:R-:W3:Y:S04]  /*4b40*/  LDG.E R10, desc[UR14][R10.64+0x1200] ;  /* 0x0012000e0a0a7981 */ /* 0x000ee8000c1e1900 */
[----:B------:R-:W3:Y:S04]  /*4b50*/  LDG.E R17, desc[UR14][R16.64+0x1200] ;  /* 0x0012000e10117981 */ /* 0x000ee8000c1e1900 */
[----:B------:R-:W5:Y:S04]  /*4b60*/  LDG.E R12, desc[UR14][R12.64+0x1200] ;  /* 0x0012000e0c0c7981 */ /* 0x000f68000c1e1900 */
[----:B------:R-:W5:Y:S01]  /*4b70*/  LDG.E R15, desc[UR14][R14.64+0x1200] ;  /* 0x0012000e0e0f7981 */ /* 0x000f62000c1e1900 */
[----:B------:R-:W-:-:S04]  /*4b80*/  IADD3 R9, P0, PT, R9, 0x1200, RZ ;  /* 0x0000120009097810 */ /* 0x000fc80007f1e0ff */
[----:B------:R-:W-:Y:S02]  /*4b90*/  IADD3.X R18, PT, PT, RZ, R18, RZ, P0, !PT ;  /* 0x00000012ff127210 */ /* 0x000fe400007fe4ff */
[----:B------:R-:W-:Y:S02]  /*4ba0*/  LOP3.LUT R9, R9, 0xfffffffc, RZ, 0xc0, !PT ;  /* 0xfffffffc09097812 */ /* 0x000fe400078ec0ff */
[----:B------:R-:W-:Y:S02]  /*4bb0*/  LOP3.LUT R18, R18, 0x1, RZ, 0xc0, !PT ;  /* 0x0000000112127812 */ /* 0x000fe400078ec0ff */
[C---:B--2---:R-:W-:Y:S02]  /*4bc0*/  IADD3 R24, P0, PT, R9.reuse, UR6, RZ ;  /* 0x0000000609187c10 */ /* 0x044fe4000ff1e0ff */
[----:B0-----:R-:W-:Y:S02]  /*4bd0*/  IADD3 R22, P1, PT, R9, UR8, RZ ;  /* 0x0000000809167c10 */ /* 0x001fe4000ff3e0ff */
[----:B------:R-:W-:-:S02]  /*4be0*/  IADD3.X R25, PT, PT, R18, UR7, RZ, P0, !PT ;  /* 0x0000000712197c10 */ /* 0x000fc400087fe4ff */
[----:B------:R-:W-:Y:S02]  /*4bf0*/  IADD3.X R23, PT, PT, R18, UR9, RZ, P1, !PT ;  /* 0x0000000912177c10 */ /* 0x000fe40008ffe4ff */
[----:B------:R-:W-:-:S04]  /*4c00*/  IADD3 R35, PT, PT, R35, 0x600, RZ ;  /* 0x0000060023237810 */ /* 0x000fc80007ffe0ff */
[----:B------:R-:W-:-:S04]  /*4c10*/  ISETP.GT.U32.AND P0, PT, R0, R35, PT ;  /* 0x000000230000720c */ /* 0x000fc80003f04070 */
[----:B------:R-:W-:Y:S01]  /*4c20*/  ISETP.GT.AND.EX P0, PT, R3, RZ, PT, P0 ;  /* 0x000000ff0300720c */ /* 0x000fe20003f04300 */
[----:B------:R-:W-:Y:S01]  /*4c30*/  HFMA2 R18, -RZ, RZ, 0, 0 ;  /* 0x00000000ff127431 */ /* 0x000fe200000001ff */
[----:B---3--:R-:W-:Y:S02]  /*4c40*/  F2FP.BF16.F32.PACK_AB R17, R17, R10 ;  /* 0x0000000a1111723e */ /* 0x008fe400000010ff */
[----:B-----5:R-:W-:-:S03]  /*4c50*/  F2FP.BF16.F32.PACK_AB R9, R15, R12 ;  /* 0x0000000c0f09723e */ /* 0x020fc600000010ff */
[----:B------:R4:W-:Y:S04]  /*4c60*/  STG.E desc[UR14][R24.64], R17 ;  /* 0x0000001118007986 */ /* 0x0009e8000c10190e */
[----:B------:R4:W-:Y:S02]  /*4c70*/  STG.E desc[UR14][R22.64], R9 ;  /* 0x0000000916007986 */ /* 0x0009e4000c10190e */
[----:B------:R-:W-:Y:S05]  /*4c80*/  @P0 BRA `(.L_x_227) ;  /* 0xfffffff800a80947 */ /* 0x000fea000383ffff */
[----:B------:R-:W-:Y:S05]  /*4c90*/  EXIT ;  /* 0x000000000000794d */ /* 0x000fea0003800000 */
.L_x_228:
        /* <DEDUP_REMOVED lines=14> */
.L_x_2464:


//--------------------- .text._Z35group_norm_nhwc_bwd_one_pass_kernelI11Bf16IOBf16WLi256ELi12ELi384EEv26Group_norm_nhwc_bwd_params --------------------------
	.section	.text._Z35group_norm_nhwc_bwd_one_pass_kernelI11Bf16IOBf16WLi256ELi12ELi384EEv26Group_norm_nhwc_bwd_params,"ax",@progbits
	.align	128
        .global         _Z35group_norm_nhwc_bwd_one_pass_kernelI11Bf16IOBf16WLi256ELi12ELi384EEv26Group_norm_nhwc_bwd_params
        .type           _Z35group_norm_nhwc_bwd_one_pass_kernelI11Bf16IOBf16WLi256ELi12ELi384EEv26Group_norm_nhwc_bwd_params,@function
        .size           _Z35group_norm_nhwc_bwd_one_pass_kernelI11Bf16IOBf16WLi256ELi12ELi384EEv26Group_norm_nhwc_bwd_params,(.L_x_2465 - _Z35group_norm_nhwc_bwd_one_pass_kernelI11Bf16IOBf16WLi256ELi12ELi384EEv26Group_norm_nhwc_bwd_params)
        .other          _Z35group_norm_nhwc_bwd_one_pass_kernelI11Bf16IOBf16WLi256ELi12ELi384EEv26Group_norm_nhwc_bwd_params,@"STO_CUDA_ENTRY STV_DEFAULT"
_Z35group_norm_nhwc_bwd_one_pass_kernelI11Bf16IOBf16WLi256ELi12ELi384EEv26Group_norm_nhwc_bwd_params:
.text._Z35group_norm_nhwc_bwd_one_pass_kernelI11Bf16IOBf16WLi256ELi12ELi384EEv26Group_norm_nhwc_bwd_params:
        /* <DEDUP_REMOVED lines=30> */
.L_x_260:
[----:B0-----:R-:W0:Y:S01]  /*01e0*/  LDC R13, c[0x0][0x410] ;  /* 0x00010400ff0d7b82 */ /* 0x001e220000000800 */
[----:B------:R-:W-:Y:S01]  /*01f0*/  IABS R12, R36 ;  /* 0x00000024000c7213 */ /* 0x000fe20000000000 */
[----:B-1----:R-:W1:Y:S01]  /*0200*/  LDCU.128 UR12, c[0x0][0x400] ;  /* 0x00008000ff0c77ac */ /* 0x002e620008000c00 */
[----:B------:R-:W-:Y:S02]  /*0210*/  ISETP.GE.AND P2, PT, R36, RZ, PT ;  /* 0x000000ff2400720c */ /* 0x000fe40003f46270 */
[----:B------:R-:W-:Y:S02]  /*0220*/  CS2R R32, SRZ ;  /* 0x0000000000207805 */ /* 0x000fe4000001ff00 */
[----:B------:R-:W-:Y:S02]  /*0230*/  SHF.R.S32.HI R27, RZ, 0x1f, R37 ;  /* 0x0000001fff1b7819 */ /* 0x000fe40000011425 */
[----:B------:R-:W-:Y:S02]  /*0240*/  MOV R34, RZ ;  /* 0x000000ff00227202 */ /* 0x000fe40000000f00 */
[----:B0-----:R-:W-:-:S04]  /*0250*/  IABS R10, R13 ;  /* 0x0000000d000a7213 */ /* 0x001fc80000000000 */
[----:B------:R-:W0:Y:S08]  /*0260*/  I2F.RP R7, R10 ;  /* 0x0000000a00077306 */ /* 0x000e300000209400 */
[----:B0-----:R-:W0:Y:S02]  /*0270*/  MUFU.RCP R7, R7 ;  /* 0x0000000700077308 */ /* 0x001e240000001000 */
[----:B0-----:R-:W-:-:S06]  /*0280*/  IADD3 R8, PT, PT, R7, 0xffffffe, RZ ;  /* 0x0ffffffe07087810 */ /* 0x001fcc0007ffe0ff */
[----:B------:R0:W2:Y:S02]  /*0290*/  F2I.FTZ.U32.TRUNC.NTZ R9, R8 ;  /* 0x0000000800097305 */ /* 0x0000a4000021f000 */
[----:B0-----:R-:W-:Y:S02]  /*02a0*/  MOV R8, RZ ;  /* 0x000000ff00087202 */ /* 0x001fe40000000f00 */
[----:B--2---:R-:W-:-:S05]  /*02b0*/  IADD3 R11, PT, PT, RZ, -R9, RZ ;  /* 0x80000009ff0b7210 */ /* 0x004fca0007ffe0ff */
[----:B------:R-:W-:-:S04]  /*02c0*/  IMAD R11, R11, R10, RZ ;  /* 0x0000000a0b0b7224 */ /* 0x000fc800078e02ff */
[----:B------:R-:W-:Y:S01]  /*02d0*/  IMAD.HI.U32 R9, R9, R11, R8 ;  /* 0x0000000b09097227 */ /* 0x000fe200078e0008 */
[----:B------:R-:W-:Y:S02]  /*02e0*/  MOV R11, R12 ;  /* 0x0000000c000b7202 */ /* 0x000fe40000000f00 */
[----:B------:R-:W0:Y:S03]  /*02f0*/  LDC R12, c[0x0][0x41c] ;  /* 0x00010700ff0c7b82 */ /* 0x000e260000000800 */
[----:B------:R-:W-:-:S05]  /*0300*/  IMAD.HI.U32 R9, R9, R11, RZ ;  /* 0x0000000b09097227 */ /* 0x000fca00078e00ff */
[----:B------:R-:W-:-:S05]  /*0310*/  IADD3 R7, PT, PT, -R9, RZ, RZ ;  /* 0x000000ff09077210 */ /* 0x000fca0007ffe1ff */
[----:B------:R-:W-:Y:S01]  /*0320*/  IMAD R7, R10, R7, R11 ;  /* 0x000000070a077224 */ /* 0x000fe200078e020b */
[----:B------:R-:W-:-:S04]  /*0330*/  LOP3.LUT R11, R36, R13, RZ, 0x3c, !PT ;  /* 0x0000000d240b7212 */ /* 0x000fc800078e3cff */
[----:B------:R-:W-:Y:S02]  /*0340*/  ISETP.GT.U32.AND P4, PT, R10, R7, PT ;  /* 0x000000070a00720c */ /* 0x000fe40003f84070 */
[----:B------:R-:W-:Y:S01]  /*0350*/  ISETP.GE.AND P3, PT, R11, RZ, PT ;  /* 0x000000ff0b00720c */ /* 0x000fe20003f66270 */
[----:B0-----:R-:W-:-:S05]  /*0360*/  IMAD R19, R12, UR10, R39 ;  /* 0x0000000a0c137c24 */ /* 0x001fca000f8e0227 */
[----:B-1----:R-:W-:-:S05]  /*0370*/  ISETP.GE.U32.AND P1, PT, R19, UR12, PT ;  /* 0x0000000c13007c0c */ /* 0x002fca000bf26070 */
[-C--:B------:R-:W-:Y:S02]  /*0380*/  @!P4 IADD3 R7, PT, PT, R7, -R10.reuse, RZ ;  /* 0x8000000a0707c210 */ /* 0x080fe40007ffe0ff */
[----:B------:R-:W-:Y:S02]  /*0390*/  SHF.R.S32.HI R15, RZ, 0x1f, R19 ;  /* 0x0000001fff0f7819 */ /* 0x000fe40000011413 */
[CC--:B------:R-:W-:Y:S02]  /*03a0*/  ISETP.GE.U32.AND P0, PT, R7.reuse, R10.reuse, PT ;  /* 0x0000000a0700720c */ /* 0x0c0fe40003f06070 */
[----:B------:R-:W-:Y:S02]  /*03b0*/  ISETP.GT.U32.AND P5, PT, R10, R7, PT ;  /* 0x000000070a00720c */ /* 0x000fe40003fa4070 */
[----:B------:R-:W-:Y:S02]  /*03c0*/  IADD3 R8, PT, PT, R7, -R10, RZ ;  /* 0x8000000a07087210 */ /* 0x000fe40007ffe0ff */
[----:B------:R-:W-:-:S02]  /*03d0*/  ISETP.GE.AND.EX P1, PT, R15, UR13, PT, P1 ;  /* 0x0000000d0f007c0c */ /* 0x000fc4000bf26310 */
[----:B------:R-:W-:Y:S02]  /*03e0*/  @!P4 IADD3 R9, PT, PT, R9, 0x1, RZ ;  /* 0x000000010909c810 */ /* 0x000fe40007ffe0ff */
[----:B------:R-:W-:Y:S02]  /*03f0*/  SEL R7, R8, R7, !P5 ;  /* 0x0000000708077207 */ /* 0x000fe40006800000 */
[----:B------:R-:W-:Y:S02]  /*0400*/  ISETP.NE.AND P4, PT, R13, RZ, PT ;  /* 0x000000ff0d00720c */ /* 0x000fe40003f85270 */
[----:B------:R-:W-:Y:S02]  /*0410*/  @P0 IADD3 R9, PT, PT, R9, 0x1, RZ ;  /* 0x0000000109090810 */ /* 0x000fe40007ffe0ff */
[----:B------:R-:W-:Y:S02]  /*0420*/  LOP3.LUT R10, RZ, R13, RZ, 0x33, !PT ;  /* 0x0000000dff0a7212 */ /* 0x000fe400078e33ff */
[----:B------:R-:W-:-:S02]  /*0430*/  @!P2 IADD3 R7, PT, PT, -R7, RZ, RZ ;  /* 0x000000ff0707a210 */ /* 0x000fc40007ffe1ff */
[----:B------:R-:W-:Y:S02]  /*0440*/  MOV R11, R9 ;  /* 0x00000009000b7202 */ /* 0x000fe40000000f00 */
[----:B------:R-:W-:Y:S01]  /*0450*/  SEL R49, R10, R7, !P4 ;  /* 0x000000070a317207 */ /* 0x000fe20006000000 */
[----:B------:R-:W0:Y:S01]  /*0460*/  @!P1 LDC.64 R8, c[0x0][0x3f8] ;  /* 0x0000fe00ff089b82 */ /* 0x000e220000000a00 */
[----:B------:R-:W-:Y:S02]  /*0470*/  IADD3 R14, PT, PT, R19, 0x80, RZ ;  /* 0x00000080130e7810 */ /* 0x000fe40007ffe0ff */
[----:B------:R-:W-:Y:S01]  /*0480*/  @!P3 IADD3 R11, PT, PT, -R11, RZ, RZ ;  /* 0x000000ff0b0bb210 */ /* 0x000fe20007ffe1ff */
[----:B------:R-:W-:Y:S01]  /*0490*/  IMAD R13, R49, 0xc, RZ ;  /* 0x0000000c310d7824 */ /* 0x000fe200078e02ff */
[----:B------:R-:W-:Y:S02]  /*04a0*/  ISETP.GE.U32.AND P2, PT, R14, UR12, PT ;  /* 0x0000000c0e007c0c */ /* 0x000fe4000bf46070 */
[----:B------:R-:W-:-:S02]  /*04b0*/  SHF.R.S32.HI R21, RZ, 0x1f, R14 ;  /* 0x0000001fff157819 */ /* 0x000fc4000001140e */
[----:B------:R-:W-:Y:S02]  /*04c0*/  SEL R7, R10, R11, !P4 ;  /* 0x0000000b0a077207 */ /* 0x000fe40006000000 */
[----:B------:R-:W-:Y:S01]  /*04d0*/  ISETP.GE.AND.EX P2, PT, R21, UR13, PT, P2 ;  /* 0x0000000d15007c0c */ /* 0x000fe2000bf46320 */
[----:B------:R-:W1:Y:S01]  /*04e0*/  @!P1 LDC.64 R10, c[0x0][0x398] ;  /* 0x0000e600ff0a9b82 */ /* 0x000e620000000a00 */
[C---:B------:R-:W-:Y:S02]  /*04f0*/  IADD3 R50, P0, PT, R13.reuse, R6, RZ ;  /* 0x000000060d327210 */ /* 0x040fe40007f1e0ff */
[----:B------:R-:W-:Y:S02]  /*0500*/  SHF.R.S32.HI R6, RZ, 0x1f, R7 ;  /* 0x0000001fff067819 */ /* 0x000fe40000011407 */
[----:B------:R-:W-:Y:S02]  /*0510*/  LEA.HI.X.SX32 R51, R13, RZ, 0x1, P0 ;  /* 0x000000ff0d337211 */ /* 0x000fe400000f0eff */
[----:B------:R-:W-:Y:S01]  /*0520*/  ISETP.GE.U32.AND P0, PT, R38, UR12, PT ;  /* 0x0000000c26007c0c */ /* 0x000fe2000bf06070 */
[----:B------:R-:W-:Y:S01]  /*0530*/  IMAD R6, R6, UR14, RZ ;  /* 0x0000000e06067c24 */ /* 0x000fe2000f8e02ff */
[----:B------:R-:W2:Y:S01]  /*0540*/  @!P1 LDC.64 R12, c[0x0][0x3a0] ;  /* 0x0000e800ff0c9b82 */ /* 0x000ea20000000a00 */
[----:B------:R-:W-:Y:S01]  /*0550*/  IMAD.WIDE.U32 R50, R7, UR14, R50 ;  /* 0x0000000e07327c25 */ /* 0x000fe2000f8e0032 */
[----:B------:R-:W-:-:S03]  /*0560*/  ISETP.GE.U32.AND P3, PT, R37, UR12, PT ;  /* 0x0000000c25007c0c */ /* 0x000fc6000bf66070 */
[----:B------:R-:W-:Y:S01]  /*0570*/  IMAD R53, R7, UR15, R6 ;  /* 0x0000000f07357c24 */ /* 0x000fe2000f8e0206 */
[----:B------:R-:W-:Y:S01]  /*0580*/  @!P1 MOV R52, R50 ;  /* 0x0000003200349202 */ /* 0x000fe20000000f00 */
[----:B0-----:R-:W-:Y:S01]  /*0590*/  @!P1 IMAD R6, R15, R8, RZ ;  /* 0x000000080f069224 */ /* 0x001fe200078e02ff */
[----:B------:R-:W0:Y:S01]  /*05a0*/  @!P2 LDC.64 R16, c[0x0][0x3f8] ;  /* 0x0000fe00ff10ab82 */ /* 0x000e220000000a00 */
[----:B------:R-:W-:Y:S02]  /*05b0*/  SHF.R.S32.HI R15, RZ, 0x1f, R38 ;  /* 0x0000001fff0f7819 */ /* 0x000fe40000011426 */
[----:B------:R-:W-:Y:S01]  /*05c0*/  IADD3 R53, PT, PT, R51, R53, RZ ;  /* 0x0000003533357210 */ /* 0x000fe20007ffe0ff */
[----:B------:R-:W-:Y:S01]  /*05d0*/  @!P1 IMAD R23, R19, R9, R6 ;  /* 0x0000000913179224 */ /* 0x000fe200078e0206 */
[----:B------:R-:W-:Y:S02]  /*05e0*/  ISETP.GE.AND.EX P0, PT, R15, UR13, PT, P0 ;  /* 0x0000000d0f007c0c */ /* 0x000fe4000bf06300 */
[----:B------:R-:W-:Y:S01]  /*05f0*/  @!P2 MOV R20, R50 ;  /* 0x000000320014a202 */ /* 0x000fe20000000f00 */
[----:B------:R-:W-:Y:S01]  /*0600*/  @!P1 IMAD.WIDE.U32 R6, R19, R8, R52 ;  /* 0x0000000813069225 */ /* 0x000fe200078e0034 */
[----:B------:R-:W-:Y:S01]  /*0610*/  ISETP.GE.AND.EX P3, PT, R27, UR13, PT, P3 ;  /* 0x0000000d1b007c0c */ /* 0x000fe2000bf66330 */
[----:B------:R-:W3:Y:S03]  /*0620*/  LDC.64 R8, c[0x0][0x3b8] ;  /* 0x0000ee00ff087b82 */ /* 0x000ee60000000a00 */
[----:B------:R-:W-:-:S02]  /*0630*/  @!P1 IADD3 R23, PT, PT, R7, R23, RZ ;  /* 0x0000001707179210 */ /* 0x000fc40007ffe0ff */
[C---:B------:R-:W-:Y:S02]  /*0640*/  @!P1 SHF.L.U32 R7, R6.reuse, 0x1, RZ ;  /* 0x0000000106079819 */ /* 0x040fe400000006ff */
[----:B------:R-:W-:Y:S01]  /*0650*/  @!P1 SHF.L.U64.HI R22, R6, 0x1, R23 ;  /* 0x0000000106169819 */ /* 0x000fe20000010217 */
[----:B------:R-:W5:Y:S01]  /*0660*/  @!P2 LDC.64 R18, c[0x0][0x3a0] ;  /* 0x0000e800ff12ab82 */ /* 0x000f620000000a00 */
[C---:B--2---:R-:W-:Y:S02]  /*0670*/  @!P1 IADD3 R12, P4, PT, R7.reuse, R12, RZ ;  /* 0x0000000c070c9210 */ /* 0x044fe40007f9e0ff */
[----:B-1----:R-:W-:Y:S02]  /*0680*/  @!P1 IADD3 R10, P5, PT, R7, R10, RZ ;  /* 0x0000000a070a9210 */ /* 0x002fe40007fbe0ff */
[C---:B------:R-:W-:Y:S01]  /*0690*/  @!P1 IADD3.X R13, PT, PT, R22.reuse, R13, RZ, P4, !PT ;  /* 0x0000000d160d9210 */ /* 0x040fe200027fe4ff */
[----:B0-----:R-:W-:Y:S01]  /*06a0*/  @!P2 IMAD R21, R21, R16, RZ ;  /* 0x000000101515a224 */ /* 0x001fe200078e02ff */
[----:B------:R-:W-:Y:S01]  /*06b0*/  @!P1 IADD3.X R11, PT, PT, R22, R11, RZ, P5, !PT ;  /* 0x0000000b160b9210 */ /* 0x000fe20002ffe4ff */
[----:B------:R-:W0:Y:S02]  /*06c0*/  @!P0 LDC.64 R6, c[0x0][0x3f8] ;  /* 0x0000fe00ff068b82 */ /* 0x000e240000000a00 */
[----:B------:R-:W-:Y:S01]  /*06d0*/  @!P2 IMAD R23, R14, R17, R21 ;  /* 0x000000110e17a224 */ /* 0x000fe200078e0215 */
[----:B------:R-:W-:Y:S01]  /*06e0*/  @!P2 MOV R21, R53 ;  /* 0x000000350015a202 */ /* 0x000fe20000000f00 */
[----:B------:R1:W2:Y:S01]  /*06f0*/  @!P1 LDG.E R34, desc[UR8][R12.64] ;  /* 0x000000080c229981 */ /* 0x0002a2000c1e1900 */
[----:B---3--:R-:W-:-:S03]  /*0700*/  IMAD.WIDE R8, R36, 0x8, R8 ;  /* 0x0000000824087825 */ /* 0x008fc600078e0208 */
[----:B------:R-:W3:Y:S01]  /*0710*/  @!P2 LDC.64 R24, c[0x0][0x398] ;  /* 0x0000e600ff18ab82 */ /* 0x000ee20000000a00 */
[----:B------:R4:W2:Y:S01]  /*0720*/  @!P1 LDG.E R33, desc[UR8][R10.64] ;  /* 0x000000080a219981 */ /* 0x0008a2000c1e1900 */
[----:B------:R-:W-:-:S03]  /*0730*/  @!P2 IMAD.WIDE.U32 R16, R14, R16, R20 ;  /* 0x000000100e10a225 */ /* 0x000fc600078e0014 */
[----:B------:R-:W2:Y:S02]  /*0740*/  LDG.E.64 R8, desc[UR8][R8.64] ;  /* 0x0000000808087981 */ /* 0x000ea4000c1e1b00 */
[----:B------:R-:W-:Y:S02]  /*0750*/  @!P2 IADD3 R21, PT, PT, R17, R23, RZ ;  /* 0x000000171115a210 */ /* 0x000fe40007ffe0ff */
[C---:B------:R-:W-:Y:S01]  /*0760*/  @!P2 SHF.L.U32 R17, R16.reuse, 0x1, RZ ;  /* 0x000000011011a819 */ /* 0x040fe200000006ff */
[----:B------:R-:W3:Y:S01]  /*0770*/  @!P0 LDC.64 R22, c[0x0][0x3a0] ;  /* 0x0000e800ff168b82 */ /* 0x000ee20000000a00 */
[----:B------:R-:W-:Y:S02]  /*0780*/  @!P2 SHF.L.U64.HI R16, R16, 0x1, R21 ;  /* 0x000000011010a819 */ /* 0x000fe40000010215 */
[----:B-----5:R-:W-:-:S05]  /*0790*/  @!P2 IADD3 R18, P4, PT, R17, R18, RZ ;  /* 0x000000121112a210 */ /* 0x020fca0007f9e0ff */
[----:B------:R-:W5:Y:S01]  /*07a0*/  @!P3 LDC.64 R20, c[0x0][0x3f8] ;  /* 0x0000fe00ff14bb82 */ /* 0x000f620000000a00 */
[----:B------:R-:W-:Y:S02]  /*07b0*/  @!P2 IADD3.X R19, PT, PT, R16, R19, RZ, P4, !PT ;  /* 0x000000131013a210 */ /* 0x000fe400027fe4ff */
[----:B-1----:R-:W-:Y:S02]  /*07c0*/  PRMT R12, R39, 0x9910, RZ ;  /* 0x00009910270c7816 */ /* 0x002fe400000000ff */
[----:B------:R-:W-:Y:S01]  /*07d0*/  ISETP.NE.AND P4, PT, RZ, UR11, PT ;  /* 0x0000000bff007c0c */ /* 0x000fe2000bf85270 */
[----:B0-----:R-:W-:Y:S01]  /*07e0*/  @!P0 IMAD R15, R15, R6, RZ ;  /* 0x000000060f0f8224 */ /* 0x001fe200078e02ff */
[----:B----4-:R-:W-:Y:S02]  /*07f0*/  @!P0 MOV R10, R50 ;  /* 0x00000032000a8202 */ /* 0x010fe40000000f00 */
[----:B------:R-:W-:Y:S01]  /*0800*/  @!P0 MOV R11, R53 ;  /* 0x00000035000b8202 */ /* 0x000fe20000000f00 */
[----:B------:R-:W-:Y:S01]  /*0810*/  IMAD R12, R12, 0x6, RZ ;  /* 0x000000060c0c7824 */ /* 0x000fe200078e02ff */
[----:B------:R-:W-:Y:S01]  /*0820*/  MOV R30, RZ ;  /* 0x000000ff001e7202 */ /* 0x000fe20000000f00 */
[C---:B------:R-:W-:Y:S01]  /*0830*/  @!P0 IMAD R29, R38.reuse, R7, R15 ;  /* 0x00000007261d8224 */ /* 0x040fe200078e020f */
[----:B---3--:R-:W-:Y:S01]  /*0840*/  @!P2 IADD3 R24, P1, PT, R17, R24, RZ ;  /* 0x000000181118a210 */ /* 0x008fe20007f3e0ff */
[----:B------:R-:W-:Y:S01]  /*0850*/  @!P0 IMAD.WIDE.U32 R6, R38, R6, R10 ;  /* 0x0000000626068225 */ /* 0x000fe200078e000a */
[----:B------:R-:W-:Y:S01]  /*0860*/  IADD3 R26, PT, PT, RZ, -R12, RZ ;  /* 0x8000000cff1a7210 */ /* 0x000fe20007ffe0ff */
[----:B------:R-:W0:Y:S01]  /*0870*/  @!P0 LDC.64 R10, c[0x0][0x398] ;  /* 0x0000e600ff0a8b82 */ /* 0x000e220000000a00 */
[----:B------:R-:W-:Y:S01]  /*0880*/  @!P2 IADD3.X R25, PT, PT, R16, R25, RZ, P1, !PT ;  /* 0x000000191019a210 */ /* 0x000fe20000ffe4ff */
[----:B------:R1:W3:Y:S01]  /*0890*/  @!P2 LDG.E R30, desc[UR8][R18.64] ;  /* 0x00000008121ea981 */ /* 0x0002e2000c1e1900 */
[----:B------:R-:W-:-:S05]  /*08a0*/  @!P0 IADD3 R7, PT, PT, R7, R29, RZ ;  /* 0x0000001d07078210 */ /* 0x000fca0007ffe0ff */
[----:B------:R-:W4:Y:S01]  /*08b0*/  @!P3 LDC.64 R12, c[0x0][0x3a0] ;  /* 0x0000e800ff0cbb82 */ /* 0x000f220000000a00 */
[----:B-----5:R-:W-:Y:S01]  /*08c0*/  @!P3 IMAD R28, R27, R20, RZ ;  /* 0x000000141b1cb224 */ /* 0x020fe200078e02ff */
[----:B------:R-:W-:-:S06]  /*08d0*/  PRMT R29, R26, 0x7710, RZ ;  /* 0x000077101a1d7816 */ /* 0x000fcc00000000ff */
[----:B------:R-:W5:Y:S01]  /*08e0*/  @!P3 LDC.64 R14, c[0x0][0x398] ;  /* 0x0000e600ff0ebb82 */ /* 0x000f620000000a00 */
[----:B------:R-:W-:Y:S01]  /*08f0*/  @!P0 SHF.L.U32 R27, R6, 0x1, RZ ;  /* 0x00000001061b8819 */ /* 0x000fe200000006ff */
[----:B------:R-:W-:-:S06]  /*0900*/  @!P3 IMAD R31, R37, R21, R28 ;  /* 0x00000015251fb224 */ /* 0x000fcc00078e021c */
[----:B------:R-:W5:Y:S01]  /*0910*/  @P4 LDC.64 R16, c[0x0][0x3b0] ;  /* 0x0000ec00ff104b82 */ /* 0x000f620000000a00 */
[----:B------:R-:W-:-:S07]  /*0920*/  @!P0 SHF.L.U64.HI R26, R6, 0x1, R7 ;  /* 0x00000001061a8819 */ /* 0x000fce0000010207 */
[----:B-1----:R-:W1:Y:S01]  /*0930*/  LDC.64 R18, c[0x0][0x3a8] ;  /* 0x0000ea00ff127b82 */ /* 0x002e620000000a00 */
[----:B------:R-:W-:Y:S02]  /*0940*/  IADD3 R28, PT, PT, R29, R2, RZ ;  /* 0x000000021d1c7210 */ /* 0x000fe40007ffe0ff */
[----:B------:R-:W-:Y:S02]  /*0950*/  @!P3 MOV R6, R50 ;  /* 0x000000320006b202 */ /* 0x000fe40000000f00 */
[----:B------:R-:W-:Y:S02]  /*0960*/  @!P3 MOV R7, R53 ;  /* 0x000000350007b202 */ /* 0x000fe40000000f00 */
[----:B------:R-:W-:Y:S01]  /*0970*/  SHF.L.U32 R28, R28, 0x1, RZ ;  /* 0x000000011c1c7819 */ /* 0x000fe200000006ff */
[----:B------:R-:W-:Y:S01]  /*0980*/  @!P3 IMAD.WIDE.U32 R20, R37, R20, R6 ;  /* 0x000000142514b225 */ /* 0x000fe200078e0006 */
[----:B------:R-:W-:Y:S02]  /*0990*/  @!P0 IADD3 R22, P1, PT, R27, R22, RZ ;  /* 0x000000161b168210 */ /* 0x000fe40007f3e0ff */
[----:B------:R-:W-:-:S02]  /*09a0*/  MOV R29, RZ ;  /* 0x000000ff001d7202 */ /* 0x000fc40000000f00 */
[----:B------:R-:W-:Y:S02]  /*09b0*/  LOP3.LUT R6, R28, 0xffff, RZ, 0xc0, !PT ;  /* 0x0000ffff1c067812 */ /* 0x000fe400078ec0ff */
[----:B------:R-:W-:Y:S02]  /*09c0*/  @!P3 IADD3 R21, PT, PT, R21, R31, RZ ;  /* 0x0000001f1515b210 */ /* 0x000fe40007ffe0ff */
[----:B------:R-:W-:Y:S01]  /*09d0*/  @!P3 SHF.L.U32 R7, R20, 0x1, RZ ;  /* 0x000000011407b819 */ /* 0x000fe200000006ff */
[----:B------:R-:W3:Y:S01]  /*09e0*/  @!P2 LDG.E R29, desc[UR8][R24.64] ;  /* 0x00000008181da981 */ /* 0x000ee2000c1e1900 */
[----:B------:R-:W-:Y:S02]  /*09f0*/  @!P0 IADD3.X R23, PT, PT, R26, R23, RZ, P1, !PT ;  /* 0x000000171a178210 */ /* 0x000fe40000ffe4ff */
[----:B0-----:R-:W-:Y:S01]  /*0a00*/  @!P0 IADD3 R10, P1, PT, R27, R10, RZ ;  /* 0x0000000a1b0a8210 */ /* 0x001fe20007f3e0ff */
[----:B------:R-:W-:Y:S01]  /*0a10*/  IMAD R27, R49, 0xc, R6 ;  /* 0x0000000c311b7824 */ /* 0x000fe200078e0206 */
[----:B------:R-:W-:Y:S01]  /*0a20*/  @!P3 SHF.L.U64.HI R20, R20, 0x1, R21 ;  /* 0x000000011414b819 */ /* 0x000fe20000010215 */
[----:B------:R-:W3:Y:S01]  /*0a30*/  @!P0 LDG.E R32, desc[UR8][R22.64] ;  /* 0x0000000816208981 */ /* 0x000ee2000c1e1900 */
[----:B----4-:R-:W-:-:S02]  /*0a40*/  @!P3 IADD3 R12, P2, PT, R7, R12, RZ ;  /* 0x0000000c070cb210 */ /* 0x010fc40007f5e0ff */
[----:B-----5:R-:W-:Y:S01]  /*0a50*/  @!P3 IADD3 R14, P5, PT, R7, R14, RZ ;  /* 0x0000000e070eb210 */ /* 0x020fe20007fbe0ff */
[C---:B------:R-:W-:Y:S01]  /*0a60*/  @P4 IMAD.WIDE R16, R27.reuse, 0x2, R16 ;  /* 0x000000021b104825 */ /* 0x040fe200078e0210 */
[----:B------:R-:W-:Y:S02]  /*0a70*/  MOV R31, RZ ;  /* 0x000000ff001f7202 */ /* 0x000fe40000000f00 */
[----:B------:R-:W-:Y:S01]  /*0a80*/  MOV R28, RZ ;  /* 0x000000ff001c7202 */ /* 0x000fe20000000f00 */
[----:B-1----:R-:W-:Y:S01]  /*0a90*/  IMAD.WIDE R18, R27, 0x2, R18 ;  /* 0x000000021b127825 */ /* 0x002fe200078e0212 */
[----:B------:R-:W-:Y:S01]  /*0aa0*/  MOV R7, RZ ;  /* 0x000000ff00077202 */ /* 0x000fe20000000f00 */
[----:B------:R-:W4:Y:S01]  /*0ab0*/  @P4 LDG.E.U16 R21, desc[UR8][R16.64+0x2] ;  /* 0x0000020810154981 */ /* 0x000f22000c1e1500 */
[----:B------:R-:W-:Y:S02]  /*0ac0*/  @!P0 IADD3.X R11, PT, PT, R26, R11, RZ, P1, !PT ;  /* 0x0000000b1a0b8210 */ /* 0x000fe40000ffe4ff */
[C---:B------:R-:W-:Y:S01]  /*0ad0*/  @!P3 IADD3.X R13, PT, PT, R20.reuse, R13, RZ, P2, !PT ;  /* 0x0000000d140db210 */ /* 0x040fe200017fe4ff */
[----:B------:R0:W5:Y:S01]  /*0ae0*/  @P4 LDG.E.U16 R22, desc[UR8][R16.64] ;  /* 0x0000000810164981 */ /* 0x000162000c1e1500 */
[----:B------:R-:W-:-:S03]  /*0af0*/  @!P3 IADD3.X R15, PT, PT, R20, R15, RZ, P5, !PT ;  /* 0x0000000f140fb210 */ /* 0x000fc60002ffe4ff */
[----:B------:R-:W5:Y:S04]  /*0b00*/  LDG.E.U16 R40, desc[UR8][R18.64] ;  /* 0x0000000812287981 */ /* 0x000f68000c1e1500 */
[----:B------:R-:W5:Y:S04]  /*0b10*/  LDG.E.U16 R20, desc[UR8][R18.64+0x2] ;  /* 0x0000020812147981 */ /* 0x000f68000c1e1500 */
[----:B------:R1:W5:Y:S04]  /*0b20*/  @!P0 LDG.E R31, desc[UR8][R10.64] ;  /* 0x000000080a1f8981 */ /* 0x000368000c1e1900 */
[----:B------:R3:W5:Y:S04]  /*0b30*/  @!P3 LDG.E R28, desc[UR8][R12.64] ;  /* 0x000000080c1cb981 */ /* 0x000768000c1e1900 */
[----:B------:R3:W5:Y:S01]  /*0b40*/  @!P3 LDG.E R7, desc[UR8][R14.64] ;  /* 0x000000080e07b981 */ /* 0x000762000c1e1900 */
[----:B------:R-:W-:Y:S01]  /*0b50*/  MOV R47, 0x3f800000 ;  /* 0x3f800000002f7802 */ /* 0x000fe20000000f00 */
[----:B------:R-:W-:Y:S01]  /*0b60*/  UISETP.NE.AND UP0, UPT, UR11, URZ, UPT ;  /* 0x000000ff0b00728c */ /* 0x000fe2000bf05270 */
[----:B------:R-:W-:-:S02]  /*0b70*/  MOV R42, RZ ;  /* 0x000000ff002a7202 */ /* 0x000fc40000000f00 */
[----:B------:R-:W-:Y:S01]  /*0b80*/  MOV R41, RZ ;  /* 0x000000ff00297202 */ /* 0x000fe20000000f00 */
[----:B--2---:R-:W-:-:S05]  /*0b90*/  FFMA.FTZ R9, -R8, R8, R9 ;  /* 0x0000000808097223 */ /* 0x004fca0000010109 */
[----:B------:R-:W-:-:S13]  /*0ba0*/  FSETP.GTU.FTZ.AND P1, PT, R9, RZ, PT ;  /* 0x000000ff0900720b */ /* 0x000fda0003f3c000 */
[----:B0-----:R-:W0:Y:S01]  /*0bb0*/  @P1 LDC R16, c[0x0][0x3c0] ;  /* 0x0000f000ff101b82 */ /* 0x001e220000000800 */
[----:B-1----:R-:W-:Y:S02]  /*0bc0*/  PRMT R10, R34, 0x7632, R10 ;  /* 0x00007632220a7816 */ /* 0x002fe4000000000a */
[----:B------:R-:W-:Y:S01]  /*0bd0*/  PRMT R46, R33, 0x7632, R46 ;  /* 0x00007632212e7816 */ /* 0x000fe2000000002e */
[----:B0-----:R-:W-:-:S04]  /*0be0*/  @P1 FADD.FTZ R16, R9, R16 ;  /* 0x0000001009101221 */ /* 0x001fc80000010000 */
[----:B------:R0:W1:Y:S01]  /*0bf0*/  @P1 MUFU.RSQ R47, R16 ;  /* 0x00000010002f1308 */ /* 0x0000620000001400 */
[----:B---3--:R-:W-:Y:S02]  /*0c00*/  PRMT R13, R30, 0x7632, R13 ;  /* 0x000076321e0d7816 */ /* 0x008fe4000000000d */
[----:B------:R-:W-:Y:S02]  /*0c10*/  PRMT R44, R29, 0x7632, R44 ;  /* 0x000076321d2c7816 */ /* 0x000fe4000000002c */
[----:B------:R-:W-:Y:S02]  /*0c20*/  PRMT R14, R32, 0x7632, R14 ;  /* 0x00007632200e7816 */ /* 0x000fe4000000000e */
[----:B----4-:R-:W-:Y:S02]  /*0c30*/  @P4 SHF.L.U32 R42, R21, 0x10, RZ ;  /* 0x00000010152a4819 */ /* 0x010fe400000006ff */
[----:B-----5:R-:W-:Y:S02]  /*0c40*/  @P4 SHF.L.U32 R41, R22, 0x10, RZ ;  /* 0x0000001016294819 */ /* 0x020fe400000006ff */
[----:B------:R-:W-:-:S02]  /*0c50*/  SHF.L.U32 R40, R40, 0x10, RZ ;  /* 0x0000001028287819 */ /* 0x000fc400000006ff */
[----:B------:R-:W-:Y:S02]  /*0c60*/  SHF.L.U32 R9, R20, 0x10, RZ ;  /* 0x0000001014097819 */ /* 0x000fe400000006ff */
[----:B------:R-:W-:Y:S02]  /*0c70*/  PRMT R45, R31, 0x7632, R45 ;  /* 0x000076321f2d7816 */ /* 0x000fe4000000002d */
[----:B------:R-:W-:Y:S02]  /*0c80*/  PRMT R21, R28, 0x7632, R21 ;  /* 0x000076321c157816 */ /* 0x000fe40000000015 */
        /* <DEDUP_REMOVED lines=9> */
[----:B------:R-:W-:Y:S01]  /*0d20*/  FMUL.FTZ R17, R40, R11 ;  /* 0x0000000b28117220 */ /* 0x000fe20000410000 */
        /* <DEDUP_REMOVED lines=58> */
[----:B------:R-:W-:Y:S01]  /*10d0*/  FADD.FTZ R14, R12, R18 ;  /* 0x000000120c0e7221 */ /* 0x000fe20000010000 */
[----:B------:R-:W-:Y:S01]  /*10e0*/  FADD.FTZ R11, R22, R11 ;  /* 0x0000000b160b7221 */ /* 0x000fe20000010000 */
[----:B------:R-:W-:Y:S01]  /*10f0*/  FFMA.FTZ R10, R21, R22, R24 ;  /* 0x00000016150a7223 */ /* 0x000fe20000010018 */
[----:B------:R-:W-:Y:S01]  /*1100*/  FFMA.FTZ R12, R18, R19, R17 ;  /* 0x00000013120c7223 */ /* 0x000fe20000010011 */
[----:B------:R-:W-:Y:S01]  /*1110*/  FADD.FTZ R15, R23, R20 ;  /* 0x00000014170f7221 */ /* 0x000fe20000010000 */
[----:B------:R-:W-:Y:S01]  /*1120*/  FFMA.FTZ R13, R20, R21, R13 ;  /* 0x00000015140d7223 */ /* 0x000fe2000001000d */
[----:B------:R-:W-:Y:S06]  /*1130*/  BRA `(.L_x_231) ;  /* 0x0000000800447947 */ /* 0x000fec0003800000 */
.L_x_230:
[----:B------:R-:W-:Y:S02]  /*1140*/  SHF.L.U32 R11, R34, 0x10, RZ ;  /* 0x00000010220b7819 */ /* 0x000fe400000006ff */
[----:B------:R-:W-:Y:S02]  /*1150*/  SHF.L.U32 R15, R10, 0x10, RZ ;  /* 0x000000100a0f7819 */ /* 0x000fe400000006ff */
[----:B------:R-:W-:Y:S01]  /*1160*/  SHF.L.U32 R17, R14, 0x10, RZ ;  /* 0x000000100e117819 */ /* 0x000fe200000006ff */
[----:B------:R-:W-:Y:S01]  /*1170*/  FADD.FTZ R12, -R8, R11 ;  /* 0x0000000b080c7221 */ /* 0x000fe20000010100 */
[----:B------:R-:W-:Y:S01]  /*1180*/  SHF.L.U32 R19, R32, 0x10, RZ ;  /* 0x0000001020137819 */ /* 0x000fe200000006ff */
[----:B------:R-:W-:Y:S01]  /*1190*/  FADD.FTZ R10, -R8, R15 ;  /* 0x0000000f080a7221 */ /* 0x000fe20000010100 */
[----:B------:R-:W-:Y:S01]  /*11a0*/  SHF.L.U32 R25, R33, 0x10, RZ ;  /* 0x0000001021197819 */ /* 0x000fe200000006ff */
[-C--:B------:R-:W-:Y:S01]  /*11b0*/  FMUL.FTZ R11, R12, R47.reuse ;  /* 0x0000002f0c0b7220 */ /* 0x080fe20000410000 */
[----:B------:R-:W-:Y:S01]  /*11c0*/  FADD.FTZ R12, -R8, R17 ;  /* 0x00000011080c7221 */ /* 0x000fe20000010100 */
[----:B------:R-:W-:Y:S01]  /*11d0*/  FMUL.FTZ R10, R10, R47 ;  /* 0x0000002f0a0a7220 */ /* 0x000fe20000410000 */
[----:B------:R-:W-:Y:S01]  /*11e0*/  FADD.FTZ R22, -R8, R19 ;  /* 0x0000001308167221 */ /* 0x000fe20000010100 */
[----:B------:R-:W-:Y:S01]  /*11f0*/  FFMA.FTZ R18, R40, R11, R41 ;  /* 0x0000000b28127223 */ /* 0x000fe20000010029 */
[----:B------:R-:W-:Y:S01]  /*1200*/  FMUL.FTZ R12, R12, R47 ;  /* 0x0000002f0c0c7220 */ /* 0x000fe20000410000 */
[C-C-:B------:R-:W-:Y:S01]  /*1210*/  FFMA.FTZ R15, R9.reuse, R10, R42.reuse ;  /* 0x0000000a090f7223 */ /* 0x140fe2000001002a */
[----:B------:R-:W-:Y:S01]  /*1220*/  PRMT R27, R30, 0x7632, R27 ;  /* 0x000076321e1b7816 */ /* 0x000fe2000000001b */
[----:B------:R-:W-:Y:S01]  /*1230*/  FMUL.FTZ R13, R18, -1.4426950216293334961 ;  /* 0xbfb8aa3b120d7820 */ /* 0x000fe20000410000 */
[----:B------:R-:W-:Y:S01]  /*1240*/  FFMA.FTZ R17, R9, R12, R42 ;  /* 0x0000000c09117223 */ /* 0x000fe2000001002a */
[----:B------:R-:W-:Y:S01]  /*1250*/  FMUL.FTZ R16, R15, -1.4426950216293334961 ;  /* 0xbfb8aa3b0f107820 */ /* 0x000fe20000410000 */
[----:B------:R-:W-:-:S02]  /*1260*/  SHF.L.U32 R27, R27, 0x10, RZ ;  /* 0x000000101b1b7819 */ /* 0x000fc400000006ff */
[----:B------:R-:W-:Y:S01]  /*1270*/  FMUL.FTZ R14, R17, -1.4426950216293334961 ;  /* 0xbfb8aa3b110e7820 */ /* 0x000fe20000410000 */
[----:B------:R-:W0:Y:S08]  /*1280*/  MUFU.EX2 R13, R13 ;  /* 0x0000000d000d7308 */ /* 0x000e300000000800 */
[----:B------:R-:W1:Y:S08]  /*1290*/  MUFU.EX2 R16, R16 ;  /* 0x0000001000107308 */ /* 0x000e700000000800 */
[----:B------:R-:W-:Y:S01]  /*12a0*/  MUFU.EX2 R14, R14 ;  /* 0x0000000e000e7308 */ /* 0x000fe20000000800 */
[----:B0-----:R-:W-:Y:S01]  /*12b0*/  FADD.FTZ R20, R13, 1 ;  /* 0x3f8000000d147421 */ /* 0x001fe20000010000 */
[----:B------:R-:W-:Y:S01]  /*12c0*/  FMUL.FTZ R13, R22, R47 ;  /* 0x0000002f160d7220 */ /* 0x000fe20000410000 */
[----:B------:R-:W-:-:S05]  /*12d0*/  SHF.L.U32 R22, R46, 0x10, RZ ;  /* 0x000000102e167819 */ /* 0x000fca00000006ff */
[----:B------:R-:W0:Y:S01]  /*12e0*/  MUFU.RCP R20, R20 ;  /* 0x0000001400147308 */ /* 0x000e220000001000 */
[----:B-1----:R-:W-:Y:S01]  /*12f0*/  FADD.FTZ R19, R16, 1 ;  /* 0x3f80000010137421 */ /* 0x002fe20000010000 */
[----:B------:R-:W-:-:S06]  /*1300*/  FFMA.FTZ R16, R40, R13, R41 ;  /* 0x0000000d28107223 */ /* 0x000fcc0000010029 */
[----:B------:R-:W1:Y:S01]  /*1310*/  MUFU.RCP R19, R19 ;  /* 0x0000001300137308 */ /* 0x000e620000001000 */
[----:B0-----:R-:W-:Y:S01]  /*1320*/  FADD.FTZ R23, -R20, 1 ;  /* 0x3f80000014177421 */ /* 0x001fe20000010100 */
[----:B------:R-:W-:Y:S01]  /*1330*/  FMUL.FTZ R26, R25, R20 ;  /* 0x00000014191a7220 */ /* 0x000fe20000410000 */
[----:B------:R-:W-:Y:S01]  /*1340*/  FADD.FTZ R20, R14, 1 ;  /* 0x3f8000000e147421 */ /* 0x000fe20000010000 */
[----:B------:R-:W-:Y:S01]  /*1350*/  SHF.L.U32 R25, R45, 0x10, RZ ;  /* 0x000000102d197819 */ /* 0x000fe200000006ff */
[----:B------:R-:W-:Y:S01]  /*1360*/  FFMA.FTZ R23, R18, R23, 1 ;  /* 0x3f80000012177423 */ /* 0x000fe20000010017 */
[----:B------:R-:W-:-:S03]  /*1370*/  FMUL.FTZ R18, R16, -1.4426950216293334961 ;  /* 0xbfb8aa3b10127820 */ /* 0x000fc60000410000 */
[----:B------:R-:W-:Y:S01]  /*1380*/  FMUL.FTZ R26, R26, R23 ;  /* 0x000000171a1a7220 */ /* 0x000fe20000410000 */
[----:B------:R-:W-:Y:S01]  /*1390*/  SHF.L.U32 R23, R30, 0x10, RZ ;  /* 0x000000101e177819 */ /* 0x000fe200000006ff */
[----:B-1----:R-:W-:Y:S01]  /*13a0*/  FADD.FTZ R14, -R19, 1 ;  /* 0x3f800000130e7421 */ /* 0x002fe20000010100 */
[----:B------:R-:W0:Y:S01]  /*13b0*/  MUFU.EX2 R18, R18 ;  /* 0x0000001200127308 */ /* 0x000e220000000800 */
[----:B------:R-:W-:Y:S02]  /*13c0*/  FMUL.FTZ R22, R22, R19 ;  /* 0x0000001316167220 */ /* 0x000fe40000410000 */
[----:B------:R-:W-:Y:S01]  /*13d0*/  FFMA.FTZ R15, R15, R14, 1 ;  /* 0x3f8000000f0f7423 */ /* 0x000fe2000001000e */
[----:B------:R-:W-:-:S03]  /*13e0*/  FADD.FTZ R14, -R8, R23 ;  /* 0x00000017080e7221 */ /* 0x000fc60000010100 */
[----:B------:R-:W-:Y:S01]  /*13f0*/  FMUL.FTZ R15, R22, R15 ;  /* 0x0000000f160f7220 */ /* 0x000fe20000410000 */
[----:B------:R-:W1:Y:S01]  /*1400*/  MUFU.RCP R20, R20 ;  /* 0x0000001400147308 */ /* 0x000e620000001000 */
[----:B------:R-:W-:Y:S01]  /*1410*/  FMUL.FTZ R14, R14, R47 ;  /* 0x0000002f0e0e7220 */ /* 0x000fe20000410000 */
[----:B0-----:R-:W-:-:S03]  /*1420*/  FADD.FTZ R23, R18, 1 ;  /* 0x3f80000012177421 */ /* 0x001fc60000010000 */
[----:B------:R-:W-:-:S03]  /*1430*/  FFMA.FTZ R18, R40, R14, R41 ;  /* 0x0000000e28127223 */ /* 0x000fc60000010029 */
[----:B------:R-:W0:Y:S01]  /*1440*/  MUFU.RCP R19, R23 ;  /* 0x0000001700137308 */ /* 0x000e220000001000 */
[----:B------:R-:W-:Y:S01]  /*1450*/  FMUL.FTZ R22, R18, -1.4426950216293334961 ;  /* 0xbfb8aa3b12167820 */ /* 0x000fe20000410000 */
[----:B-1----:R-:W-:Y:S01]  /*1460*/  FADD.FTZ R24, -R20, 1 ;  /* 0x3f80000014187421 */ /* 0x002fe20000010100 */
[----:B------:R-:W-:-:S05]  /*1470*/  FMUL.FTZ R20, R25, R20 ;  /* 0x0000001419147220 */ /* 0x000fca0000410000 */
[----:B------:R-:W1:Y:S01]  /*1480*/  MUFU.EX2 R22, R22 ;  /* 0x0000001600167308 */ /* 0x000e620000000800 */
[----:B------:R-:W-:Y:S01]  /*1490*/  FFMA.FTZ R17, R17, R24, 1 ;  /* 0x3f80000011117423 */ /* 0x000fe20000010018 */
[----:B------:R-:W-:-:S03]  /*14a0*/  SHF.L.U32 R24, R31, 0x10, RZ ;  /* 0x000000101f187819 */ /* 0x000fc600000006ff */
[----:B------:R-:W-:Y:S01]  /*14b0*/  FMUL.FTZ R17, R20, R17 ;  /* 0x0000001114117220 */ /* 0x000fe20000410000 */
        /* <DEDUP_REMOVED lines=8> */
[----:B------:R0:W1:Y:S01]  /*1540*/  MUFU.RCP R19, R27 ;  /* 0x0000001b00137308 */ /* 0x0000620000001000 */
[----:B------:R-:W-:-:S04]  /*1550*/  FFMA.FTZ R22, R9, R16, R42 ;  /* 0x0000001009167223 */ /* 0x000fc8000001002a */
[----:B------:R-:W-:-:S04]  /*1560*/  FMUL.FTZ R48, R22, -1.4426950216293334961 ;  /* 0xbfb8aa3b16307820 */ /* 0x000fc80000410000 */
[----:B------:R-:W2:Y:S01]  /*1570*/  MUFU.EX2 R23, R48 ;  /* 0x0000003000177308 */ /* 0x000ea20000000800 */
[----:B0-----:R-:W-:Y:S01]  /*1580*/  FMUL.FTZ R27, R9, R15 ;  /* 0x0000000f091b7220 */ /* 0x001fe20000410000 */
[----:B-1----:R-:W-:Y:S01]  /*1590*/  FADD.FTZ R20, -R19, 1 ;  /* 0x3f80000013147421 */ /* 0x002fe20000010100 */
[----:B------:R-:W-:-:S03]  /*15a0*/  FMUL.FTZ R19, R24, R19 ;  /* 0x0000001318137220 */ /* 0x000fc60000410000 */
[----:B------:R-:W-:Y:S01]  /*15b0*/  FFMA.FTZ R20, R18, R20, 1 ;  /* 0x3f80000012147423 */ /* 0x000fe20000010014 */
[----:B------:R-:W-:-:S03]  /*15c0*/  FMUL.FTZ R18, R40, R26 ;  /* 0x0000001a28127220 */ /* 0x000fc60000410000 */
[----:B------:R-:W-:Y:S01]  /*15d0*/  FMUL.FTZ R19, R19, R20 ;  /* 0x0000001413137220 */ /* 0x000fe20000410000 */
[----:B--2---:R-:W-:Y:S01]  /*15e0*/  FADD.FTZ R23, R23, 1 ;  /* 0x3f80000017177421 */ /* 0x004fe20000010000 */
[----:B------:R-:W-:Y:S01]  /*15f0*/  FFMA.FTZ R20, R11, R18, RZ ;  /* 0x000000120b147223 */ /* 0x000fe200000100ff */
[----:B------:R-:W-:-:S03]  /*1600*/  FADD.FTZ R24, RZ, R18 ;  /* 0x00000012ff187221 */ /* 0x000fc60000010000 */
[----:B------:R-:W-:Y:S01]  /*1610*/  FFMA.FTZ R18, R10, R27, R20 ;  /* 0x0000001b0a127223 */ /* 0x000fe20000010014 */
[----:B------:R-:W0:Y:S01]  /*1620*/  MUFU.RCP R23, R23 ;  /* 0x0000001700177308 */ /* 0x000e220000001000 */
[----:B------:R-:W-:Y:S01]  /*1630*/  FADD.FTZ R20, R27, R24 ;  /* 0x000000181b147221 */ /* 0x000fe20000010000 */
[----:B------:R-:W-:Y:S02]  /*1640*/  SHF.L.U32 R27, R21, 0x10, RZ ;  /* 0x00000010151b7819 */ /* 0x000fe400000006ff */
[----:B------:R-:W-:-:S03]  /*1650*/  SHF.L.U32 R24, R44, 0x10, RZ ;  /* 0x000000102c187819 */ /* 0x000fc600000006ff */
[----:B------:R-:W-:Y:S01]  /*1660*/  FADD.FTZ R48, -R8, R27 ;  /* 0x0000001b08307221 */ /* 0x000fe20000010100 */
[----:B0-----:R-:W-:Y:S01]  /*1670*/  FADD.FTZ R21, -R23, 1 ;  /* 0x3f80000017157421 */ /* 0x001fe20000010100 */
[----:B------:R-:W-:-:S03]  /*1680*/  FMUL.FTZ R24, R24, R23 ;  /* 0x0000001718187220 */ /* 0x000fc60000410000 */
[----:B------:R-:W-:Y:S01]  /*1690*/  FFMA.FTZ R23, R22, R21, 1 ;  /* 0x3f80000016177423 */ /* 0x000fe20000010015 */
[----:B------:R-:W-:Y:S01]  /*16a0*/  FMUL.FTZ R21, R48, R47 ;  /* 0x0000002f30157220 */ /* 0x000fe20000410000 */
[----:B------:R-:W-:Y:S01]  /*16b0*/  FFMA.FTZ R48, R11, R26, RZ ;  /* 0x0000001a0b307223 */ /* 0x000fe200000100ff */
[----:B------:R-:W-:Y:S01]  /*16c0*/  FADD.FTZ R26, RZ, R26 ;  /* 0x0000001aff1a7221 */ /* 0x000fe20000010000 */
[----:B------:R-:W-:Y:S01]  /*16d0*/  FMUL.FTZ R22, R24, R23 ;  /* 0x0000001718167220 */ /* 0x000fe20000410000 */
[----:B------:R-:W-:Y:S01]  /*16e0*/  FFMA.FTZ R23, R9, R21, R42 ;  /* 0x0000001509177223 */ /* 0x000fe2000001002a */
[-C--:B------:R-:W-:Y:S01]  /*16f0*/  FFMA.FTZ R11, R13, R25.reuse, R48 ;  /* 0x000000190d0b7223 */ /* 0x080fe20000010030 */
[----:B------:R-:W-:Y:S01]  /*1700*/  FADD.FTZ R26, R26, R25 ;  /* 0x000000191a1a7221 */ /* 0x000fe20000010000 */
[----:B------:R-:W-:Y:S01]  /*1710*/  FMUL.FTZ R25, R40, R25 ;  /* 0x0000001928197220 */ /* 0x000fe20000410000 */
[----:B------:R-:W-:Y:S02]  /*1720*/  FMUL.FTZ R27, R23, -1.4426950216293334961 ;  /* 0xbfb8aa3b171b7820 */ /* 0x000fe40000410000 */
[----:B------:R-:W-:Y:S01]  /*1730*/  FADD.FTZ R26, R26, R19 ;  /* 0x000000131a1a7221 */ /* 0x000fe20000010000 */
[----:B------:R-:W-:Y:S01]  /*1740*/  FFMA.FTZ R13, R13, R25, R18 ;  /* 0x000000190d0d7223 */ /* 0x000fe20000010012 */
[----:B------:R-:W-:Y:S01]  /*1750*/  SHF.L.U32 R18, R43, 0x10, RZ ;  /* 0x000000102b127819 */ /* 0x000fe200000006ff */
[----:B------:R-:W-:Y:S01]  /*1760*/  FADD.FTZ R20, R20, R25 ;  /* 0x0000001914147221 */ /* 0x000fe20000010000 */
[----:B------:R-:W0:Y:S02]  /*1770*/  MUFU.EX2 R27, R27 ;  /* 0x0000001b001b7308 */ /* 0x000e240000000800 */
[----:B0-----:R-:W-:Y:S01]  /*1780*/  FADD.FTZ R24, R27, 1 ;  /* 0x3f8000001b187421 */ /* 0x001fe20000010000 */
[----:B------:R-:W-:-:S05]  /*1790*/  SHF.L.U32 R27, R28, 0x10, RZ ;  /* 0x000000101c1b7819 */ /* 0x000fca00000006ff */
[----:B------:R-:W0:Y:S02]  /*17a0*/  MUFU.RCP R24, R24 ;  /* 0x0000001800187308 */ /* 0x000e240000001000 */
[----:B0-----:R-:W-:Y:S01]  /*17b0*/  FADD.FTZ R48, -R24, 1 ;  /* 0x3f80000018307421 */ /* 0x001fe20000010100 */
[----:B------:R-:W-:-:S03]  /*17c0*/  FMUL.FTZ R18, R18, R24 ;  /* 0x0000001812127220 */ /* 0x000fc60000410000 */
[----:B------:R-:W-:Y:S01]  /*17d0*/  FFMA.FTZ R23, R23, R48, 1 ;  /* 0x3f80000017177423 */ /* 0x000fe20000010030 */
[----:B------:R-:W-:-:S03]  /*17e0*/  FADD.FTZ R48, -R8, R27 ;  /* 0x0000001b08307221 */ /* 0x000fc60000010100 */
[----:B------:R-:W-:Y:S01]  /*17f0*/  FMUL.FTZ R24, R18, R23 ;  /* 0x0000001712187220 */ /* 0x000fe20000410000 */
[----:B------:R-:W-:Y:S01]  /*1800*/  FMUL.FTZ R18, R48, R47 ;  /* 0x0000002f30127220 */ /* 0x000fe20000410000 */
[----:B------:R-:W-:Y:S01]  /*1810*/  FFMA.FTZ R48, R10, R15, RZ ;  /* 0x0000000f0a307223 */ /* 0x000fe200000100ff */
[----:B------:R-:W-:Y:S02]  /*1820*/  FADD.FTZ R10, RZ, R15 ;  /* 0x0000000fff0a7221 */ /* 0x000fe40000010000 */
[----:B------:R-:W-:Y:S01]  /*1830*/  FFMA.FTZ R27, R40, R18, R41 ;  /* 0x00000012281b7223 */ /* 0x000fe20000010029 */
[----:B------:R-:W-:-:S03]  /*1840*/  FFMA.FTZ R15, R12, R17, R48 ;  /* 0x000000110c0f7223 */ /* 0x000fc60000010030 */
[----:B------:R-:W-:Y:S01]  /*1850*/  FMUL.FTZ R23, R27, -1.4426950216293334961 ;  /* 0xbfb8aa3b1b177820 */ /* 0x000fe20000410000 */
[----:B------:R-:W-:-:S05]  /*1860*/  FFMA.FTZ R15, R16, R22, R15 ;  /* 0x00000016100f7223 */ /* 0x000fca000001000f */
[----:B------:R-:W0:Y:S02]  /*1870*/  MUFU.EX2 R23, R23 ;  /* 0x0000001700177308 */ /* 0x000e240000000800 */
[----:B0-----:R-:W-:Y:S01]  /*1880*/  FADD.FTZ R25, R23, 1 ;  /* 0x3f80000017197421 */ /* 0x001fe20000010000 */
[----:B------:R-:W-:Y:S01]  /*1890*/  FADD.FTZ R23, R10, R17 ;  /* 0x000000110a177221 */ /* 0x000fe20000010000 */
[----:B------:R-:W-:-:S03]  /*18a0*/  FMUL.FTZ R10, R9, R17 ;  /* 0x00000011090a7220 */ /* 0x000fc60000410000 */
[----:B------:R-:W-:Y:S01]  /*18b0*/  FADD.FTZ R23, R23, R22 ;  /* 0x0000001617177221 */ /* 0x000fe20000010000 */
[----:B------:R-:W0:Y:S01]  /*18c0*/  MUFU.RCP R25, R25 ;  /* 0x0000001900197308 */ /* 0x000e220000001000 */
[----:B------:R-:W-:Y:S01]  /*18d0*/  FFMA.FTZ R13, R12, R10, R13 ;  /* 0x0000000a0c0d7223 */ /* 0x000fe2000001000d */
[----:B------:R-:W-:Y:S01]  /*18e0*/  SHF.L.U32 R12, R7, 0x10, RZ ;  /* 0x00000010070c7819 */ /* 0x000fe200000006ff */
[----:B------:R-:W-:Y:S01]  /*18f0*/  FADD.FTZ R20, R10, R20 ;  /* 0x000000140a147221 */ /* 0x000fe20000010000 */
[----:B------:R-:W-:-:S04]  /*1900*/  FMUL.FTZ R10, R40, R19 ;  /* 0x00000013280a7220 */ /* 0x000fc80000410000 */
[----:B------:R-:W-:Y:S01]  /*1910*/  FFMA.FTZ R13, R14, R10, R13 ;  /* 0x0000000a0e0d7223 */ /* 0x000fe2000001000d */
[----:B------:R-:W-:Y:S01]  /*1920*/  FADD.FTZ R20, R20, R10 ;  /* 0x0000000a14147221 */ /* 0x000fe20000010000 */
[----:B0-----:R-:W-:Y:S01]  /*1930*/  FMUL.FTZ R17, R12, R25 ;  /* 0x000000190c117220 */ /* 0x001fe20000410000 */
[----:B------:R-:W-:Y:S01]  /*1940*/  FADD.FTZ R12, -R25, 1 ;  /* 0x3f800000190c7421 */ /* 0x000fe20000010100 */
[----:B------:R-:W-:Y:S01]  /*1950*/  FFMA.FTZ R25, R14, R19, R11 ;  /* 0x000000130e197223 */ /* 0x000fe2000001000b */
[----:B------:R-:W-:Y:S02]  /*1960*/  FMUL.FTZ R11, R9, R22 ;  /* 0x00000016090b7220 */ /* 0x000fe40000410000 */
[----:B------:R-:W-:Y:S02]  /*1970*/  FFMA.FTZ R12, R27, R12, 1 ;  /* 0x3f8000001b0c7423 */ /* 0x000fe4000001000c */
[----:B------:R-:W-:Y:S01]  /*1980*/  FFMA.FTZ R13, R16, R11, R13 ;  /* 0x0000000b100d7223 */ /* 0x000fe2000001000d */
[----:B------:R-:W-:Y:S01]  /*1990*/  FADD.FTZ R20, R11, R20 ;  /* 0x000000140b147221 */ /* 0x000fe20000010000 */
[----:B------:R-:W-:Y:S01]  /*19a0*/  FMUL.FTZ R17, R17, R12 ;  /* 0x0000000c11117220 */ /* 0x000fe20000410000 */
[----:B------:R-:W-:-:S03]  /*19b0*/  FMUL.FTZ R12, R9, R24 ;  /* 0x00000018090c7220 */ /* 0x000fc60000410000 */
[----:B------:R-:W-:Y:S01]  /*19c0*/  FMUL.FTZ R11, R40, R17 ;  /* 0x00000011280b7220 */ /* 0x000fe20000410000 */
[----:B------:R-:W-:-:S03]  /*19d0*/  FADD.FTZ R14, R26, R17 ;  /* 0x000000111a0e7221 */ /* 0x000fc60000010000 */
[----:B------:R-:W-:Y:S01]  /*19e0*/  FFMA.FTZ R10, R18, R11, R13 ;  /* 0x0000000b120a7223 */ /* 0x000fe2000001000d */
[----:B------:R-:W-:Y:S01]  /*19f0*/  FADD.FTZ R11, R20, R11 ;  /* 0x0000000b140b7221 */ /* 0x000fe20000010000 */
[----:B------:R-:W-:Y:S01]  /*1a00*/  FFMA.FTZ R13, R21, R24, R15 ;  /* 0x00000018150d7223 */ /* 0x000fe2000001000f */
[----:B------:R-:W-:Y:S01]  /*1a10*/  FADD.FTZ R15, R23, R24 ;  /* 0x00000018170f7221 */ /* 0x000fe20000010000 */
[----:B------:R-:W-:Y:S01]  /*1a20*/  FFMA.FTZ R10, R21, R12, R10 ;  /* 0x0000000c150a7223 */ /* 0x000fe2000001000a */
[----:B------:R-:W-:Y:S01]  /*1a30*/  FADD.FTZ R11, R12, R11 ;  /* 0x0000000b0c0b7221 */ /* 0x000fe20000010000 */
[----:B------:R-:W-:-:S07]  /*1a40*/  FFMA.FTZ R12, R18, R17, R25 ;  /* 0x00000011120c7223 */ /* 0x000fce0000010019 */
.L_x_231:
        /* <DEDUP_REMOVED lines=46> */
.L_x_233:
[----:B------:R-:W-:Y:S05]  /*1d30*/  BSYNC.RECONVERGENT B0 ;  /* 0x0000000000007941 */ /* 0x000fea0003800200 */
.L_x_232:
        /* <DEDUP_REMOVED lines=32> */
.L_x_235:
[----:B------:R-:W-:Y:S05]  /*1f40*/  BSYNC.RECONVERGENT B0 ;  /* 0x0000000000007941 */ /* 0x000fea0003800200 */
.L_x_234:
        /* <DEDUP_REMOVED lines=318> */
.L_x_237:
[----:B------:R-:W-:Y:S05]  /*3330*/  BSYNC.RECONVERGENT B0 ;  /* 0x0000000000007941 */ /* 0x000fea0003800200 */
.L_x_236:
[----:B------:R-:W-:Y:S04]  /*3340*/  BSSY.RECONVERGENT B0, `(.L_x_238) ;  /* 0x000001d000007945 */ /* 0x000fe80003800200 */
[----:B------:R-:W-:Y:S05]  /*3350*/  @P1 BRA `(.L_x_239) ;  /* 0x00000000006c1947 */ /* 0x000fea0003800000 */
[----:B-1-3--:R-:W1:Y:S01]  /*3360*/  LDC.64 R16, c[0x0][0x3f8] ;  /* 0x0000fe00ff107b82 */ /* 0x00ae620000000a00 */
[----:B------:R-:W-:-:S07]  /*3370*/  IMAD R49, R49, 0x6, R2 ;  /* 0x0000000631317824 */ /* 0x000fce00078e0202 */
[----:B------:R-:W3:Y:S01]  /*3380*/  LDC.64 R22, c[0x0][0x3d8] ;  /* 0x0000f600ff167b82 */ /* 0x000ee20000000a00 */
[----:B-1----:R-:W-:Y:S01]  /*3390*/  IMAD.WIDE.U32 R18, R16, 0x3, RZ ;  /* 0x0000000310127825 */ /* 0x002fe200078e00ff */
[C---:B------:R-:W-:Y:S02]  /*33a0*/  LEA R25, R17.reuse, R17, 0x1 ;  /* 0x0000001111197211 */ /* 0x040fe400078e08ff */
[----:B------:R-:W-:Y:S02]  /*33b0*/  LEA.HI R21, P1, R17, R16, RZ, 0x1 ;  /* 0x0000001011157211 */ /* 0x000fe400078308ff */
[----:B------:R-:W-:Y:S02]  /*33c0*/  IADD3 R25, PT, PT, R19, R25, RZ ;  /* 0x0000001913197210 */ /* 0x000fe40007ffe0ff */
[----:B------:R-:W-:Y:S01]  /*33d0*/  SHF.L.U32 R19, R21, 0x1, RZ ;  /* 0x0000000115137819 */ /* 0x000fe200000006ff */
[----:B---3--:R-:W-:Y:S01]  /*33e0*/  IMAD.WIDE R22, R49, 0x4, R22 ;  /* 0x0000000431167825 */ /* 0x008fe200078e0216 */
[----:B------:R-:W-:-:S02]  /*33f0*/  LEA.HI R18, P5, R25, R18, RZ, 0x1 ;  /* 0x0000001219127211 */ /* 0x000fc400078b08ff */
[----:B--2---:R-:W-:Y:S02]  /*3400*/  IADD3.X R20, PT, PT, RZ, R17, RZ, P1, !PT ;  /* 0x00000011ff147210 */ /* 0x004fe40000ffe4ff */
[----:B------:R-:W-:Y:S01]  /*3410*/  IADD3.X R25, PT, PT, RZ, R25, RZ, P5, !PT ;  /* 0x00000019ff197210 */ /* 0x000fe20002ffe4ff */
[----:B------:R4:W-:Y:S01]  /*3420*/  REDG.E.ADD.F32.FTZ.RN.STRONG.GPU desc[UR8][R22.64], R12 ;  /* 0x0000000c160079a6 */ /* 0x0009e2000c12f308 */
[C---:B------:R-:W-:Y:S02]  /*3430*/  SHF.L.U32 R27, R18.reuse, 0x1, RZ ;  /* 0x00000001121b7819 */ /* 0x040fe400000006ff */
[----:B------:R-:W-:Y:S02]  /*3440*/  SHF.L.U64.HI R25, R18, 0x1, R25 ;  /* 0x0000000112197819 */ /* 0x000fe40000010219 */
[----:B------:R-:W-:Y:S02]  /*3450*/  LOP3.LUT R19, R19, 0xfffffffc, RZ, 0xc0, !PT ;  /* 0xfffffffc13137812 */ /* 0x000fe400078ec0ff */
[----:B------:R-:W-:-:S02]  /*3460*/  LEA R18, P5, R16, R22, 0x2 ;  /* 0x0000001610127211 */ /* 0x000fc400078a10ff */
[----:B------:R-:W-:Y:S02]  /*3470*/  LOP3.LUT R27, R27, 0xfffffffc, RZ, 0xc0, !PT ;  /* 0xfffffffc1b1b7812 */ /* 0x000fe400078ec0ff */
[----:B------:R-:W-:Y:S02]  /*3480*/  SHF.L.U64.HI R21, R21, 0x1, R20 ;  /* 0x0000000115157819 */ /* 0x000fe40000010214 */
[----:B------:R-:W-:Y:S02]  /*3490*/  IADD3 R20, P1, PT, R22, R19, RZ ;  /* 0x0000001316147210 */ /* 0x000fe40007f3e0ff */
[----:B------:R-:W-:Y:S02]  /*34a0*/  LEA.HI.X R19, R16, R23, R17, 0x2, P5 ;  /* 0x0000001710137211 */ /* 0x000fe400028f1411 */
[----:B------:R-:W-:Y:S02]  /*34b0*/  IADD3 R16, P5, PT, R22, R27, RZ ;  /* 0x0000001b16107210 */ /* 0x000fe40007fbe0ff */
[----:B------:R-:W-:-:S02]  /*34c0*/  IADD3.X R21, PT, PT, R23, R21, RZ, P1, !PT ;  /* 0x0000001517157210 */ /* 0x000fc40000ffe4ff */
[----:B------:R-:W-:-:S03]  /*34d0*/  IADD3.X R17, PT, PT, R23, R25, RZ, P5, !PT ;  /* 0x0000001917117210 */ /* 0x000fc60002ffe4ff */
[----:B------:R4:W-:Y:S04]  /*34e0*/  REDG.E.ADD.F32.FTZ.RN.STRONG.GPU desc[UR8][R20.64], R13 ;  /* 0x0000000d140079a6 */ /* 0x0009e8000c12f308 */
[----:B------:R4:W-:Y:S04]  /*34f0*/  REDG.E.ADD.F32.FTZ.RN.STRONG.GPU desc[UR8][R18.64], R14 ;  /* 0x0000000e120079a6 */ /* 0x0009e8000c12f308 */
[----:B------:R4:W-:Y:S02]  /*3500*/  REDG.E.ADD.F32.FTZ.RN.STRONG.GPU desc[UR8][R16.64], R15 ;  /* 0x0000000f100079a6 */ /* 0x0009e4000c12f308 */
.L_x_239:
[----:B------:R-:W-:Y:S05]  /*3510*/  BSYNC.RECONVERGENT B0 ;  /* 0x0000000000007941 */ /* 0x000fea0003800200 */
.L_x_238:
        /* <DEDUP_REMOVED lines=11> */
[----:B-1----:R-:W-:Y:S01]  /*35d0*/  IMAD R17, R5, UR10, R0 ;  /* 0x0000000a05117c24 */ /* 0x002fe2000f8e0200 */
[----:B------:R-:W-:Y:S02]  /*35e0*/  IADD3 R15, PT, PT, R15, R0, RZ ;  /* 0x000000000f0f7210 */ /* 0x000fe40007ffe0ff */
[----:B------:R-:W-:-:S04]  /*35f0*/  SEL R19, R4, RZ, !P1 ;  /* 0x000000ff04137207 */ /* 0x000fc80004800000 */
        /* <DEDUP_REMOVED lines=10> */
.L_x_242:
[----:B----4-:R-:W3:Y:S04]  /*36a0*/  LDG.E.STRONG.GPU R14, desc[UR8][R12.64] ;  /* 0x000000080c0e7981 */ /* 0x010ee8000c1ef900 */
[----:B---3--:R-:W-:Y:S01]  /*36b0*/  CCTL.IVALL ;  /* 0x00000000ff00798f */ /* 0x008fe20002000000 */
[----:B------:R-:W-:Y:S05]  /*36c0*/  YIELD ;  /* 0x0000000000007946 */ /* 0x000fea0003800000 */
[----:B------:R-:W-:-:S13]  /*36d0*/  ISETP.NE.AND P1, PT, R14, R19, PT ;  /* 0x000000130e00720c */ /* 0x000fda0003f25270 */
[----:B------:R-:W-:Y:S05]  /*36e0*/  @P1 BRA `(.L_x_242) ;  /* 0xfffffffc00ec1947 */ /* 0x000fea000383ffff */
.L_x_241:
[----:B------:R-:W-:Y:S05]  /*36f0*/  WARPSYNC.ALL ;  /* 0x0000000000007948 */ /* 0x000fea0003800000 */
[----:B------:R-:W-:Y:S01]  /*3700*/  BAR.SYNC.DEFER_BLOCKING 0x0 ;  /* 0x0000000000007b1d */ /* 0x000fe20000010000 */
[----:B------:R-:W-:-:S05]  /*3710*/  HFMA2 R21, -RZ, RZ, 0, 0 ;  /* 0x00000000ff157431 */ /* 0x000fca00000001ff */
[----:B------:R-:W-:Y:S05]  /*3720*/  @!P3 BRA `(.L_x_243) ;  /* 0x0000000000f0b947 */ /* 0x000fea0003800000 */
[----:B--2---:R-:W-:Y:S02]  /*3730*/  MOV R20, RZ ;  /* 0x000000ff00147202 */ /* 0x004fe40000000f00 */
[----:B------:R-:W-:-:S07]  /*3740*/  LOP3.LUT R21, R4, 0x7ffffff8, RZ, 0xc0, !PT ;  /* 0x7ffffff804157812 */ /* 0x000fce00078ec0ff */
.L_x_244:
[C---:B----4-:R-:W-:Y:S02]  /*3750*/  IADD3 R15, PT, PT, R20.reuse, 0x1, RZ ;  /* 0x00000001140f7810 */ /* 0x050fe40007ffe0ff */
[C---:B------:R-:W-:Y:S02]  /*3760*/  ISETP.EQ.OR P1, PT, R20.reuse, UR10, P2 ;  /* 0x0000000a14007c0c */ /* 0x040fe40009722670 */
[----:B------:R-:W-:Y:S02]  /*3770*/  ISETP.EQ.OR P3, PT, R15, UR10, P2 ;  /* 0x0000000a0f007c0c */ /* 0x000fe40009762670 */
[C---:B-1----:R-:W-:Y:S02]  /*3780*/  IADD3 R17, PT, PT, R20.reuse, 0x2, RZ ;  /* 0x0000000214117810 */ /* 0x042fe40007ffe0ff */
[----:B------:R-:W-:Y:S02]  /*3790*/  IADD3 R19, PT, PT, R20, 0x3, RZ ;  /* 0x0000000314137810 */ /* 0x000fe40007ffe0ff */
        /* <DEDUP_REMOVED lines=8> */
[----:B------:R-:W2:Y:S01]  /*3820*/  @!P3 LDG.E.64 R14, desc[UR8][R14.64] ;  /* 0x000000080e0eb981 */ /* 0x000ea2000c1e1b00 */
[----:B------:R-:W-:Y:S02]  /*3830*/  @!P5 IMAD R19, R19, R5, R0 ;  /* 0x000000051313d224 */ /* 0x000fe400078e0200 */
[----:B---3--:R-:W-:-:S04]  /*3840*/  @!P6 IMAD.WIDE.U32 R16, R17, 0x8, R22 ;  /* 0x000000081110e825 */ /* 0x008fc800078e0016 */
[----:B------:R-:W-:Y:S02]  /*3850*/  @!P5 IMAD.WIDE.U32 R18, R19, 0x8, R22 ;  /* 0x000000081312d825 */ /* 0x000fe400078e0016 */
[----:B------:R-:W3:Y:S04]  /*3860*/  @!P6 LDG.E.64 R16, desc[UR8][R16.64] ;  /* 0x000000081010e981 */ /* 0x000ee8000c1e1b00 */
[----:B------:R-:W4:Y:S01]  /*3870*/  @!P5 LDG.E.64 R18, desc[UR8][R18.64] ;  /* 0x000000081212d981 */ /* 0x000f22000c1e1b00 */
[----:B------:R-:W-:Y:S01]  /*3880*/  IADD3 R24, PT, PT, R20, 0x4, RZ ;  /* 0x0000000414187810 */ /* 0x000fe20007ffe0ff */
[----:B0-----:R-:W-:Y:S01]  /*3890*/  @!P1 FADD.FTZ R10, R10, R12 ;  /* 0x0000000c0a0a9221 */ /* 0x001fe20000010000 */
[----:B------:R-:W-:Y:S01]  /*38a0*/  @!P1 FADD.FTZ R11, R11, R13 ;  /* 0x0000000d0b0b9221 */ /* 0x000fe20000010000 */
[----:B------:R-:W-:-:S02]  /*38b0*/  IADD3 R12, PT, PT, R20, 0x5, RZ ;  /* 0x00000005140c7810 */ /* 0x000fc40007ffe0ff */
[----:B------:R-:W-:Y:S01]  /*38c0*/  ISETP.EQ.OR P1, PT, R24, UR10, P2 ;  /* 0x0000000a18007c0c */ /* 0x000fe20009722670 */
[----:B--2---:R-:W-:Y:S01]  /*38d0*/  @!P3 FADD.FTZ R10, R10, R14 ;  /* 0x0000000e0a0ab221 */ /* 0x004fe20000010000 */
[----:B------:R-:W-:Y:S01]  /*38e0*/  @!P3 FADD.FTZ R11, R11, R15 ;  /* 0x0000000f0b0bb221 */ /* 0x000fe20000010000 */
[----:B------:R-:W-:Y:S02]  /*38f0*/  ISETP.EQ.OR P3, PT, R12, UR10, P2 ;  /* 0x0000000a0c007c0c */ /* 0x000fe40009762670 */
[----:B------:R-:W-:Y:S01]  /*3900*/  IADD3 R14, PT, PT, R20, 0x6, RZ ;  /* 0x00000006140e7810 */ /* 0x000fe20007ffe0ff */
[----:B---3--:R-:W-:Y:S01]  /*3910*/  @!P6 FADD.FTZ R10, R10, R16 ;  /* 0x000000100a0ae221 */ /* 0x008fe20000010000 */
[----:B------:R-:W-:Y:S01]  /*3920*/  @!P6 FADD.FTZ R11, R11, R17 ;  /* 0x000000110b0be221 */ /* 0x000fe20000010000 */
[----:B------:R-:W-:Y:S02]  /*3930*/  IADD3 R16, PT, PT, R20, 0x7, RZ ;  /* 0x0000000714107810 */ /* 0x000fe40007ffe0ff */
[----:B------:R-:W-:-:S03]  /*3940*/  ISETP.EQ.OR P6, PT, R14, UR10, P2 ;  /* 0x0000000a0e007c0c */ /* 0x000fc600097c2670 */
[-C--:B------:R-:W-:Y:S02]  /*3950*/  @!P1 IMAD R13, R24, R5.reuse, R0 ;  /* 0x00000005180d9224 */ /* 0x080fe400078e0200 */
[----:B----4-:R-:W-:Y:S01]  /*3960*/  @!P5 FADD.FTZ R10, R10, R18 ;  /* 0x000000120a0ad221 */ /* 0x010fe20000010000 */
        /* <DEDUP_REMOVED lines=24> */
.L_x_243:
[----:B----4-:R-:W-:-:S13]  /*3af0*/  LOP3.LUT P1, R12, R4, 0x7, RZ, 0xc0, !PT ;  /* 0x00000007040c7812 */ /* 0x010fda000782c0ff */
[----:B------:R-:W-:Y:S05]  /*3b00*/  @!P1 BRA `(.L_x_240) ;  /* 0x0000000000f09947 */ /* 0x000fea0003800000 */
[----:B------:R-:W-:Y:S02]  /*3b10*/  IADD3 R12, PT, PT, R12, -0x1, RZ ;  /* 0xffffffff0c0c7810 */ /* 0x000fe40007ffe0ff */
[----:B------:R-:W-:Y:S02]  /*3b20*/  LOP3.LUT P1, R18, R4, 0x3, RZ, 0xc0, !PT ;  /* 0x0000000304127812 */ /* 0x000fe4000782c0ff */
[----:B------:R-:W-:-:S13]  /*3b30*/  ISETP.GE.U32.AND P3, PT, R12, 0x3, PT ;  /* 0x000000030c00780c */ /* 0x000fda0003f66070 */
[----:B------:R-:W-:Y:S05]  /*3b40*/  @!P3 BRA `(.L_x_245) ;  /* 0x000000000070b947 */ /* 0x000fea0003800000 */
[----:B------:R-:W-:-:S13]  /*3b50*/  ISETP.EQ.OR P6, PT, R21, UR10, P2 ;  /* 0x0000000a15007c0c */ /* 0x000fda00097c2670 */
[----:B------:R-:W-:-:S04]  /*3b60*/  @!P6 IMAD R13, R21, R5, R0 ;  /* 0x00000005150de224 */ /* 0x000fc800078e0200 */
[----:B------:R-:W-:-:S06]  /*3b70*/  @!P6 IMAD.WIDE.U32 R12, R13, 0x8, R22 ;  /* 0x000000080d0ce825 */ /* 0x000fcc00078e0016 */
[----:B------:R-:W0:Y:S01]  /*3b80*/  @!P6 LDG.E.64 R12, desc[UR8][R12.64] ;  /* 0x000000080c0ce981 */ /* 0x000e22000c1e1b00 */
[C---:B------:R-:W-:Y:S02]  /*3b90*/  IADD3 R15, PT, PT, R21.reuse, 0x1, RZ ;  /* 0x00000001150f7810 */ /* 0x040fe40007ffe0ff */
[----:B-1----:R-:W-:Y:S02]  /*3ba0*/  IADD3 R17, PT, PT, R21, 0x2, RZ ;  /* 0x0000000215117810 */ /* 0x002fe40007ffe0ff */
[----:B------:R-:W-:Y:S02]  /*3bb0*/  ISETP.EQ.OR P5, PT, R15, UR10, P2 ;  /* 0x0000000a0f007c0c */ /* 0x000fe400097a2670 */
[----:B------:R-:W-:Y:S02]  /*3bc0*/  IADD3 R19, PT, PT, R21, 0x3, RZ ;  /* 0x0000000315137810 */ /* 0x000fe40007ffe0ff */
        /* <DEDUP_REMOVED lines=8> */
[----:B------:R-:W3:Y:S04]  /*3c50*/  @!P5 LDG.E.64 R12, desc[UR8][R12.64] ;  /* 0x000000080c0cd981 */ /* 0x000ee8000c1e1b00 */
[----:B------:R-:W4:Y:S02]  /*3c60*/  @!P3 LDG.E.64 R14, desc[UR8][R14.64] ;  /* 0x000000080e0eb981 */ /* 0x000f24000c1e1b00 */
[----:B------:R-:W-:-:S04]  /*3c70*/  @!P6 IMAD R19, R19, R5, R0 ;  /* 0x000000051313e224 */ /* 0x000fc800078e0200 */
[----:B------:R-:W-:-:S06]  /*3c80*/  @!P6 IMAD.WIDE.U32 R16, R19, 0x8, R22 ;  /* 0x000000081310e825 */ /* 0x000fcc00078e0016 */
[----:B------:R-:W5:Y:S01]  /*3c90*/  @!P6 LDG.E.64 R16, desc[UR8][R16.64] ;  /* 0x000000081010e981 */ /* 0x000f62000c1e1b00 */
[----:B------:R-:W-:Y:S01]  /*3ca0*/  IADD3 R21, PT, PT, R21, 0x4, RZ ;  /* 0x0000000415157810 */ /* 0x000fe20007ffe0ff */
[----:B---3--:R-:W-:Y:S01]  /*3cb0*/  @!P5 FADD.FTZ R10, R10, R12 ;  /* 0x0000000c0a0ad221 */ /* 0x008fe20000010000 */
[----:B------:R-:W-:-:S03]  /*3cc0*/  @!P5 FADD.FTZ R11, R11, R13 ;  /* 0x0000000d0b0bd221 */ /* 0x000fc60000010000 */
[----:B----4-:R-:W-:Y:S01]  /*3cd0*/  @!P3 FADD.FTZ R10, R10, R14 ;  /* 0x0000000e0a0ab221 */ /* 0x010fe20000010000 */
[----:B------:R-:W-:-:S03]  /*3ce0*/  @!P3 FADD.FTZ R11, R11, R15 ;  /* 0x0000000f0b0bb221 */ /* 0x000fc60000010000 */
[----:B-----5:R-:W-:Y:S01]  /*3cf0*/  @!P6 FADD.FTZ R10, R10, R16 ;  /* 0x000000100a0ae221 */ /* 0x020fe20000010000 */
[----:B------:R-:W-:-:S07]  /*3d00*/  @!P6 FADD.FTZ R11, R11, R17 ;  /* 0x000000110b0be221 */ /* 0x000fce0000010000 */
.L_x_245:
        /* <DEDUP_REMOVED lines=12> */
[----:B------:R-:W3:Y:S01]  /*3dd0*/  @!P1 LDG.E.64 R14, desc[UR8][R14.64] ;  /* 0x000000080e0e9981 */ /* 0x000ee2000c1e1b00 */
[----:B------:R-:W-:Y:S01]  /*3de0*/  IADD3 R21, PT, PT, R21, 0x2, RZ ;  /* 0x0000000215157810 */ /* 0x000fe20007ffe0ff */
[----:B0-----:R-:W-:Y:S01]  /*3df0*/  @!P3 FADD.FTZ R10, R10, R12 ;  /* 0x0000000c0a0ab221 */ /* 0x001fe20000010000 */
[----:B------:R-:W-:-:S03]  /*3e00*/  @!P3 FADD.FTZ R11, R11, R13 ;  /* 0x0000000d0b0bb221 */ /* 0x000fc60000010000 */
[----:B---3--:R-:W-:Y:S01]  /*3e10*/  @!P1 FADD.FTZ R10, R10, R14 ;  /* 0x0000000e0a0a9221 */ /* 0x008fe20000010000 */
[----:B------:R-:W-:-:S07]  /*3e20*/  @!P1 FADD.FTZ R11, R11, R15 ;  /* 0x0000000f0b0b9221 */ /* 0x000fce0000010000 */
.L_x_246:
        /* <DEDUP_REMOVED lines=9> */
.L_x_247:
[----:B------:R-:W-:Y:S05]  /*3ec0*/  BSYNC.RECONVERGENT B0 ;  /* 0x0000000000007941 */ /* 0x000fea0003800200 */
.L_x_240:
[----:B------:R-:W5:Y:S01]  /*3ed0*/  S2UR UR6, SR_CgaCtaId ;  /* 0x00000000000679c3 */ /* 0x000f620000008800 */
[----:B------:R-:W-:Y:S01]  /*3ee0*/  UMOV UR5, 0x400 ;  /* 0x0000040000057882 */ /* 0x000fe20000000000 */
[----:B------:R-:W0:Y:S01]  /*3ef0*/  LDCU.64 UR12, c[0x0][0x400] ;  /* 0x00008000ff0c77ac */ /* 0x000e220008000a00 */
[C---:B-1--4-:R-:W-:Y:S02]  /*3f00*/  SHF.L.U32 R17, R32.reuse, 0x10, RZ ;  /* 0x0000001020117819 */ /* 0x052fe400000006ff */
[----:B------:R-:W-:Y:S02]  /*3f10*/  PRMT R18, R32, 0x7632, R18 ;  /* 0x0000763220127816 */ /* 0x000fe40000000012 */
[C---:B------:R-:W-:Y:S01]  /*3f20*/  PRMT R21, R30.reuse, 0x7632, R21 ;  /* 0x000076321e157816 */ /* 0x040fe20000000015 */
[----:B---3--:R-:W1:Y:S01]  /*3f30*/  LDC R16, c[0x0][0x41c] ;  /* 0x00010700ff107b82 */ /* 0x008e620000000800 */
[----:B------:R-:W-:Y:S01]  /*3f40*/  SHF.L.U32 R19, R30, 0x10, RZ ;  /* 0x000000101e137819 */ /* 0x000fe200000006ff */
[----:B------:R-:W-:Y:S01]  /*3f50*/  FADD.FTZ R24, -R8, R17 ;  /* 0x0000001108187221 */ /* 0x000fe20000010100 */
[----:B------:R-:W-:-:S02]  /*3f60*/  PRMT R25, R28, 0x7632, R25 ;  /* 0x000076321c197816 */ /* 0x000fc40000000019 */
[----:B------:R-:W-:Y:S02]  /*3f70*/  SHF.L.U32 R23, R28, 0x10, RZ ;  /* 0x000000101c177819 */ /* 0x000fe400000006ff */
[----:B------:R-:W-:Y:S02]  /*3f80*/  SHF.L.U32 R21, R21, 0x10, RZ ;  /* 0x0000001015157819 */ /* 0x000fe400000006ff */
[----:B------:R-:W-:Y:S02]  /*3f90*/  SHF.L.U32 R25, R25, 0x10, RZ ;  /* 0x0000001019197819 */ /* 0x000fe400000006ff */
[----:B------:R-:W-:Y:S01]  /*3fa0*/  SHF.L.U32 R33, R33, 0x10, RZ ;  /* 0x0000001021217819 */ /* 0x000fe200000006ff */
[----:B--2---:R-:W-:Y:S01]  /*3fb0*/  FADD.FTZ R20, -R8, R21 ;  /* 0x0000001508147221 */ /* 0x004fe20000010100 */
[----:B------:R-:W-:Y:S01]  /*3fc0*/  SHF.L.U32 R46, R46, 0x10, RZ ;  /* 0x000000102e2e7819 */ /* 0x000fe200000006ff */
[----:B-----5:R-:W-:Y:S01]  /*3fd0*/  ULEA UR5, UR6, UR5, 0x18 ;  /* 0x0000000506057291 */ /* 0x020fe2000f8ec0ff */
[----:B-1----:R-:W-:-:S08]  /*3fe0*/  IMAD R17, R16, UR10, R39 ;  /* 0x0000000a10117c24 */ /* 0x002fd0000f8e0227 */
[----:B------:R1:W-:Y:S01]  /*3ff0*/  @!P2 STS.64 [UR5+0x78], R10 ;  /* 0x0000780aff00a988 */ /* 0x0003e20008000a05 */
[----:B------:R-:W-:Y:S01]  /*4000*/  FADD.FTZ R16, -R8, R19 ;  /* 0x0000001308107221 */ /* 0x000fe20000010100 */
[----:B------:R-:W-:Y:S01]  /*4010*/  BAR.SYNC.DEFER_BLOCKING 0x0 ;  /* 0x0000000000007b1d */ /* 0x000fe20000010000 */
[----:B0-----:R-:W-:Y:S02]  /*4020*/  ISETP.GE.U32.AND P1, PT, R17, UR12, PT ;  /* 0x0000000c11007c0c */ /* 0x001fe4000bf26070 */
[----:B-1----:R-:W-:-:S04]  /*4030*/  SHF.R.S32.HI R10, RZ, 0x1f, R17 ;  /* 0x0000001fff0a7819 */ /* 0x002fc80000011411 */
[----:B------:R-:W-:Y:S01]  /*4040*/  ISETP.GE.AND.EX P1, PT, R10, UR13, PT, P1 ;  /* 0x0000000d0a007c0c */ /* 0x000fe2000bf26310 */
[----:B------:R-:W0:Y:S01]  /*4050*/  LDS.64 R12, [UR5+0x78] ;  /* 0x00007805ff0c7984 */ /* 0x000e220008000a00 */
[----:B------:R-:W0:Y:S02]  /*4060*/  LDCU UR5, c[0x0][0x42c] ;  /* 0x00008580ff0577ac */ /* 0x000e240008000800 */
[----:B0-----:R-:W-:Y:S01]  /*4070*/  FMUL.FTZ R14, R12, UR5 ;  /* 0x000000050c0e7c20 */ /* 0x001fe20008410000 */
[C---:B------:R-:W-:Y:S01]  /*4080*/  PRMT R12, R34.reuse, 0x7632, R12 ;  /* 0x00007632220c7816 */ /* 0x040fe2000000000c */
[----:B------:R-:W-:Y:S01]  /*4090*/  FMUL.FTZ R15, R13, UR5 ;  /* 0x000000050d0f7c20 */ /* 0x000fe20008410000 */
[----:B------:R-:W-:Y:S02]  /*40a0*/  SHF.L.U32 R13, R34, 0x10, RZ ;  /* 0x00000010220d7819 */ /* 0x000fe400000006ff */
[----:B------:R-:W-:-:S03]  /*40b0*/  SHF.L.U32 R11, R12, 0x10, RZ ;  /* 0x000000100c0b7819 */ /* 0x000fc600000006ff */
[----:B------:R-:W-:Y:S01]  /*40c0*/  FADD.FTZ R12, -R8, R13 ;  /* 0x0000000d080c7221 */ /* 0x000fe20000010100 */
[----:B------:R-:W-:Y:S01]  /*40d0*/  SHF.L.U32 R13, R18, 0x10, RZ ;  /* 0x00000010120d7819 */ /* 0x000fe200000006ff */
[C---:B------:R-:W-:Y:S01]  /*40e0*/  FADD.FTZ R26, -R8.reuse, R11 ;  /* 0x0000000b081a7221 */ /* 0x040fe20000010100 */
[----:B------:R-:W-:Y:S01]  /*40f0*/  FADD.FTZ R18, -R8, R23 ;  /* 0x0000001708127221 */ /* 0x000fe20000010100 */
[-C--:B------:R-:W-:Y:S02]  /*4100*/  FMUL.FTZ R19, R12, R47.reuse ;  /* 0x0000002f0c137220 */ /* 0x080fe40000410000 */
[----:B------:R-:W-:Y:S01]  /*4110*/  FMUL.FTZ R26, R26, R47 ;  /* 0x0000002f1a1a7220 */ /* 0x000fe20000410000 */
[C---:B------:R-:W-:Y:S01]  /*4120*/  FADD.FTZ R22, -R8.reuse, R13 ;  /* 0x0000000d08167221 */ /* 0x040fe20000010100 */
[----:B------:R-:W-:Y:S01]  /*4130*/  FADD.FTZ R8, -R8, R25 ;  /* 0x0000001908087221 */ /* 0x000fe20000010100 */
[C-C-:B------:R-:W-:Y:S01]  /*4140*/  FFMA.FTZ R11, R14.reuse, R19, R15.reuse ;  /* 0x000000130e0b7223 */ /* 0x140fe2000001000f */
[----:B------:R-:W-:Y:S01]  /*4150*/  FFMA.FTZ R12, R14, R26, R15 ;  /* 0x0000001a0e0c7223 */ /* 0x000fe2000001000f */
        /* <DEDUP_REMOVED lines=19> */
.L_x_248:
[----:B------:R-:W-:Y:S01]  /*4290*/  BSSY.RECONVERGENT B0, `(.L_x_249) ;  /* 0x0000012000007945 */ /* 0x000fe20003800200 */
[----:B------:R-:W-:Y:S01]  /*42a0*/  FFMA.FTZ R26, R40, R33, -R11 ;  /* 0x00000021281a7223 */ /* 0x000fe2000001080b */
[----:B------:R-:W-:Y:S02]  /*42b0*/  FFMA.FTZ R12, R9, R46, -R12 ;  /* 0x0000002e090c7223 */ /* 0x000fe4000001080c */
[----:B------:R-:W-:Y:S05]  /*42c0*/  @P1 BRA `(.L_x_250) ;  /* 0x0000000000381947 */ /* 0x000fea0003800000 */
[----:B------:R-:W0:Y:S01]  /*42d0*/  LDCU.64 UR14, c[0x0][0x3f8] ;  /* 0x00007f00ff0e77ac */ /* 0x000e220008000a00 */
[----:B------:R-:W-:Y:S01]  /*42e0*/  MOV R11, R53 ;  /* 0x00000035000b7202 */ /* 0x000fe20000000f00 */
[-C--:B------:R-:W-:Y:S01]  /*42f0*/  FMUL.FTZ R26, R26, R47.reuse ;  /* 0x0000002f1a1a7220 */ /* 0x080fe20000410000 */
[----:B------:R-:W-:Y:S01]  /*4300*/  FMUL.FTZ R19, R12, R47 ;  /* 0x0000002f0c137220 */ /* 0x000fe20000410000 */
[----:B------:R-:W1:Y:S04]  /*4310*/  LDCU.64 UR6, c[0x0][0x380] ;  /* 0x00007000ff0677ac */ /* 0x000e680008000a00 */
[----:B------:R-:W-:Y:S01]  /*4320*/  F2FP.BF16.F32.PACK_AB R19, R19, R26 ;  /* 0x0000001a1313723e */ /* 0x000fe200000010ff */
[----:B0-----:R-:W-:Y:S01]  /*4330*/  IMAD R28, R10, UR14, RZ ;  /* 0x0000000e0a1c7c24 */ /* 0x001fe2000f8e02ff */
[----:B------:R-:W-:-:S03]  /*4340*/  MOV R10, R50 ;  /* 0x00000032000a7202 */ /* 0x000fc60000000f00 */
[C---:B------:R-:W-:Y:S02]  /*4350*/  IMAD R13, R17.reuse, UR15, R28 ;  /* 0x0000000f110d7c24 */ /* 0x040fe4000f8e021c */
[----:B------:R-:W-:-:S03]  /*4360*/  IMAD.WIDE.U32 R10, R17, UR14, R10 ;  /* 0x0000000e110a7c25 */ /* 0x000fc6000f8e000a */
[----:B-1----:R-:W-:Y:S02]  /*4370*/  LEA R12, P1, R10, UR6, 0x1 ;  /* 0x000000060a0c7c11 */ /* 0x002fe4000f8208ff */
[----:B------:R-:W-:-:S04]  /*4380*/  IADD3 R13, PT, PT, R11, R13, RZ ;  /* 0x0000000d0b0d7210 */ /* 0x000fc80007ffe0ff */
[----:B------:R-:W-:-:S05]  /*4390*/  LEA.HI.X R13, R10, UR7, R13, 0x1, P1 ;  /* 0x000000070a0d7c11 */ /* 0x000fca00088f0c0d */
[----:B------:R0:W-:Y:S02]  /*43a0*/  STG.E desc[UR8][R12.64], R19 ;  /* 0x000000130c007986 */ /* 0x0001e4000c101908 */
.L_x_250:
[----:B------:R-:W-:Y:S05]  /*43b0*/  BSYNC.RECONVERGENT B0 ;  /* 0x0000000000007941 */ /* 0x000fea0003800200 */
.L_x_249:
[----:B------:R-:W-:Y:S01]  /*43c0*/  SHF.L.U32 R31, R31, 0x10, RZ ;  /* 0x000000101f1f7819 */ /* 0x000fe200000006ff */
[-C--:B------:R-:W-:Y:S01]  /*43d0*/  FMUL.FTZ R26, R24, R47.reuse ;  /* 0x0000002f181a7220 */ /* 0x080fe20000410000 */
[----:B------:R-:W-:Y:S01]  /*43e0*/  SHF.L.U32 R10, R45, 0x10, RZ ;  /* 0x000000102d0a7819 */ /* 0x000fe200000006ff */
[----:B------:R-:W-:Y:S01]  /*43f0*/  FMUL.FTZ R28, R22, R47 ;  /* 0x0000002f161c7220 */ /* 0x000fe20000410000 */
[----:B------:R-:W-:Y:S01]  /*4400*/  IADD3 R17, PT, PT, R17, 0x80, RZ ;  /* 0x0000008011117810 */ /* 0x000fe20007ffe0ff */
[----:B------:R-:W-:Y:S06]  /*4410*/  @!P4 BRA `(.L_x_251) ;  /* 0x000000000048c947 */ /* 0x000fec0003800000 */
[----:B0-----:R-:W-:Y:S01]  /*4420*/  FFMA.FTZ R12, R9, R28, R42 ;  /* 0x0000001c090c7223 */ /* 0x001fe2000001002a */
        /* <DEDUP_REMOVED lines=17> */
.L_x_251:
[----:B------:R-:W-:Y:S04]  /*4540*/  BSSY.RECONVERGENT B0, `(.L_x_252) ;  /* 0x0000015000007945 */ /* 0x000fe80003800200 */
[----:B------:R-:W-:Y:S05]  /*4550*/  @P0 BRA `(.L_x_253) ;  /* 0x00000000004c0947 */ /* 0x000fea0003800000 */
[----:B------:R-:W1:Y:S01]  /*4560*/  LDCU.64 UR6, c[0x0][0x3f8] ;  /* 0x00007f00ff0677ac */ /* 0x000e620008000a00 */
[C-C-:B------:R-:W-:Y:S01]  /*4570*/  FFMA.FTZ R11, R14.reuse, R26, R15.reuse ;  /* 0x0000001a0e0b7223 */ /* 0x140fe2000001000f */
[----:B------:R-:W-:Y:S01]  /*4580*/  FFMA.FTZ R22, R14, R28, R15 ;  /* 0x0000001c0e167223 */ /* 0x000fe2000001000f */
[----:B0-----:R-:W-:Y:S01]  /*4590*/  SHF.R.S32.HI R13, RZ, 0x1f, R38 ;  /* 0x0000001fff0d7819 */ /* 0x001fe20000011426 */
[----:B------:R-:W0:Y:S01]  /*45a0*/  LDCU.64 UR14, c[0x0][0x380] ;  /* 0x00007000ff0e77ac */ /* 0x000e220008000a00 */
[----:B------:R-:W-:Y:S01]  /*45b0*/  FFMA.FTZ R12, R40, R31, -R11 ;  /* 0x0000001f280c7223 */ /* 0x000fe2000001080b */
[----:B------:R-:W-:Y:S01]  /*45c0*/  FFMA.FTZ R24, R9, R10, -R22 ;  /* 0x0000000a09187223 */ /* 0x000fe20000010816 */
[----:B------:R-:W-:Y:S02]  /*45d0*/  MOV R10, R50 ;  /* 0x00000032000a7202 */ /* 0x000fe40000000f00 */
[----:B------:R-:W-:Y:S01]  /*45e0*/  MOV R11, R53 ;  /* 0x00000035000b7202 */ /* 0x000fe20000000f00 */
[-C--:B------:R-:W-:Y:S01]  /*45f0*/  FMUL.FTZ R22, R12, R47.reuse ;  /* 0x0000002f0c167220 */ /* 0x080fe20000410000 */
[----:B------:R-:W-:-:S05]  /*4600*/  FMUL.FTZ R19, R24, R47 ;  /* 0x0000002f18137220 */ /* 0x000fca0000410000 */
[----:B------:R-:W-:Y:S01]  /*4610*/  F2FP.BF16.F32.PACK_AB R19, R19, R22 ;  /* 0x000000161313723e */ /* 0x000fe200000010ff */
[----:B-1----:R-:W-:Y:S02]  /*4620*/  IMAD R13, R13, UR6, RZ ;  /* 0x000000060d0d7c24 */ /* 0x002fe4000f8e02ff */
[----:B------:R-:W-:-:S04]  /*4630*/  IMAD.WIDE.U32 R10, R38, UR6, R10 ;  /* 0x00000006260a7c25 */ /* 0x000fc8000f8e000a */
[----:B------:R-:W-:Y:S01]  /*4640*/  IMAD R13, R38, UR7, R13 ;  /* 0x00000007260d7c24 */ /* 0x000fe2000f8e020d */
[----:B0-----:R-:W-:-:S04]  /*4650*/  LEA R12, P0, R10, UR14, 0x1 ;  /* 0x0000000e0a0c7c11 */ /* 0x001fc8000f8008ff */
[----:B------:R-:W-:-:S04]  /*4660*/  IADD3 R13, PT, PT, R11, R13, RZ ;  /* 0x0000000d0b0d7210 */ /* 0x000fc80007ffe0ff */
[----:B------:R-:W-:-:S05]  /*4670*/  LEA.HI.X R13, R10, UR15, R13, 0x1, P0 ;  /* 0x0000000f0a0d7c11 */ /* 0x000fca00080f0c0d */
[----:B------:R1:W-:Y:S02]  /*4680*/  STG.E desc[UR8][R12.64], R19 ;  /* 0x000000130c007986 */ /* 0x0003e4000c101908 */
.L_x_253:
[----:B------:R-:W-:Y:S05]  /*4690*/  BSYNC.RECONVERGENT B0 ;  /* 0x0000000000007941 */ /* 0x000fea0003800200 */
.L_x_252:
[----:B------:R-:W-:Y:S01]  /*46a0*/  UISETP.NE.AND UP0, UPT, UR11, URZ, UPT ;  /* 0x000000ff0b00728c */ /* 0x000fe2000bf05270 */
[-C--:B------:R-:W-:Y:S01]  /*46b0*/  FMUL.FTZ R16, R16, R47.reuse ;  /* 0x0000002f10107220 */ /* 0x080fe20000410000 */
[-C--:B------:R-:W-:Y:S01]  /*46c0*/  FMUL.FTZ R18, R18, R47.reuse ;  /* 0x0000002f12127220 */ /* 0x080fe20000410000 */
[-C--:B------:R-:W-:Y:S01]  /*46d0*/  FMUL.FTZ R20, R20, R47.reuse ;  /* 0x0000002f14147220 */ /* 0x080fe20000410000 */
[----:B------:R-:W-:Y:S01]  /*46e0*/  ISETP.GE.U32.AND P0, PT, R17, UR12, PT ;  /* 0x0000000c11007c0c */ /* 0x000fe2000bf06070 */
[----:B------:R-:W-:Y:S01]  /*46f0*/  FMUL.FTZ R8, R8, R47 ;  /* 0x0000002f08087220 */ /* 0x000fe20000410000 */
[----:B------:R-:W-:Y:S01]  /*4700*/  SHF.R.S32.HI R10, RZ, 0x1f, R17 ;  /* 0x0000001fff0a7819 */ /* 0x000fe20000011411 */
[C-C-:B------:R-:W-:Y:S01]  /*4710*/  FFMA.FTZ R11, R14.reuse, R16, R15.reuse ;  /* 0x000000100e0b7223 */ /* 0x140fe2000001000f */
[C-C-:B01----:R-:W-:Y:S01]  /*4720*/  FFMA.FTZ R12, R14.reuse, R20, R15.reuse ;  /* 0x000000140e0c7223 */ /* 0x143fe2000001000f */
[C-C-:B------:R-:W-:Y:S01]  /*4730*/  FFMA.FTZ R13, R14.reuse, R18, R15.reuse ;  /* 0x000000120e0d7223 */ /* 0x140fe2000001000f */
[----:B------:R-:W-:Y:S01]  /*4740*/  ISETP.GE.U32.AND P1, PT, R37, UR12, PT ;  /* 0x0000000c25007c0c */ /* 0x000fe2000bf26070 */
[----:B------:R-:W-:Y:S01]  /*4750*/  FFMA.FTZ R14, R14, R8, R15 ;  /* 0x000000080e0e7223 */ /* 0x000fe2000001000f */
[----:B------:R-:W-:-:S02]  /*4760*/  ISETP.GE.AND.EX P0, PT, R10, UR13, PT, P0 ;  /* 0x0000000d0a007c0c */ /* 0x000fc4000bf06300 */
        /* <DEDUP_REMOVED lines=21> */
.L_x_254:
        /* <DEDUP_REMOVED lines=18> */
.L_x_256:
[----:B------:R-:W-:Y:S05]  /*49e0*/  BSYNC.RECONVERGENT B0 ;  /* 0x0000000000007941 */ /* 0x000fea0003800200 */
.L_x_255:
[----:B------:R-:W-:Y:S02]  /*49f0*/  SHF.L.U32 R7, R7, 0x10, RZ ;  /* 0x0000001007077819 */ /* 0x000fe400000006ff */
[----:B------:R-:W-:Y:S02]  /*4a00*/  SHF.R.S32.HI R20, RZ, 0x1f, R37 ;  /* 0x0000001fff147819 */ /* 0x000fe40000011425 */
[----:B------:R-:W-:Y:S01]  /*4a10*/  SHF.L.U32 R43, R43, 0x10, RZ ;  /* 0x000000102b2b7819 */ /* 0x000fe200000006ff */
[----:B------:R-:W-:Y:S06]  /*4a20*/  BRA.U !UP0, `(.L_x_257) ;  /* 0x0000000108487547 */ /* 0x000fec000b800000 */
        /* <DEDUP_REMOVED lines=18> */
.L_x_257:
        /* <DEDUP_REMOVED lines=18> */
.L_x_259:
[----:B------:R-:W-:Y:S05]  /*4c70*/  BSYNC.RECONVERGENT B0 ;  /* 0x0000000000007941 */ /* 0x000fea0003800200 */
.L_x_258:
[----:B------:R-:W-:Y:S02]  /*4c80*/  IADD3 R36, PT, PT, R5, R36, RZ ;  /* 0x0000002405247210 */ /* 0x000fe40007ffe0ff */
[----:B------:R-:W-:Y:S02]  /*4c90*/  IADD3 R35, PT, PT, R35, 0x1, RZ ;  /* 0x0000000123237810 */ /* 0x000fe40007ffe0ff */
[----:B------:R-:W-:-:S13]  /*4ca0*/  ISETP.GE.AND P0, PT, R36, UR4, PT ;  /* 0x0000000424007c0c */ /* 0x000fda000bf06270 */
[----:B------:R-:W-:Y:S05]  /*4cb0*/  @!P0 BRA `(.L_x_260) ;  /* 0xffffffb400488947 */ /* 0x000fea000383ffff */
.L_x_229:
        /* <DEDUP_REMOVED lines=19> */
.L_x_262:
[----:B------:R-:W-:Y:S05]  /*4df0*/  BSYNC.RECONVERGENT B0 ;  /* 0x0000000000007941 */ /* 0x000fea0003800200 */
.L_x_261:
[----:B------:R-:W-:Y:S05]  /*4e00*/  @P0 EXIT ;  /* 0x000000000000094d */ /* 0x000fea0003800000 */
[----:B------:R-:W-:Y:S05]  /*4e10*/  @P2 BRA `(.L_x_263) ;  /* 0x0000000000202947 */ /* 0x000fea0003800000 */
[----:B------:R-:W-:-:S05]  /*4e20*/  IMAD R0, R6, R7, RZ ;  /* 0x0000000706007224 */ /* 0x000fca00078e02ff */
[----:B------:R-:W-:-:S13]  /*4e30*/  ISETP.NE.AND P0, PT, R0, -0x1, PT ;  /* 0xffffffff0000780c */ /* 0x000fda0003f05270 */
[----:B------:R-:W-:Y:S05]  /*4e40*/  @!P0 BRA `(.L_x_263) ;  /* 0x0000000000148947 */ /* 0x000fea0003800000 */
.L_x_264:
[----:B-1----:R-:W2:Y:S04]  /*4e50*/  LDG.E.STRONG.GPU R3, desc[UR8][R4.64] ;  /* 0x0000000804037981 */ /* 0x002ea8000c1ef900 */
[----:B--2---:R-:W-:Y:S01]  /*4e60*/  CCTL.IVALL ;  /* 0x00000000ff00798f */ /* 0x004fe20002000000 */
[----:B------:R-:W-:Y:S05]  /*4e70*/  YIELD ;  /* 0x0000000000007946 */ /* 0x000fea0003800000 */
[----:B------:R-:W-:-:S13]  /*4e80*/  ISETP.NE.AND P0, PT, R3, R0, PT ;  /* 0x000000000300720c */ /* 0x000fda0003f05270 */
[----:B------:R-:W-:Y:S05]  /*4e90*/  @P0 BRA `(.L_x_264) ;  /* 0xfffffffc00ec0947 */ /* 0x000fea000383ffff */
.L_x_263:
[----:B------:R-:W-:Y:S05]  /*4ea0*/  WARPSYNC.ALL ;  /* 0x0000000000007948 */ /* 0x000fea0003800000 */
[----:B-1----:R-:W1:Y:S08]  /*4eb0*/  LDC.64 R4, c[0x0][0x3f8] ;  /* 0x0000fe00ff047b82 */ /* 0x002e700000000a00 */
        /* <DEDUP_REMOVED lines=14> */
[----:B0-----:R-:W-:Y:S02]  /*4fa0*/  SEL R11, R3, R6, P0 ;  /* 0x00000006030b7207 */ /* 0x001fe40000000000 */
        /* <DEDUP_REMOVED lines=24> */
[----:B------:R-:W-:Y:S02]  /*5130*/  IADD3.X R32, PT, PT, RZ, R11, RZ, P2, !PT ;  /* 0x0000000bff207210 */ /* 0x000fe400017fe4ff */
[----:B------:R-:W-:Y:S02]  /*5140*/  ISETP.NE.AND.EX P1, PT, RZ, RZ, PT, P1 ;  /* 0x000000ffff00720c */ /* 0x000fe40003f25310 */
[----:B------:R-:W-:Y:S02]  /*5150*/  ISETP.GE.U32.AND P0, PT, R6, 0x3, PT ;  /* 0x000000030600780c */ /* 0x000fe40003f06070 */
[----:B------:R-:W-:Y:S02]  /*5160*/  SHF.R.S64 R29, R29, 0x1, R32 ;  /* 0x000000011d1d7819 */ /* 0x000fe40000001020 */
[----:B------:R-:W-:-:S02]  /*5170*/  ISETP.GE.U32.AND.EX P0, PT, R7, RZ, PT, P0 ;  /* 0x000000ff0700720c */ /* 0x000fc40003f06100 */
[----:B------:R-:W-:-:S05]  /*5180*/  SHF.R.S32.HI R32, RZ, 0x1, R32 ;  /* 0x00000001ff207819 */ /* 0x000fca0000011420 */
[----:B------:R-:W-:Y:S06]  /*5190*/  @!P1 BRA `(.L_x_266) ;  /* 0x0000000000e09947 */ /* 0x000fec0003800000 */
        /* <DEDUP_REMOVED lines=9> */
[----:B------:R-:W-:Y:S01]  /*5230*/  SHF.L.U64.HI R30, R3, 0x2, R0 ;  /* 0x00000002031e7819 */ /* 0x000fe20000010200 */
[----:B------:R-:W-:Y:S01]  /*5240*/  UMOV UR4, URZ ;  /* 0x000000ff00047c82 */ /* 0x000fe20008000000 */
[----:B------:R-:W-:-:S02]  /*5250*/  SHF.L.U64.HI R26, R29, 0x2, R32 ;  /* 0x000000021d1a7819 */ /* 0x000fc40000010220 */
[----:B------:R-:W-:Y:S02]  /*5260*/  IADD3 R19, PT, PT, R7, UR4, RZ ;  /* 0x0000000407137c10 */ /* 0x000fe4000fffe0ff */
[----:B------:R-:W-:Y:S01]  /*5270*/  MOV R2, R6 ;  /* 0x0000000600027202 */ /* 0x000fe20000000f00 */
[----:B------:R-:W-:Y:S01]  /*5280*/  IMAD.WIDE.U32 R6, R4, 0x4, RZ ;  /* 0x0000000404067825 */ /* 0x000fe200078e00ff */
[C---:B0-----:R-:W-:Y:S02]  /*5290*/  IADD3 R22, P2, PT, R20.reuse, UR10, RZ ;  /* 0x0000000a14167c10 */ /* 0x041fe4000ff5e0ff */
[----:B-1----:R-:W-:Y:S02]  /*52a0*/  IADD3 R24, P1, PT, R20, UR6, RZ ;  /* 0x0000000614187c10 */ /* 0x002fe4000ff3e0ff */
[C---:B------:R-:W-:Y:S02]  /*52b0*/  IADD3.X R25, PT, PT, R23.reuse, UR11, RZ, P2, !PT ;  /* 0x0000000b17197c10 */ /* 0x040fe400097fe4ff */
[----:B------:R-:W-:-:S02]  /*52c0*/  IADD3.X R27, PT, PT, R23, UR7, RZ, P1, !PT ;  /* 0x00000007171b7c10 */ /* 0x000fc40008ffe4ff */
[----:B------:R-:W-:Y:S02]  /*52d0*/  IADD3 R16, P2, PT, RZ, -R9, RZ ;  /* 0x80000009ff107210 */ /* 0x000fe40007f5e0ff */
[----:B--2---:R-:W-:Y:S02]  /*52e0*/  IADD3 R20, P1, PT, R20, UR12, RZ ;  /* 0x0000000c14147c10 */ /* 0x004fe4000ff3e0ff */
[----:B------:R-:W-:Y:S02]  /*52f0*/  SHF.L.U32 R9, R5, 0x2, RZ ;  /* 0x0000000205097819 */ /* 0x000fe400000006ff */
[----:B------:R-:W-:Y:S02]  /*5300*/  IADD3.X R23, PT, PT, R23, UR13, RZ, P1, !PT ;  /* 0x0000000d17177c10 */ /* 0x000fe40008ffe4ff */
[----:B------:R-:W-:Y:S02]  /*5310*/  IADD3 R28, PT, PT, R7, R9, RZ ;  /* 0x00000009071c7210 */ /* 0x000fe40007ffe0ff */
[----:B------:R-:W-:-:S07]  /*5320*/  IADD3.X R18, PT, PT, RZ, -0x1, RZ, P2, !PT ;  /* 0xffffffffff127810 */ /* 0x000fce00017fe4ff */
.L_x_267:
[-C--:B0-----:R-:W-:Y:S02]  /*5330*/  LEA R10, P1, R3, R24.reuse, 0x2 ;  /* 0x00000018030a7211 */ /* 0x081fe400078210ff */
[----:B------:R-:W-:Y:S02]  /*5340*/  LEA R14, P3, R29, R24, 0x2 ;  /* 0x000000181d0e7211 */ /* 0x000fe400078610ff */
        /* <DEDUP_REMOVED lines=12> */
[----:B------:R-:W-:-:S04]  /*5410*/  IADD3 R16, P1, PT, R16, 0x1, RZ ;  /* 0x0000000110107810 */ /* 0x000fc80007f3e0ff */
[----:B------:R-:W-:Y:S02]  /*5420*/  IADD3.X R18, PT, PT, RZ, R18, RZ, P1, !PT ;  /* 0x00000012ff127210 */ /* 0x000fe40000ffe4ff */
[----:B------:R-:W-:-:S04]  /*5430*/  ISETP.NE.U32.AND P1, PT, R16, RZ, PT ;  /* 0x000000ff1000720c */ /* 0x000fc80003f25070 */
[----:B------:R-:W-:Y:S02]  /*5440*/  ISETP.NE.AND.EX P1, PT, R18, RZ, PT, P1 ;  /* 0x000000ff1200720c */ /* 0x000fe40003f25310 */
[----:B------:R-:W-:Y:S02]  /*5450*/  IADD3 R24, P2, PT, R24, 0x600, RZ ;  /* 0x0000060018187810 */ /* 0x000fe40007f5e0ff */
[----:B------:R-:W-:Y:S02]  /*5460*/  IADD3 R22, P3, PT, R22, 0x600, RZ ;  /* 0x0000060016167810 */ /* 0x000fe40007f7e0ff */
[----:B------:R-:W-:Y:S02]  /*5470*/  IADD3.X R27, PT, PT, RZ, R27, RZ, P2, !PT ;  /* 0x0000001bff1b7210 */ /* 0x000fe400017fe4ff */
[----:B--2---:R-:W-:Y:S02]  /*5480*/  F2FP.BF16.F32.PACK_AB R17, R11, R8 ;  /* 0x000000080b11723e */ /* 0x004fe400000010ff */
[----:B------:R-:W-:-:S02]  /*5490*/  MOV R8, R20 ;  /* 0x0000001400087202 */ /* 0x000fc40000000f00 */
[-C--:B------:R-:W-:Y:S02]  /*54a0*/  MOV R11, R25.reuse ;  /* 0x00000019000b7202 */ /* 0x080fe40000000f00 */
[----:B---3--:R-:W-:Y:S01]  /*54b0*/  F2FP.BF16.F32.PACK_AB R21, R15, R12 ;  /* 0x0000000c0f15723e */ /* 0x008fe200000010ff */
[----:B------:R0:W-:Y:S04]  /*54c0*/  STG.E desc[UR8][R8.64], R17 ;  /* 0x0000001108007986 */ /* 0x0001e8000c101908 */
[----:B------:R0:W-:Y:S01]  /*54d0*/  STG.E desc[UR8][R10.64], R21 ;  /* 0x000000150a007986 */ /* 0x0001e2000c101908 */
[----:B------:R-:W-:Y:S02]  /*54e0*/  IADD3 R20, P4, PT, R20, 0x600, RZ ;  /* 0x0000060014147810 */ /* 0x000fe40007f9e0ff */
[----:B------:R-:W-:-:S02]  /*54f0*/  IADD3.X R25, PT, PT, RZ, R25, RZ, P3, !PT ;  /* 0x00000019ff197210 */ /* 0x000fc40001ffe4ff */
[----:B------:R-:W-:Y:S01]  /*5500*/  IADD3.X R23, PT, PT, RZ, R23, RZ, P4, !PT ;  /* 0x00000017ff177210 */ /* 0x000fe200027fe4ff */
[----:B------:R-:W-:Y:S08]  /*5510*/  @P1 BRA `(.L_x_267) ;  /* 0xfffffffc00841947 */ /* 0x000ff0000383ffff */
.L_x_266:
[----:B------:R-:W-:Y:S05]  /*5520*/  BSYNC.RECONVERGENT B0 ;  /* 0x0000000000007941 */ /* 0x000fea0003800200 */
.L_x_265:
[----:B------:R-:W-:Y:S05]  /*5530*/  @!P0 EXIT ;  /* 0x000000000000894d */ /* 0x000fea0003800000 */
[C---:B------:R-:W-:Y:S01]  /*5540*/  SHF.L.U64.HI R5, R4.reuse, 0x2, R5 ;  /* 0x0000000204057819 */ /* 0x040fe20000010205 */
[----:B------:R-:W1:Y:S01]  /*5550*/  LDCU.64 UR4, c[0x0][0x3d8] ;  /* 0x00007b00ff0477ac */ /* 0x000e620008000a00 */
[----:B------:R-:W-:Y:S02]  /*5560*/  SHF.L.U32 R7, R4, 0x2, RZ ;  /* 0x0000000204077819 */ /* 0x000fe400000006ff */
[C---:B0-----:R-:W-:Y:S01]  /*5570*/  SHF.L.U64.HI R8, R29.reuse, 0x2, R32 ;  /* 0x000000021d087819 */ /* 0x041fe20000010220 */
[----:B------:R-:W0:Y:S01]  /*5580*/  LDCU.64 UR6, c[0x0][0x388] ;  /* 0x00007100ff0677ac */ /* 0x000e220008000a00 */
[----:B------:R-:W-:Y:S02]  /*5590*/  SHF.L.U32 R9, R29, 0x2, RZ ;  /* 0x000000021d097819 */ /* 0x000fe400000006ff */
[C---:B------:R-:W-:Y:S01]  /*55a0*/  SHF.L.U64.HI R4, R3.reuse, 0x2, R0 ;  /* 0x0000000203047819 */ /* 0x040fe20000010200 */
[----:B------:R-:W2:Y:S01]  /*55b0*/  LDCU.64 UR10, c[0x0][0x390] ;  /* 0x00007200ff0a77ac */ /* 0x000ea20008000a00 */
[----:B------:R-:W-:-:S07]  /*55c0*/  SHF.L.U32 R6, R3, 0x2, RZ ;  /* 0x0000000203067819 */ /* 0x000fce00000006ff */
.L_x_268:
[C---:B------:R-:W-:Y:S02]  /*55d0*/  SHF.L.U32 R18, R2.reuse, 0x2, RZ ;  /* 0x0000000202127819 */ /* 0x040fe400000006ff */
[----:B------:R-:W-:Y:S02]  /*55e0*/  SHF.L.U64.HI R19, R2, 0x2, R19 ;  /* 0x0000000202137819 */ /* 0x000fe40000010213 */
[----:B-1----:R-:W-:-:S04]  /*55f0*/  IADD3 R10, P0, PT, R18, UR4, RZ ;  /* 0x00000004120a7c10 */ /* 0x002fc8000ff1e0ff */
[----:B---3--:R-:W-:Y:S02]  /*5600*/  IADD3.X R11, PT, PT, R19, UR5, RZ, P0, !PT ;  /* 0x00000005130b7c10 */ /* 0x008fe400087fe4ff */
[C---:B------:R-:W-:Y:S02]  /*5610*/  IADD3 R12, P0, PT, R10.reuse, R6, RZ ;  /* 0x000000060a0c7210 */ /* 0x040fe40007f1e0ff */
[C---:B------:R-:W-:Y:S02]  /*5620*/  IADD3 R16, P2, PT, R10.reuse, R9, RZ ;  /* 0x000000090a107210 */ /* 0x040fe40007f5e0ff */
[C---:B------:R-:W-:Y:S02]  /*5630*/  IADD3.X R13, PT, PT, R11.reuse, R4, RZ, P0, !PT ;  /* 0x000000040b0d7210 */ /* 0x040fe400007fe4ff */
[----:B------:R-:W-:Y:S02]  /*5640*/  IADD3 R14, P1, PT, R10, R7, RZ ;  /* 0x000000070a0e7210 */ /* 0x000fe40007f3e0ff */
[C---:B------:R-:W-:Y:S01]  /*5650*/  IADD3.X R17, PT, PT, R11.reuse, R8, RZ, P2, !PT ;  /* 0x000000080b117210 */ /* 0x040fe200017fe4ff */
[----:B------:R1:W3:Y:S01]  /*5660*/  LDG.E R10, desc[UR8][R10.64] ;  /* 0x000000080a0a7981 */ /* 0x0002e2000c1e1900 */
[----:B------:R-:W-:-:S03]  /*5670*/  IADD3.X R15, PT, PT, R11, R5, RZ, P1, !PT ;  /* 0x000000050b0f7210 */ /* 0x000fc60000ffe4ff */
[----:B------:R-:W3:Y:S04]  /*5680*/  LDG.E R13, desc[UR8][R12.64] ;  /* 0x000000080c0d7981 */ /* 0x000ee8000c1e1900 */
[----:B------:R-:W4:Y:S04]  /*5690*/  LDG.E R14, desc[UR8][R14.64] ;  /* 0x000000080e0e7981 */ /* 0x000f28000c1e1900 */
[----:B------:R-:W4:Y:S01]  /*56a0*/  LDG.E R17, desc[UR8][R16.64] ;  /* 0x0000000810117981 */ /* 0x000f22000c1e1900 */
[----:B------:R-:W-:Y:S02]  /*56b0*/  LOP3.LUT R23, R18, 0xfffffffc, RZ, 0xc0, !PT ;  /* 0xfffffffc12177812 */ /* 0x000fe400078ec0ff */
[----:B------:R-:W-:-:S02]  /*56c0*/  LOP3.LUT R24, R19, 0x1, RZ, 0xc0, !PT ;  /* 0x0000000113187812 */ /* 0x000fc400078ec0ff */
[----:B0-----:R-:W-:Y:S02]  /*56d0*/  IADD3 R20, P0, PT, R23, UR6, RZ ;  /* 0x0000000617147c10 */ /* 0x001fe4000ff1e0ff */
[----:B-1----:R-:W-:Y:S02]  /*56e0*/  LOP3.LUT R11, R19, 0x3, RZ, 0xc0, !PT ;  /* 0x00000003130b7812 */ /* 0x002fe400078ec0ff */
[----:B------:R-:W-:Y:S02]  /*56f0*/  IADD3.X R21, PT, PT, R24, UR7, RZ, P0, !PT ;  /* 0x0000000718157c10 */ /* 0x000fe400087fe4ff */
[----:B--2---:R-:W-:Y:S02]  /*5700*/  IADD3 R22, P0, PT, R23, UR10, RZ ;  /* 0x0000000a17167c10 */ /* 0x004fe4000ff1e0ff */
[----:B---3--:R-:W-:Y:S02]  /*5710*/  F2FP.BF16.F32.PACK_AB R25, R13, R10 ;  /* 0x0000000a0d19723e */ /* 0x008fe400000010ff */
        /* <DEDUP_REMOVED lines=13> */
[----:B------:R-:W2:Y:S04]  /*57f0*/  LDG.E R29, desc[UR8][R16.64+0x600] ;  /* 0x00060008101d7981 */ /* 0x000ea8000c1e1900 */
[----:B------:R-:W3:Y:S04]  /*5800*/  LDG.E R28, desc[UR8][R12.64+0x600] ;  /* 0x000600080c1c7981 */ /* 0x000ee8000c1e1900 */
[----:B------:R-:W3:Y:S01]  /*5810*/  LDG.E R31, desc[UR8][R14.64+0x600] ;  /* 0x000600080e1f7981 */ /* 0x000ee2000c1e1900 */
        /* <DEDUP_REMOVED lines=28> */
[----:B------:R-:W4:Y:S04]  /*59e0*/  LDG.E R10, desc[UR8][R10.64+0x1200] ;  /* 0x001200080a0a7981 */ /* 0x000f28000c1e1900 */
[----:B------:R-:W4:Y:S04]  /*59f0*/  LDG.E R17, desc[UR8][R16.64+0x1200] ;  /* 0x0012000810117981 */ /* 0x000f28000c1e1900 */
        /* <DEDUP_REMOVED lines=14> */
[----:B----4-:R-:W-:Y:S02]  /*5ae0*/  F2FP.BF16.F32.PACK_AB R17, R17, R10 ;  /* 0x0000000a1111723e */ /* 0x010fe400000010ff */
[----:B-----5:R-:W-:-:S03]  /*5af0*/  F2FP.BF16.F32.PACK_AB R11, R15, R12 ;  /* 0x0000000c0f0b723e */ /* 0x020fc600000010ff */
[----:B------:R3:W-:Y:S04]  /*5b00*/  STG.E desc[UR8][R24.64], R17 ;  /* 0x0000001118007986 */ /* 0x0007e8000c101908 */
[----:B------:R3:W-:Y:S02]  /*5b10*/  STG.E desc[UR8][R22.64], R11 ;  /* 0x0000000b16007986 */ /* 0x0007e4000c101908 */
[----:B------:R-:W-:Y:S05]  /*5b20*/  @P0 BRA `(.L_x_268) ;  /* 0xfffffff800a80947 */ /* 0x000fea000383ffff */
[----:B------:R-:W-:Y:S05]  /*5b30*/  EXIT ;  /* 0x000000000000794d */ /* 0x000fea0003800000 */
.L_x_269:
        /* <DEDUP_REMOVED lines=12> */
.L_x_2465:


//--------------------- .text._Z35group_norm_nhwc_bwd_one_pass_kernelI11Bf16IOBf16WLi512ELi12ELi384EEv26Group_norm_nhwc_bwd_params --------------------------
	.section	.text._Z35group_norm_nhwc_bwd_one_pass_kernelI11Bf16IOBf16WLi512ELi12ELi384EEv26Group_norm_nhwc_bwd_params,"ax",@progbits
	.align	128
        .global         _Z35group_norm_nhwc_bwd_one_pass_kernelI11Bf16IOBf16WLi512ELi12ELi384EEv26Group_norm_nhwc_bwd_params
        .type           _Z35group_norm_nhwc_bwd_one_pass_kernelI11Bf16IOBf16WLi512ELi12ELi384EEv26Group_norm_nhwc_bwd_params,@function
        .size           _Z35group_norm_nhwc_bwd_one_pass_kernelI11Bf16IOBf16WLi512ELi12ELi384EEv26Group_norm_nhwc_bwd_params,(.L_x_2466 - _Z35group_norm_nhwc_bwd_one_pass_kernelI11Bf16IOBf16WLi512ELi12ELi384EEv26Group_norm_nhwc_bwd_params)
        .other          _Z35group_norm_nhwc_bwd_one_pass_kernelI11Bf16IOBf16WLi512ELi12ELi384EEv26Group_norm_nhwc_bwd_params,@"STO_CUDA_ENTRY STV_DEFAULT"
_Z35group_norm_nhwc_bwd_one_pass_kernelI11Bf16IOBf16WLi512ELi12ELi384EEv26Group_norm_nhwc_bwd_params:
.text._Z35group_norm_nhwc_bwd_one_pass_kernelI11Bf16IOBf16WLi512ELi12ELi384EEv26Group_norm_nhwc_bwd_params:
        /* <DEDUP_REMOVED lines=21> */
.L_x_313:
[----:B-1----:R-:W1:Y:S01]  /*0150*/  LDC R8, c[0x0][0x410] ;  /* 0x00010400ff087b82 */ /* 0x002e620000000800 */
[----:B------:R-:W-:Y:S01]  /*0160*/  IABS R9, UR5 ;  /* 0x0000000500097c13 */ /* 0x000fe20008000000 */
[----:B--2---:R-:W2:Y:S01]  /*0170*/  LDCU.128 UR8, c[0x0][0x400] ;  /* 0x00008000ff0877ac */ /* 0x004ea20008000c00 */
[----:B------:R-:W-:Y:S01]  /*0180*/  ISETP.LE.AND P3, PT, RZ, UR5, PT ;  /* 0x00000005ff007c0c */ /* 0x000fe2000bf63270 */
[----:B---3--:R-:W3:Y:S01]  /*0190*/  S2R R10, SR_TID.X ;  /* 0x00000000000a7919 */ /* 0x008ee20000002100 */
[----:B------:R-:W-:-:S03]  /*01a0*/  CS2R R44, SRZ ;  /* 0x00000000002c7805 */ /* 0x000fc6000001ff00 */
[----:B------:R-:W4:Y:S08]  /*01b0*/  S2UR UR14, SR_CTAID.X ;  /* 0x00000000000e79c3 */ /* 0x000f300000002500 */
[----:B------:R-:W4:Y:S01]  /*01c0*/  LDC R49, c[0x0][0x41c] ;  /* 0x00010700ff317b82 */ /* 0x000f220000000800 */
[----:B------:R-:W-:Y:S01]  /*01d0*/  CS2R R40, SRZ ;  /* 0x0000000000287805 */ /* 0x000fe2000001ff00 */
[----:B0-----:R-:W0:Y:S01]  /*01e0*/  LDCU.64 UR6, c[0x0][0x3b8] ;  /* 0x00007700ff0677ac */ /* 0x001e220008000a00 */
[----:B-1----:R-:W-:-:S04]  /*01f0*/  IABS R6, R8 ;  /* 0x0000000800067213 */ /* 0x002fc80000000000 */
[----:B------:R-:W1:Y:S01]  /*0200*/  I2F.RP R3, R6 ;  /* 0x0000000600037306 */ /* 0x000e620000209400 */
[----:B----4-:R-:W-:-:S07]  /*0210*/  IMAD R49, R49, UR14, R46 ;  /* 0x0000000e31317c24 */ /* 0x010fce000f8e022e */
[----:B-1----:R-:W1:Y:S01]  /*0220*/  MUFU.RCP R3, R3 ;  /* 0x0000000300037308 */ /* 0x002e620000001000 */
[C---:B--2---:R-:W-:Y:S02]  /*0230*/  ISETP.GE.U32.AND P0, PT, R49.reuse, UR8, PT ;  /* 0x0000000831007c0c */ /* 0x044fe4000bf06070 */
[----:B------:R-:W-:Y:S02]  /*0240*/  SHF.R.S32.HI R11, RZ, 0x1f, R49 ;  /* 0x0000001fff0b7819 */ /* 0x000fe40000011431 */
[----:B------:R-:W-:Y:S02]  /*0250*/  IADD3 R12, PT, PT, R49, 0x80, RZ ;  /* 0x00000080310c7810 */ /* 0x000fe40007ffe0ff */
[----:B------:R-:W-:Y:S02]  /*0260*/  ISETP.GE.AND.EX P0, PT, R11, UR9, PT, P0 ;  /* 0x000000090b007c0c */ /* 0x000fe4000bf06300 */
[----:B------:R-:W-:Y:S02]  /*0270*/  SHF.R.S32.HI R13, RZ, 0x1f, R12 ;  /* 0x0000001fff0d7819 */ /* 0x000fe4000001140c */
[----:B-1----:R-:W-:-:S04]  /*0280*/  IADD3 R4, PT, PT, R3, 0xffffffe, RZ ;  /* 0x0ffffffe03047810 */ /* 0x002fc80007ffe0ff */
[----:B------:R1:W2:Y:S05]  /*0290*/  F2I.FTZ.U32.TRUNC.NTZ R5, R4 ;  /* 0x0000000400057305 */ /* 0x0002aa000021f000 */
[----:B------:R-:W4:Y:S01]  /*02a0*/  @!P0 LDC.64 R14, c[0x0][0x398] ;  /* 0x0000e600ff0e8b82 */ /* 0x000f220000000a00 */
[----:B-1----:R-:W-:Y:S01]  /*02b0*/  HFMA2 R4, -RZ, RZ, 0, 0 ;  /* 0x00000000ff047431 */ /* 0x002fe200000001ff */
[----:B--2---:R-:W-:-:S05]  /*02c0*/  IADD3 R7, PT, PT, RZ, -R5, RZ ;  /* 0x80000005ff077210 */ /* 0x004fca0007ffe0ff */
[----:B------:R-:W-:-:S04]  /*02d0*/  IMAD R7, R7, R6, RZ ;  /* 0x0000000607077224 */ /* 0x000fc800078e02ff */
[----:B------:R-:W-:Y:S01]  /*02e0*/  IMAD.HI.U32 R5, R5, R7, R4 ;  /* 0x0000000705057227 */ /* 0x000fe200078e0004 */
[----:B------:R-:W-:Y:S02]  /*02f0*/  MOV R7, R9 ;  /* 0x0000000900077202 */ /* 0x000fe40000000f00 */
[----:B------:R-:W-:-:S03]  /*0300*/  LOP3.LUT R4, R8, UR5, RZ, 0x3c, !PT ;  /* 0x0000000508047c12 */ /* 0x000fc6000f8e3cff */
[----:B------:R-:W-:Y:S01]  /*0310*/  IMAD.HI.U32 R5, R5, R7, RZ ;  /* 0x0000000705057227 */ /* 0x000fe200078e00ff */
[----:B------:R-:W-:-:S04]  /*0320*/  ISETP.GE.AND P1, PT, R4, RZ, PT ;  /* 0x000000ff0400720c */ /* 0x000fc80003f26270 */
[----:B------:R-:W-:-:S05]  /*0330*/  IADD3 R3, PT, PT, -R5, RZ, RZ ;  /* 0x000000ff05037210 */ /* 0x000fca0007ffe1ff */
[----:B------:R-:W-:-:S05]  /*0340*/  IMAD R3, R6, R3, R7 ;  /* 0x0000000306037224 */ /* 0x000fca00078e0207 */
[----:B------:R-:W-:-:S13]  /*0350*/  ISETP.GT.U32.AND P4, PT, R6, R3, PT ;  /* 0x000000030600720c */ /* 0x000fda0003f84070 */
[-C--:B------:R-:W-:Y:S02]  /*0360*/  @!P4 IADD3 R3, PT, PT, R3, -R6.reuse, RZ ;  /* 0x800000060303c210 */ /* 0x080fe40007ffe0ff */
[----:B------:R-:W-:Y:S02]  /*0370*/  @!P4 IADD3 R5, PT, PT, R5, 0x1, RZ ;  /* 0x000000010505c810 */ /* 0x000fe40007ffe0ff */
[CC--:B------:R-:W-:Y:S02]  /*0380*/  ISETP.GE.U32.AND P2, PT, R3.reuse, R6.reuse, PT ;  /* 0x000000060300720c */ /* 0x0c0fe40003f46070 */
[----:B------:R-:W-:Y:S02]  /*0390*/  ISETP.GT.U32.AND P5, PT, R6, R3, PT ;  /* 0x000000030600720c */ /* 0x000fe40003fa4070 */
[----:B------:R-:W-:Y:S02]  /*03a0*/  IADD3 R4, PT, PT, R3, -R6, RZ ;  /* 0x8000000603047210 */ /* 0x000fe40007ffe0ff */
[----:B------:R-:W-:-:S02]  /*03b0*/  ISETP.NE.AND P4, PT, R8, RZ, PT ;  /* 0x000000ff0800720c */ /* 0x000fc40003f85270 */
[----:B------:R-:W-:Y:S02]  /*03c0*/  SEL R3, R4, R3, !P5 ;  /* 0x0000000304037207 */ /* 0x000fe40006800000 */
[----:B------:R-:W-:Y:S02]  /*03d0*/  LOP3.LUT R6, RZ, R8, RZ, 0x33, !PT ;  /* 0x00000008ff067212 */ /* 0x000fe400078e33ff */
[----:B------:R-:W-:Y:S01]  /*03e0*/  @!P3 IADD3 R3, PT, PT, -R3, RZ, RZ ;  /* 0x000000ff0303b210 */ /* 0x000fe20007ffe1ff */
[----:B------:R-:W1:Y:S01]  /*03f0*/  @!P0 LDC.64 R8, c[0x0][0x3a0] ;  /* 0x0000e800ff088b82 */ /* 0x000e620000000a00 */
[----:B------:R-:W-:Y:S02]  /*0400*/  @P2 IADD3 R5, PT, PT, R5, 0x1, RZ ;  /* 0x0000000105052810 */ /* 0x000fe40007ffe0ff */
[----:B------:R-:W-:Y:S02]  /*0410*/  SEL R47, R6, R3, !P4 ;  /* 0x00000003062f7207 */ /* 0x000fe40006000000 */
[----:B------:R-:W-:-:S02]  /*0420*/  MOV R7, R5 ;  /* 0x0000000500077202 */ /* 0x000fc40000000f00 */
[----:B------:R-:W-:Y:S01]  /*0430*/  ISETP.GE.U32.AND P3, PT, R12, UR8, PT ;  /* 0x000000080c007c0c */ /* 0x000fe2000bf66070 */
[----:B------:R-:W2:Y:S01]  /*0440*/  @!P0 LDC.64 R4, c[0x0][0x3f8] ;  /* 0x0000fe00ff048b82 */ /* 0x000ea20000000a00 */
[----:B------:R-:W-:Y:S01]  /*0450*/  @!P1 IADD3 R7, PT, PT, -R7, RZ, RZ ;  /* 0x000000ff07079210 */ /* 0x000fe20007ffe1ff */
[----:B------:R-:W-:Y:S01]  /*0460*/  IMAD R3, R47, 0xc, RZ ;  /* 0x0000000c2f037824 */ /* 0x000fe200078e02ff */
[----:B------:R-:W-:Y:S02]  /*0470*/  ISETP.GE.AND.EX P3, PT, R13, UR9, PT, P3 ;  /* 0x000000090d007c0c */ /* 0x000fe4000bf66330 */
[----:B------:R-:W-:Y:S02]  /*0480*/  SEL R7, R6, R7, !P4 ;  /* 0x0000000706077207 */ /* 0x000fe40006000000 */
[----:B------:R-:W-:Y:S02]  /*0490*/  IADD3 R50, P1, PT, R3, R2, RZ ;  /* 0x0000000203327210 */ /* 0x000fe40007f3e0ff */
[----:B------:R-:W-:-:S02]  /*04a0*/  SHF.R.S32.HI R2, RZ, 0x1f, R7 ;  /* 0x0000001fff027819 */ /* 0x000fc40000011407 */
[----:B------:R-:W-:Y:S02]  /*04b0*/  PRMT R6, R46, 0x9910, RZ ;  /* 0x000099102e067816 */ /* 0x000fe400000000ff */
[----:B------:R-:W-:Y:S01]  /*04c0*/  LEA.HI.X.SX32 R51, R3, RZ, 0x1, P1 ;  /* 0x000000ff03337211 */ /* 0x000fe200008f0eff */
[----:B------:R-:W-:Y:S01]  /*04d0*/  IMAD R2, R2, UR10, RZ ;  /* 0x0000000a02027c24 */ /* 0x000fe2000f8e02ff */
[----:B------:R-:W-:-:S03]  /*04e0*/  MOV R3, R6 ;  /* 0x0000000600037202 */ /* 0x000fc60000000f00 */
[C---:B------:R-:W-:Y:S02]  /*04f0*/  IMAD R53, R7.reuse, UR11, R2 ;  /* 0x0000000b07357c24 */ /* 0x040fe4000f8e0202 */
[----:B------:R-:W-:Y:S02]  /*0500*/  IMAD.WIDE.U32 R50, R7, UR10, R50 ;  /* 0x0000000a07327c25 */ /* 0x000fe4000f8e0032 */
[----:B------:R-:W0:Y:S02]  /*0510*/  @!P3 LDC.64 R6, c[0x0][0x3f8] ;  /* 0x0000fe00ff06bb82 */ /* 0x000e240000000a00 */
[----:B------:R-:W-:Y:S01]  /*0520*/  IMAD R3, R3, 0x6, RZ ;  /* 0x0000000603037824 */ /* 0x000fe200078e02ff */
[----:B------:R-:W-:Y:S01]  /*0530*/  IADD3 R53, PT, PT, R51, R53, RZ ;  /* 0x0000003533357210 */ /* 0x000fe20007ffe0ff */
[----:B--2---:R-:W-:Y:S01]  /*0540*/  @!P0 IMAD R2, R11, R4, RZ ;  /* 0x000000040b028224 */ /* 0x004fe200078e02ff */
[-C--:B------:R-:W-:Y:S02]  /*0550*/  @!P0 MOV R52, R50.reuse ;  /* 0x0000003200348202 */ /* 0x080fe40000000f00 */
[----:B------:R-:W-:Y:S01]  /*0560*/  IADD3 R3, PT, PT, RZ, -R3, RZ ;  /* 0x80000003ff037210 */ /* 0x000fe20007ffe0ff */
[C---:B------:R-:W-:Y:S01]  /*0570*/  @!P0 IMAD R19, R49.reuse, R5, R2 ;  /* 0x0000000531138224 */ /* 0x040fe200078e0202 */
[----:B------:R-:W-:Y:S01]  /*0580*/  @!P3 MOV R18, R50 ;  /* 0x000000320012b202 */ /* 0x000fe20000000f00 */
[----:B------:R-:W-:Y:S01]  /*0590*/  @!P0 IMAD.WIDE.U32 R4, R49, R4, R52 ;  /* 0x0000000431048225 */ /* 0x000fe200078e0034 */
[----:B------:R-:W-:-:S02]  /*05a0*/  PRMT R11, R3, 0x7710, RZ ;  /* 0x00007710030b7816 */ /* 0x000fc400000000ff */
[----:B------:R-:W-:Y:S02]  /*05b0*/  IADD3 R3, PT, PT, R49, 0xc0, RZ ;  /* 0x000000c031037810 */ /* 0x000fe40007ffe0ff */
[----:B---3--:R-:W-:Y:S02]  /*05c0*/  IADD3 R2, PT, PT, R11, R10, RZ ;  /* 0x0000000a0b027210 */ /* 0x008fe40007ffe0ff */
[----:B------:R-:W2:Y:S01]  /*05d0*/  @!P3 LDC.64 R10, c[0x0][0x3a0] ;  /* 0x0000e800ff0abb82 */ /* 0x000ea20000000a00 */
[----:B------:R-:W-:Y:S02]  /*05e0*/  @!P0 IADD3 R19, PT, PT, R5, R19, RZ ;  /* 0x0000001305138210 */ /* 0x000fe40007ffe0ff */
[C---:B------:R-:W-:Y:S02]  /*05f0*/  @!P0 SHF.L.U32 R5, R4.reuse, 0x1, RZ ;  /* 0x0000000104058819 */ /* 0x040fe400000006ff */
[----:B------:R-:W-:Y:S01]  /*0600*/  @!P0 SHF.L.U64.HI R16, R4, 0x1, R19 ;  /* 0x0000000104108819 */ /* 0x000fe20000010213 */
[----:B0-----:R-:W-:Y:S01]  /*0610*/  @!P3 IMAD R13, R13, R6, RZ ;  /* 0x000000060d0db224 */ /* 0x001fe200078e02ff */
[----:B------:R-:W-:-:S02]  /*0620*/  @!P3 MOV R19, R53 ;  /* 0x000000350013b202 */ /* 0x000fc40000000f00 */
[----:B------:R-:W-:Y:S01]  /*0630*/  ISETP.GE.U32.AND P2, PT, R3, UR8, PT ;  /* 0x0000000803007c0c */ /* 0x000fe2000bf46070 */
[C---:B------:R-:W-:Y:S01]  /*0640*/  @!P3 IMAD R21, R12.reuse, R7, R13 ;  /* 0x000000070c15b224 */ /* 0x040fe200078e020d */
[----:B------:R-:W-:Y:S01]  /*0650*/  SHF.R.S32.HI R17, RZ, 0x1f, R3 ;  /* 0x0000001fff117819 */ /* 0x000fe20000011403 */
[----:B------:R-:W-:Y:S01]  /*0660*/  @!P3 IMAD.WIDE.U32 R12, R12, R6, R18 ;  /* 0x000000060c0cb225 */ /* 0x000fe200078e0012 */
[----:B-1----:R-:W-:Y:S02]  /*0670*/  @!P0 IADD3 R8, P1, PT, R5, R8, RZ ;  /* 0x0000000805088210 */ /* 0x002fe40007f3e0ff */
[----:B------:R-:W-:Y:S02]  /*0680*/  ISETP.GE.AND.EX P2, PT, R17, UR9, PT, P2 ;  /* 0x0000000911007c0c */ /* 0x000fe4000bf46320 */
[----:B----4-:R-:W-:Y:S02]  /*0690*/  @!P0 IADD3 R14, P4, PT, R5, R14, RZ ;  /* 0x0000000e050e8210 */ /* 0x010fe40007f9e0ff */
[----:B------:R-:W-:Y:S01]  /*06a0*/  @!P0 IADD3.X R9, PT, PT, R16, R9, RZ, P1, !PT ;  /* 0x0000000910098210 */ /* 0x000fe20000ffe4ff */
[----:B------:R-:W0:Y:S01]  /*06b0*/  @!P3 LDC.64 R4, c[0x0][0x398] ;  /* 0x0000e600ff04bb82 */ /* 0x000e220000000a00 */
[----:B------:R-:W-:-:S02]  /*06c0*/  IADD3 R19, PT, PT, R49, 0x40, RZ ;  /* 0x0000004031137810 */ /* 0x000fc40007ffe0ff */
[----:B------:R-:W-:Y:S01]  /*06d0*/  @!P3 IADD3 R21, PT, PT, R13, R21, RZ ;  /* 0x000000150d15b210 */ /* 0x000fe20007ffe0ff */
[----:B------:R1:W3:Y:S01]  /*06e0*/  @!P0 LDG.E R45, desc[UR12][R8.64] ;  /* 0x0000000c082d8981 */ /* 0x0002e2000c1e1900 */
[----:B------:R-:W-:Y:S02]  /*06f0*/  @!P3 SHF.L.U32 R23, R12, 0x1, RZ ;  /* 0x000000010c17b819 */ /* 0x000fe400000006ff */
[----:B------:R-:W-:Y:S01]  /*0700*/  @!P0 IADD3.X R15, PT, PT, R16, R15, RZ, P4, !PT ;  /* 0x0000000f100f8210 */ /* 0x000fe200027fe4ff */
[----:B------:R-:W4:Y:S01]  /*0710*/  @!P2 LDC.64 R6, c[0x0][0x3f8] ;  /* 0x0000fe00ff06ab82 */ /* 0x000f220000000a00 */
[----:B------:R-:W-:Y:S02]  /*0720*/  ISETP.GE.U32.AND P1, PT, R19, UR8, PT ;  /* 0x0000000813007c0c */ /* 0x000fe4000bf26070 */
[----:B------:R-:W-:Y:S01]  /*0730*/  SHF.R.S32.HI R13, RZ, 0x1f, R19 ;  /* 0x0000001fff0d7819 */ /* 0x000fe20000011413 */
[----:B------:R-:W3:Y:S01]  /*0740*/  @!P0 LDG.E R44, desc[UR12][R14.64] ;  /* 0x0000000c0e2c8981 */ /* 0x000ee2000c1e1900 */
[----:B------:R-:W-:-:S02]  /*0750*/  @!P3 SHF.L.U64.HI R12, R12, 0x1, R21 ;  /* 0x000000010c0cb819 */ /* 0x000fc40000010215 */
[----:B--2---:R-:W-:Y:S01]  /*0760*/  @!P3 IADD3 R20, P4, PT, R23, R10, RZ ;  /* 0x0000000a1714b210 */ /* 0x004fe20007f9e0ff */
[----:B------:R-:W2:Y:S01]  /*0770*/  @!P2 LDC.64 R24, c[0x0][0x3a0] ;  /* 0x0000e800ff18ab82 */ /* 0x000ea20000000a00 */
[----:B-1----:R-:W-:Y:S02]  /*0780*/  IADD3 R9, PT, PT, R49, 0x100, RZ ;  /* 0x0000010031097810 */ /* 0x002fe40007ffe0ff */
[----:B------:R-:W-:Y:S02]  /*0790*/  ISETP.GE.AND.EX P1, PT, R13, UR9, PT, P1 ;  /* 0x000000090d007c0c */ /* 0x000fe4000bf26310 */
[----:B------:R-:W-:Y:S02]  /*07a0*/  @!P3 IADD3.X R21, PT, PT, R12, R11, RZ, P4, !PT ;  /* 0x0000000b0c15b210 */ /* 0x000fe400027fe4ff */
[----:B------:R-:W-:Y:S01]  /*07b0*/  ISETP.GE.U32.AND P0, PT, R9, UR8, PT ;  /* 0x0000000809007c0c */ /* 0x000fe2000bf06070 */
[----:B------:R-:W1:Y:S01]  /*07c0*/  @!P2 LDC.64 R26, c[0x0][0x398] ;  /* 0x0000e600ff1aab82 */ /* 0x000e620000000a00 */
[----:B------:R-:W-:Y:S01]  /*07d0*/  SHF.R.S32.HI R11, RZ, 0x1f, R9 ;  /* 0x0000001fff0b7819 */ /* 0x000fe20000011409 */
[----:B------:R0:W3:Y:S03]  /*07e0*/  @!P3 LDG.E R41, desc[UR12][R20.64] ;  /* 0x0000000c1429b981 */ /* 0x0000e6000c1e1900 */
[----:B------:R-:W-:-:S03]  /*07f0*/  ISETP.GE.AND.EX P0, PT, R11, UR9, PT, P0 ;  /* 0x000000090b007c0c */ /* 0x000fc6000bf06300 */
[----:B------:R-:W2:Y:S01]  /*0800*/  @!P1 LDC.64 R42, c[0x0][0x3f8] ;  /* 0x0000fe00ff2a9b82 */ /* 0x000ea20000000a00 */
[----:B0-----:R-:W-:Y:S02]  /*0810*/  @!P3 IADD3 R4, P4, PT, R23, R4, RZ ;  /* 0x000000041704b210 */ /* 0x001fe40007f9e0ff */
[----:B------:R-:W-:Y:S02]  /*0820*/  IADD3 R23, PT, PT, R49, 0x140, RZ ;  /* 0x0000014031177810 */ /* 0x000fe40007ffe0ff */
[----:B------:R-:W-:-:S05]  /*0830*/  @!P3 IADD3.X R5, PT, PT, R12, R5, RZ, P4, !PT ;  /* 0x000000050c05b210 */ /* 0x000fca00027fe4ff */
[----:B------:R-:W0:Y:S01]  /*0840*/  @!P0 LDC.64 R20, c[0x0][0x3f8] ;  /* 0x0000fe00ff148b82 */ /* 0x000e220000000a00 */
[----:B------:R4:W3:Y:S02]  /*0850*/  @!P3 LDG.E R40, desc[UR12][R4.64] ;  /* 0x0000000c0428b981 */ /* 0x0008e4000c1e1900 */
[----:B----4-:R-:W-:Y:S01]  /*0860*/  @!P2 IMAD R8, R17, R6, RZ ;  /* 0x000000061108a224 */ /* 0x010fe200078e02ff */
[----:B------:R-:W-:Y:S02]  /*0870*/  ISETP.GE.U32.AND P4, PT, R23, UR8, PT ;  /* 0x0000000817007c0c */ /* 0x000fe4000bf86070 */
[----:B------:R-:W-:Y:S01]  /*0880*/  SHF.R.S32.HI R29, RZ, 0x1f, R23 ;  /* 0x0000001fff1d7819 */ /* 0x000fe20000011417 */
[----:B------:R-:W-:Y:S01]  /*0890*/  @!P2 IMAD R15, R3, R7, R8 ;  /* 0x00000007030fa224 */ /* 0x000fe200078e0208 */
[----:B------:R-:W-:Y:S02]  /*08a0*/  @!P2 MOV R4, R50 ;  /* 0x000000320004a202 */ /* 0x000fe40000000f00 */
[----:B------:R-:W-:-:S02]  /*08b0*/  @!P2 MOV R5, R53 ;  /* 0x000000350005a202 */ /* 0x000fc40000000f00 */
[----:B------:R-:W-:Y:S01]  /*08c0*/  ISETP.GE.AND.EX P4, PT, R29, UR9, PT, P4 ;  /* 0x000000091d007c0c */ /* 0x000fe2000bf86340 */
[----:B------:R-:W-:Y:S01]  /*08d0*/  @!P2 IMAD.WIDE.U32 R6, R3, R6, R4 ;  /* 0x000000060306a225 */ /* 0x000fe200078e0004 */
[----:B------:R-:W-:-:S03]  /*08e0*/  UIMAD.WIDE UR6, UR5, 0x8, UR6 ;  /* 0x00000008050678a5 */ /* 0x000fc6000f8e0206 */
[----:B--2---:R-:W-:Y:S01]  /*08f0*/  @!P1 IMAD R4, R13, R42, RZ ;  /* 0x0000002a0d049224 */ /* 0x004fe200078e02ff */
[----:B------:R-:W-:Y:S01]  /*0900*/  @!P2 IADD3 R3, PT, PT, R7, R15, RZ ;  /* 0x0000000f0703a210 */ /* 0x000fe20007ffe0ff */
[----:B------:R-:W2:Y:S01]  /*0910*/  @!P0 LDC.64 R12, c[0x0][0x398] ;  /* 0x0000e600ff0c8b82 */ /* 0x000ea20000000a00 */
[C---:B------:R-:W-:Y:S01]  /*0920*/  @!P2 SHF.L.U32 R7, R6.reuse, 0x1, RZ ;  /* 0x000000010607a819 */ /* 0x040fe200000006ff */
[----:B------:R-:W-:Y:S01]  /*0930*/  @!P1 IMAD R43, R19, R43, R4 ;  /* 0x0000002b132b9224 */ /* 0x000fe200078e0204 */
[----:B------:R-:W-:Y:S01]  /*0940*/  @!P2 SHF.L.U64.HI R6, R6, 0x1, R3 ;  /* 0x000000010606a819 */ /* 0x000fe20000010203 */
[----:B0-----:R-:W-:Y:S01]  /*0950*/  @!P0 IMAD R4, R11, R20, RZ ;  /* 0x000000140b048224 */ /* 0x001fe200078e02ff */
[----:B------:R-:W-:Y:S02]  /*0960*/  @!P2 IADD3 R24, P6, PT, R7, R24, RZ ;  /* 0x000000180718a210 */ /* 0x000fe40007fde0ff */
[----:B------:R-:W-:Y:S01]  /*0970*/  MOV R10, UR6 ;  /* 0x00000006000a7c02 */ /* 0x000fe20008000f00 */
[----:B------:R-:W0:Y:S01]  /*0980*/  @!P0 LDC.64 R14, c[0x0][0x3a0] ;  /* 0x0000e800ff0e8b82 */ /* 0x000e220000000a00 */
[----:B------:R-:W-:-:S07]  /*0990*/  MOV R11, UR7 ;  /* 0x00000007000b7c02 */ /* 0x000fce0008000f00 */
[----:B------:R-:W4:Y:S01]  /*09a0*/  @!P4 LDC.64 R16, c[0x0][0x3f8] ;  /* 0x0000fe00ff10cb82 */ /* 0x000f220000000a00 */
[C---:B------:R-:W-:Y:S01]  /*09b0*/  @!P2 IADD3.X R25, PT, PT, R6.reuse, R25, RZ, P6, !PT ;  /* 0x000000190619a210 */ /* 0x040fe200037fe4ff */
[----:B------:R-:W3:Y:S01]  /*09c0*/  LDG.E.64 R10, desc[UR12][R10.64] ;  /* 0x0000000c0a0a7981 */ /* 0x000ee2000c1e1b00 */
[----:B-1----:R-:W-:Y:S02]  /*09d0*/  @!P2 IADD3 R26, P6, PT, R7, R26, RZ ;  /* 0x0000001a071aa210 */ /* 0x002fe40007fde0ff */
[----:B------:R-:W-:Y:S02]  /*09e0*/  IADD3 R22, PT, PT, R49, 0x180, RZ ;  /* 0x0000018031167810 */ /* 0x000fe40007ffe0ff */
[----:B------:R-:W-:Y:S02]  /*09f0*/  CS2R R38, SRZ ;  /* 0x0000000000267805 */ /* 0x000fe4000001ff00 */
[----:B------:R-:W-:Y:S01]  /*0a00*/  @!P2 IADD3.X R27, PT, PT, R6, R27, RZ, P6, !PT ;  /* 0x0000001b061ba210 */ /* 0x000fe200037fe4ff */
[----:B------:R-:W-:Y:S01]  /*0a10*/  @!P0 IMAD R31, R9, R21, R4 ;  /* 0x00000015091f8224 */ /* 0x000fe200078e0204 */
[----:B------:R-:W-:Y:S01]  /*0a20*/  @!P0 MOV R6, R50 ;  /* 0x0000003200068202 */ /* 0x000fe20000000f00 */
[----:B------:R-:W1:Y:S01]  /*0a30*/  LDCU.U8 UR7, c[0x0][0x414] ;  /* 0x00008280ff0777ac */ /* 0x000e620008000000 */
[----:B------:R-:W-:Y:S01]  /*0a40*/  @!P0 MOV R7, R53 ;  /* 0x0000003500078202 */ /* 0x000fe20000000f00 */
[----:B------:R2:W3:Y:S01]  /*0a50*/  @!P2 LDG.E R39, desc[UR12][R24.64] ;  /* 0x0000000c1827a981 */ /* 0x0004e2000c1e1900 */
[----:B------:R-:W-:-:S02]  /*0a60*/  ISETP.GE.U32.AND P3, PT, R22, UR8, PT ;  /* 0x0000000816007c0c */ /* 0x000fc4000bf66070 */
[----:B------:R-:W-:Y:S01]  /*0a70*/  SHF.R.S32.HI R3, RZ, 0x1f, R22 ;  /* 0x0000001fff037819 */ /* 0x000fe20000011416 */
[----:B------:R-:W-:Y:S01]  /*0a80*/  @!P0 IMAD.WIDE.U32 R20, R9, R20, R6 ;  /* 0x0000001409148225 */ /* 0x000fe200078e0006 */
[----:B------:R-:W-:Y:S01]  /*0a90*/  IADD3 R49, PT, PT, R49, 0x1c0, RZ ;  /* 0x000001c031317810 */ /* 0x000fe20007ffe0ff */
[----:B------:R-:W1:Y:S01]  /*0aa0*/  @!P4 LDC.64 R6, c[0x0][0x3a0] ;  /* 0x0000e800ff06cb82 */ /* 0x000e620000000a00 */
[----:B------:R-:W-:Y:S01]  /*0ab0*/  ISETP.GE.AND.EX P3, PT, R3, UR9, PT, P3 ;  /* 0x0000000903007c0c */ /* 0x000fe2000bf66330 */
[----:B------:R0:W3:Y:S01]  /*0ac0*/  @!P2 LDG.E R38, desc[UR12][R26.64] ;  /* 0x0000000c1a26a981 */ /* 0x0000e2000c1e1900 */
[----:B------:R-:W-:Y:S02]  /*0ad0*/  ISETP.GE.U32.AND P5, PT, R49, UR8, PT ;  /* 0x0000000831007c0c */ /* 0x000fe4000bfa6070 */
[----:B------:R-:W-:-:S03]  /*0ae0*/  SHF.R.S32.HI R5, RZ, 0x1f, R49 ;  /* 0x0000001fff057819 */ /* 0x000fc60000011431 */
[----:B------:R-:W1:Y:S01]  /*0af0*/  @!P4 LDC.64 R8, c[0x0][0x398] ;  /* 0x0000e600ff08cb82 */ /* 0x000e620000000a00 */
[----:B--2---:R-:W-:Y:S02]  /*0b00*/  @!P0 IADD3 R25, PT, PT, R21, R31, RZ ;  /* 0x0000001f15198210 */ /* 0x004fe40007ffe0ff */
[C---:B------:R-:W-:Y:S02]  /*0b10*/  @!P0 SHF.L.U32 R21, R20.reuse, 0x1, RZ ;  /* 0x0000000114158819 */ /* 0x040fe400000006ff */
[----:B------:R-:W-:Y:S01]  /*0b20*/  ISETP.GE.AND.EX P5, PT, R5, UR9, PT, P5 ;  /* 0x0000000905007c0c */ /* 0x000fe2000bfa6350 */
[----:B----4-:R-:W-:Y:S01]  /*0b30*/  @!P4 IMAD R18, R29, R16, RZ ;  /* 0x000000101d12c224 */ /* 0x010fe200078e02ff */
[----:B------:R-:W-:Y:S02]  /*0b40*/  @!P0 SHF.L.U64.HI R4, R20, 0x1, R25 ;  /* 0x0000000114048819 */ /* 0x000fe40000010219 */
[----:B------:R-:W-:Y:S02]  /*0b50*/  CS2R R36, SRZ ;  /* 0x0000000000247805 */ /* 0x000fe4000001ff00 */
[----:B0-----:R-:W-:-:S02]  /*0b60*/  @!P0 IADD3 R14, P2, PT, R21, R14, RZ ;  /* 0x0000000e150e8210 */ /* 0x001fc40007f5e0ff */
[----:B------:R-:W-:Y:S02]  /*0b70*/  CS2R R34, SRZ ;  /* 0x0000000000227805 */ /* 0x000fe4000001ff00 */
[----:B------:R-:W-:Y:S01]  /*0b80*/  @!P0 IADD3 R12, P6, PT, R21, R12, RZ ;  /* 0x0000000c150c8210 */ /* 0x000fe20007fde0ff */
[----:B------:R-:W-:Y:S01]  /*0b90*/  @!P4 IMAD R29, R23, R17, R18 ;  /* 0x00000011171dc224 */ /* 0x000fe200078e0212 */
[----:B------:R-:W-:Y:S01]  /*0ba0*/  @!P4 MOV R20, R50 ;  /* 0x000000320014c202 */ /* 0x000fe20000000f00 */
[----:B------:R-:W0:Y:S01]  /*0bb0*/  @!P3 LDC.64 R24, c[0x0][0x3f8] ;  /* 0x0000fe00ff18bb82 */ /* 0x000e220000000a00 */
[----:B------:R-:W-:-:S03]  /*0bc0*/  @!P4 MOV R21, R53 ;  /* 0x000000350015c202 */ /* 0x000fc60000000f00 */
[----:B------:R-:W-:Y:S01]  /*0bd0*/  @!P4 IMAD.WIDE.U32 R16, R23, R16, R20 ;  /* 0x000000101710c225 */ /* 0x000fe200078e0014 */
[----:B------:R-:W-:-:S03]  /*0be0*/  @!P0 IADD3.X R15, PT, PT, R4, R15, RZ, P2, !PT ;  /* 0x0000000f040f8210 */ /* 0x000fc600017fe4ff */
[----:B------:R-:W2:Y:S01]  /*0bf0*/  LDC.64 R26, c[0x0][0x3a8] ;  /* 0x0000ea00ff1a7b82 */ /* 0x000ea20000000a00 */
[----:B------:R-:W-:Y:S02]  /*0c00*/  @!P0 IADD3.X R13, PT, PT, R4, R13, RZ, P6, !PT ;  /* 0x0000000d040d8210 */ /* 0x000fe400037fe4ff */
[----:B------:R-:W-:Y:S01]  /*0c10*/  @!P4 IADD3 R21, PT, PT, R17, R29, RZ ;  /* 0x0000001d1115c210 */ /* 0x000fe20007ffe0ff */
[----:B------:R4:W3:Y:S01]  /*0c20*/  @!P0 LDG.E R37, desc[UR12][R14.64] ;  /* 0x0000000c0e258981 */ /* 0x0008e2000c1e1900 */
[----:B------:R-:W-:-:S03]  /*0c30*/  @!P4 SHF.L.U32 R17, R16, 0x1, RZ ;  /* 0x000000011011c819 */ /* 0x000fc600000006ff */
[----:B------:R-:W2:Y:S01]  /*0c40*/  @!P5 LDC.64 R28, c[0x0][0x3f8] ;  /* 0x0000fe00ff1cdb82 */ /* 0x000ea20000000a00 */
[----:B------:R-:W-:Y:S01]  /*0c50*/  @!P4 SHF.L.U64.HI R16, R16, 0x1, R21 ;  /* 0x000000011010c819 */ /* 0x000fe20000010215 */
[----:B------:R-:W3:Y:S01]  /*0c60*/  @!P0 LDG.E R36, desc[UR12][R12.64] ;  /* 0x0000000c0c248981 */ /* 0x000ee2000c1e1900 */
[C---:B-1----:R-:W-:Y:S02]  /*0c70*/  @!P4 IADD3 R6, P6, PT, R17.reuse, R6, RZ ;  /* 0x000000061106c210 */ /* 0x042fe40007fde0ff */
[----:B------:R-:W-:Y:S02]  /*0c80*/  @!P4 IADD3 R8, P0, PT, R17, R8, RZ ;  /* 0x000000081108c210 */ /* 0x000fe40007f1e0ff */
[----:B------:R-:W-:Y:S01]  /*0c90*/  ISETP.NE.AND P2, PT, RZ, UR7, PT ;  /* 0x00000007ff007c0c */ /* 0x000fe2000bf45270 */
[----:B------:R-:W1:Y:S01]  /*0ca0*/  @!P3 LDC.64 R20, c[0x0][0x398] ;  /* 0x0000e600ff14bb82 */ /* 0x000e620000000a00 */
[C---:B------:R-:W-:Y:S02]  /*0cb0*/  @!P4 IADD3.X R7, PT, PT, R16.reuse, R7, RZ, P6, !PT ;  /* 0x000000071007c210 */ /* 0x040fe400037fe4ff */
[----:B------:R-:W-:Y:S01]  /*0cc0*/  @!P4 IADD3.X R9, PT, PT, R16, R9, RZ, P0, !PT ;  /* 0x000000091009c210 */ /* 0x000fe200007fe4ff */
[----:B0-----:R-:W-:Y:S01]  /*0cd0*/  @!P3 IMAD R3, R3, R24, RZ ;  /* 0x000000180303b224 */ /* 0x001fe200078e02ff */
[-C--:B------:R-:W-:Y:S01]  /*0ce0*/  @!P1 MOV R30, R50.reuse ;  /* 0x00000032001e9202 */ /* 0x080fe20000000f00 */
[----:B------:R0:W3:Y:S02]  /*0cf0*/  @!P4 LDG.E R35, desc[UR12][R6.64] ;  /* 0x0000000c0623c981 */ /* 0x0000e4000c1e1900 */
[----:B------:R-:W1:Y:S01]  /*0d00*/  @!P3 LDC.64 R16, c[0x0][0x3a0] ;  /* 0x0000e800ff10bb82 */ /* 0x000e620000000a00 */
[----:B------:R-:W-:Y:S01]  /*0d10*/  @!P1 MOV R31, R53 ;  /* 0x00000035001f9202 */ /* 0x000fe20000000f00 */
[----:B------:R2:W3:Y:S06]  /*0d20*/  @!P4 LDG.E R34, desc[UR12][R8.64] ;  /* 0x0000000c0822c981 */ /* 0x0004ec000c1e1900 */
[----:B----4-:R-:W4:Y:S01]  /*0d30*/  @!P5 LDC.64 R14, c[0x0][0x3a0] ;  /* 0x0000e800ff0edb82 */ /* 0x010f220000000a00 */
[----:B0-----:R-:W-:-:S02]  /*0d40*/  @!P3 MOV R6, R50 ;  /* 0x000000320006b202 */ /* 0x001fc40000000f00 */
[----:B------:R-:W-:Y:S01]  /*0d50*/  @!P3 MOV R7, R53 ;  /* 0x000000350007b202 */ /* 0x000fe20000000f00 */
[----:B------:R-:W-:Y:S01]  /*0d60*/  @!P1 IMAD.WIDE.U32 R30, R19, R42, R30 ;  /* 0x0000002a131e9225 */ /* 0x000fe200078e001e */
[----:B------:R-:W-:-:S03]  /*0d70*/  @!P5 MOV R18, R50 ;  /* 0x000000320012d202 */ /* 0x000fc60000000f00 */
[----:B------:R-:W0:Y:S01]  /*0d80*/  @P2 LDC.64 R32, c[0x0][0x3b0] ;  /* 0x0000ec00ff202b82 */ /* 0x000e220000000a00 */
[C---:B------:R-:W-:Y:S01]  /*0d90*/  @!P3 IMAD R25, R22.reuse, R25, R3 ;  /* 0x000000191619b224 */ /* 0x040fe200078e0203 */
[----:B------:R-:W-:Y:S01]  /*0da0*/  @!P5 MOV R19, R53 ;  /* 0x000000350013d202 */ /* 0x000fe20000000f00 */
[----:B------:R-:W-:-:S05]  /*0db0*/  @!P3 IMAD.WIDE.U32 R22, R22, R24, R6 ;  /* 0x000000181616b225 */ /* 0x000fca00078e0006 */
[----:B------:R-:W0:Y:S01]  /*0dc0*/  @!P5 LDC.64 R12, c[0x0][0x398] ;  /* 0x0000e600ff0cdb82 */ /* 0x000e220000000a00 */
[-C--:B--2---:R-:W-:Y:S01]  /*0dd0*/  @!P5 IMAD R8, R5, R28.reuse, RZ ;  /* 0x0000001c0508d224 */ /* 0x084fe200078e02ff */
[----:B------:R-:W-:Y:S02]  /*0de0*/  @!P1 IADD3 R43, PT, PT, R31, R43, RZ ;  /* 0x0000002b1f2b9210 */ /* 0x000fe40007ffe0ff */
[----:B------:R-:W-:Y:S01]  /*0df0*/  @!P3 IADD3 R25, PT, PT, R23, R25, RZ ;  /* 0x000000191719b210 */ /* 0x000fe20007ffe0ff */
[C---:B------:R-:W-:Y:S02]  /*0e00*/  @!P5 IMAD R9, R49.reuse, R29, R8 ;  /* 0x0000001d3109d224 */ /* 0x040fe400078e0208 */
[----:B------:R-:W-:Y:S01]  /*0e10*/  @!P5 IMAD.WIDE.U32 R28, R49, R28, R18 ;  /* 0x0000001c311cd225 */ /* 0x000fe200078e0012 */
[----:B------:R-:W2:Y:S01]  /*0e20*/  @!P1 LDC.64 R4, c[0x0][0x3a0] ;  /* 0x0000e800ff049b82 */ /* 0x000ea20000000a00 */
[----:B------:R-:W-:Y:S02]  /*0e30*/  @!P3 SHF.L.U32 R19, R22, 0x1, RZ ;  /* 0x000000011613b819 */ /* 0x000fe400000006ff */
[----:B------:R-:W-:-:S02]  /*0e40*/  SHF.L.U32 R2, R2, 0x1, RZ ;  /* 0x0000000102027819 */ /* 0x000fc400000006ff */
[----:B------:R-:W-:-:S03]  /*0e50*/  @!P1 SHF.L.U64.HI R24, R30, 0x1, R43 ;  /* 0x000000011e189819 */ /* 0x000fc6000001022b */
[----:B------:R-:W2:Y:S01]  /*0e60*/  @!P1 LDC.64 R6, c[0x0][0x398] ;  /* 0x0000e600ff069b82 */ /* 0x000ea20000000a00 */
[----:B------:R-:W-:Y:S02]  /*0e70*/  @!P1 SHF.L.U32 R31, R30, 0x1, RZ ;  /* 0x000000011e1f9819 */ /* 0x000fe400000006ff */
[----:B------:R-:W-:Y:S02]  /*0e80*/  @!P3 SHF.L.U64.HI R30, R22, 0x1, R25 ;  /* 0x00000001161eb819 */ /* 0x000fe40000010219 */
[C---:B-1----:R-:W-:Y:S02]  /*0e90*/  @!P3 IADD3 R22, P0, PT, R19.reuse, R16, RZ ;  /* 0x000000101316b210 */ /* 0x042fe40007f1e0ff */
[----:B------:R-:W-:Y:S02]  /*0ea0*/  @!P3 IADD3 R16, P4, PT, R19, R20, RZ ;  /* 0x000000141310b210 */ /* 0x000fe40007f9e0ff */
[----:B------:R-:W-:Y:S02]  /*0eb0*/  LOP3.LUT R2, R2, 0xffff, RZ, 0xc0, !PT ;  /* 0x0000ffff02027812 */ /* 0x000fe400078ec0ff */
[----:B------:R-:W-:-:S02]  /*0ec0*/  @!P5 IADD3 R19, PT, PT, R29, R9, RZ ;  /* 0x000000091d13d210 */ /* 0x000fc40007ffe0ff */
[C---:B------:R-:W-:Y:S01]  /*0ed0*/  @!P5 SHF.L.U32 R9, R28.reuse, 0x1, RZ ;  /* 0x000000011c09d819 */ /* 0x040fe200000006ff */
[----:B------:R-:W-:Y:S01]  /*0ee0*/  IMAD R3, R47, 0xc, R2 ;  /* 0x0000000c2f037824 */ /* 0x000fe200078e0202 */
[----:B------:R-:W-:Y:S02]  /*0ef0*/  @!P5 SHF.L.U64.HI R28, R28, 0x1, R19 ;  /* 0x000000011c1cd819 */ /* 0x000fe40000010213 */
[----:B----4-:R-:W-:Y:S01]  /*0f00*/  @!P5 IADD3 R14, P6, PT, R9, R14, RZ ;  /* 0x0000000e090ed210 */ /* 0x010fe20007fde0ff */
[----:B0-----:R-:W-:-:S03]  /*0f10*/  @P2 IMAD.WIDE R32, R3, 0x2, R32 ;  /* 0x0000000203202825 */ /* 0x001fc600078e0220 */
[----:B------:R-:W-:Y:S02]  /*0f20*/  @!P5 IADD3.X R15, PT, PT, R28, R15, RZ, P6, !PT ;  /* 0x0000000f1c0fd210 */ /* 0x000fe400037fe4ff */
[----:B------:R-:W-:Y:S01]  /*0f30*/  @!P5 IADD3 R12, P6, PT, R9, R12, RZ ;  /* 0x0000000c090cd210 */ /* 0x000fe20007fde0ff */
[----:B------:R-:W4:Y:S01]  /*0f40*/  @P2 LDG.E.U16 R18, desc[UR12][R32.64] ;  /* 0x0000000c20122981 */ /* 0x000f22000c1e1500 */
[----:B------:R-:W-:Y:S02]  /*0f50*/  @!P3 IADD3.X R23, PT, PT, R30, R17, RZ, P0, !PT ;  /* 0x000000111e17b210 */ /* 0x000fe400007fe4ff */
[----:B------:R-:W-:Y:S01]  /*0f60*/  @!P5 IADD3.X R13, PT, PT, R28, R13, RZ, P6, !PT ;  /* 0x0000000d1c0dd210 */ /* 0x000fe200037fe4ff */
[----:B------:R0:W4:Y:S01]  /*0f70*/  @P2 LDG.E.U16 R8, desc[UR12][R32.64+0x2] ;  /* 0x0000020c20082981 */ /* 0x000122000c1e1500 */
[----:B------:R-:W-:Y:S01]  /*0f80*/  HFMA2 R28, -RZ, RZ, 0, 0 ;  /* 0x00000000ff1c7431 */ /* 0x000fe200000001ff */
[----:B------:R-:W-:Y:S01]  /*0f90*/  @!P3 IADD3.X R17, PT, PT, R30, R21, RZ, P4, !PT ;  /* 0x000000151e11b210 */ /* 0x000fe200027fe4ff */
[----:B------:R-:W-:Y:S01]  /*0fa0*/  IMAD.WIDE R20, R3, 0x2, R26 ;  /* 0x0000000203147825 */ /* 0x000fe200078e021a */
[----:B--2---:R-:W-:-:S02]  /*0fb0*/  @!P1 IADD3 R4, P4, PT, R31, R4, RZ ;  /* 0x000000041f049210 */ /* 0x004fc40007f9e0ff */
[----:B------:R-:W-:Y:S01]  /*0fc0*/  @!P1 IADD3 R6, P0, PT, R31, R6, RZ ;  /* 0x000000061f069210 */ /* 0x000fe20007f1e0ff */
[----:B0-----:R-:W-:Y:S01]  /*0fd0*/  HFMA2 R32, -RZ, RZ, 0, 0 ;  /* 0x00000000ff207431 */ /* 0x001fe200000001ff */
[----:B------:R-:W-:Y:S01]  /*0fe0*/  MOV R31, RZ ;  /* 0x000000ff001f7202 */ /* 0x000fe20000000f00 */
[----:B------:R-:W2:Y:S01]  /*0ff0*/  LDG.E.U16 R19, desc[UR12][R20.64] ;  /* 0x0000000c14137981 */ /* 0x000ea2000c1e1500 */
[----:B------:R-:W-:-:S03]  /*1000*/  MOV R9, RZ ;  /* 0x000000ff00097202 */ /* 0x000fc60000000f00 */
[----:B------:R-:W2:Y:S04]  /*1010*/  LDG.E.U16 R25, desc[UR12][R20.64+0x2] ;  /* 0x0000020c14197981 */ /* 0x000ea8000c1e1500 */
[----:B------:R-:W2:Y:S04]  /*1020*/  @!P3 LDG.E R32, desc[UR12][R22.64] ;  /* 0x0000000c1620b981 */ /* 0x000ea8000c1e1900 */
[----:B------:R-:W2:Y:S04]  /*1030*/  @!P3 LDG.E R31, desc[UR12][R16.64] ;  /* 0x0000000c101fb981 */ /* 0x000ea8000c1e1900 */
[----:B------:R-:W2:Y:S04]  /*1040*/  @!P5 LDG.E R28, desc[UR12][R14.64] ;  /* 0x0000000c0e1cd981 */ /* 0x000ea8000c1e1900 */
[----:B------:R-:W2:Y:S01]  /*1050*/  @!P5 LDG.E R9, desc[UR12][R12.64] ;  /* 0x0000000c0c09d981 */ /* 0x000ea2000c1e1900 */
[----:B------:R-:W-:Y:S01]  /*1060*/  @!P1 IADD3.X R7, PT, PT, R24, R7, RZ, P0, !PT ;  /* 0x0000000718079210 */ /* 0x000fe200007fe4ff */
[----:B------:R-:W-:Y:S01]  /*1070*/  UISETP.NE.AND UP1, UPT, UR7, URZ, UPT ;  /* 0x000000ff0700728c */ /* 0x000fe2000bf25270 */
[----:B------:R-:W-:-:S02]  /*1080*/  CS2R R42, SRZ ;  /* 0x00000000002a7805 */ /* 0x000fc4000001ff00 */
[----:B------:R-:W-:Y:S01]  /*1090*/  @!P1 IADD3.X R5, PT, PT, R24, R5, RZ, P4, !PT ;  /* 0x0000000518059210 */ /* 0x000fe200027fe4ff */
[----:B------:R-:W-:-:S04]  /*10a0*/  HFMA2 R3, -RZ, RZ, 0, 0 ;  /* 0x00000000ff037431 */ /* 0x000fc800000001ff */
[----:B------:R0:W5:Y:S04]  /*10b0*/  @!P1 LDG.E R43, desc[UR12][R4.64] ;  /* 0x0000000c042b9981 */ /* 0x000168000c1e1900 */
[----:B------:R2:W5:Y:S01]  /*10c0*/  @!P1 LDG.E R42, desc[UR12][R6.64] ;  /* 0x0000000c062a9981 */ /* 0x000562000c1e1900 */
[----:B------:R-:W-:Y:S01]  /*10d0*/  UMOV UR11, 0x3f800000 ;  /* 0x3f800000000b7882 */ /* 0x000fe20000000000 */
[----:B0-----:R-:W-:Y:S02]  /*10e0*/  MOV R4, RZ ;  /* 0x000000ff00047202 */ /* 0x001fe40000000f00 */
        /* <DEDUP_REMOVED lines=8> */
[----:B------:R-:W0:Y:S01]  /*1170*/  @P0 MUFU.RSQ R10, R10 ;  /* 0x0000000a000a0308 */ /* 0x000e220000001400 */
[----:B------:R-:W-:Y:S02]  /*1180*/  PRMT R11, R45, 0x7632, R11 ;  /* 0x000076322d0b7816 */ /* 0x000fe4000000000b */
[----:B------:R-:W-:Y:S02]  /*1190*/  PRMT R17, R40, 0x7632, R17 ;  /* 0x0000763228117816 */ /* 0x000fe40000000011 */
[----:B------:R-:W-:Y:S02]  /*11a0*/  PRMT R14, R39, 0x7632, R14 ;  /* 0x00007632270e7816 */ /* 0x000fe4000000000e */
[----:B------:R-:W-:Y:S02]  /*11b0*/  PRMT R16, R38, 0x7632, R16 ;  /* 0x0000763226107816 */ /* 0x000fe40000000010 */
[----:B0-----:R-:W-:Y:S02]  /*11c0*/  @P0 R2UR UR6, R10 ;  /* 0x000000000a0602ca */ /* 0x001fe400000e0000 */
[----:B------:R-:W-:-:S02]  /*11d0*/  PRMT R10, R44, 0x7632, R10 ;  /* 0x000076322c0a7816 */ /* 0x000fc4000000000a */
[----:B------:R-:W-:Y:S02]  /*11e0*/  PRMT R13, R36, 0x7632, R13 ;  /* 0x00007632240d7816 */ /* 0x000fe4000000000d */
[----:B------:R-:W-:Y:S02]  /*11f0*/  PRMT R33, R35, 0x7632, R33 ;  /* 0x0000763223217816 */ /* 0x000fe40000000021 */
[----:B------:R-:W-:-:S05]  /*1200*/  PRMT R15, R34, 0x7632, R15 ;  /* 0x00007632220f7816 */ /* 0x000fca000000000f */
[----:B------:R-:W-:Y:S01]  /*1210*/  @UP0 UMOV UR11, UR6 ;  /* 0x00000006000b0c82 */ /* 0x000fe20008000000 */
[----:B----4-:R-:W-:Y:S02]  /*1220*/  @P2 SHF.L.U32 R3, R18, 0x10, RZ ;  /* 0x0000001012032819 */ /* 0x010fe400000006ff */
[----:B------:R-:W-:Y:S02]  /*1230*/  PRMT R18, R37, 0x7632, R18 ;  /* 0x0000763225127816 */ /* 0x000fe40000000012 */
[----:B------:R-:W-:Y:S02]  /*1240*/  @P2 SHF.L.U32 R4, R8, 0x10, RZ ;  /* 0x0000001008042819 */ /* 0x000fe400000006ff */
[----:B--2---:R-:W-:Y:S02]  /*1250*/  SHF.L.U32 R6, R19, 0x10, RZ ;  /* 0x0000001013067819 */ /* 0x004fe400000006ff */
[----:B------:R-:W-:Y:S02]  /*1260*/  PRMT R19, R41, 0x7632, R19 ;  /* 0x0000763229137816 */ /* 0x000fe40000000013 */
[----:B------:R-:W-:-:S02]  /*1270*/  SHF.L.U32 R5, R25, 0x10, RZ ;  /* 0x0000001019057819 */ /* 0x000fc400000006ff */
[----:B------:R-:W-:Y:S02]  /*1280*/  PRMT R29, R32, 0x7632, R29 ;  /* 0x00007632201d7816 */ /* 0x000fe4000000001d */
        /* <DEDUP_REMOVED lines=122> */
[----:B------:R-:W-:Y:S01]  /*1a30*/  SHF.L.U32 R23, R28, 0x10, RZ ;  /* 0x000000101c177819 */ /* 0x000fe200000006ff */
[----:B------:R-:W-:Y:S01]  /*1a40*/  FADD.FTZ R21, R17, R16 ;  /* 0x0000001011157221 */ /* 0x000fe20000010000 */
[----:B------:R-:W-:Y:S01]  /*1a50*/  FFMA.FTZ R22, R19, R16, R22 ;  /* 0x0000001013167223 */ /* 0x000fe20000010016 */
[----:B------:R-:W-:Y:S01]  /*1a60*/  FMUL.FTZ R18, R5, R13 ;  /* 0x0000000d05127220 */ /* 0x000fe20000410000 */
[----:B------:R-:W-:Y:S01]  /*1a70*/  FMUL.FTZ R17, R15, UR11 ;  /* 0x0000000b0f117c20 */ /* 0x000fe20008410000 */
[----:B------:R-:W-:Y:S01]  /*1a80*/  SHF.L.U32 R16, R9, 0x10, RZ ;  /* 0x0000001009107819 */ /* 0x000fe200000006ff */
[----:B------:R-:W-:Y:S01]  /*1a90*/  FFMA.FTZ R15, R11, R19, R14 ;  /* 0x000000130b0f7223 */ /* 0x000fe2000001000e */
[----:B------:R-:W-:Y:S01]  /*1aa0*/  FADD.FTZ R19, R23, -UR15 ;  /* 0x8000000f17137e21 */ /* 0x000fe20008010000 */
[----:B------:R-:W-:Y:S01]  /*1ab0*/  SHF.L.U32 R14, R7, 0x10, RZ ;  /* 0x00000010070e7819 */ /* 0x000fe200000006ff */
[----:B------:R-:W-:Y:S01]  /*1ac0*/  FADD.FTZ R21, R18, R21 ;  /* 0x0000001512157221 */ /* 0x000fe20000010000 */
[----:B------:R-:W-:Y:S01]  /*1ad0*/  FFMA.FTZ R22, R17, R18, R22 ;  /* 0x0000001211167223 */ /* 0x000fe20000010016 */
[----:B------:R-:W-:Y:S01]  /*1ae0*/  SHF.L.U32 R18, R8, 0x10, RZ ;  /* 0x0000001008127819 */ /* 0x000fe200000006ff */
[----:B------:R-:W-:Y:S01]  /*1af0*/  FMUL.FTZ R24, R6, R16 ;  /* 0x0000001006187220 */ /* 0x000fe20000410000 */
[----:B------:R-:W-:Y:S01]  /*1b00*/  FMUL.FTZ R19, R19, UR11 ;  /* 0x0000000b13137c20 */ /* 0x000fe20008410000 */
[----:B------:R-:W-:Y:S01]  /*1b10*/  FADD.FTZ R14, R14, -UR15 ;  /* 0x8000000f0e0e7e21 */ /* 0x000fe20008010000 */
[----:B------:R-:W-:Y:S01]  /*1b20*/  FADD.FTZ R11, R12, R11 ;  /* 0x0000000b0c0b7221 */ /* 0x000fe20000010000 */
[----:B------:R-:W-:Y:S01]  /*1b30*/  FADD.FTZ R12, R21, R24 ;  /* 0x00000018150c7221 */ /* 0x000fe20000010000 */
[----:B------:R-:W-:Y:S01]  /*1b40*/  FMUL.FTZ R23, R5, R18 ;  /* 0x0000001205177220 */ /* 0x000fe20000410000 */
[----:B------:R-:W-:Y:S01]  /*1b50*/  FFMA.FTZ R25, R19, R24, R22 ;  /* 0x0000001813197223 */ /* 0x000fe20000010016 */
[----:B------:R-:W-:Y:S01]  /*1b60*/  FADD.FTZ R21, R20, R13 ;  /* 0x0000000d14157221 */ /* 0x000fe20000010000 */
[----:B------:R-:W-:Y:S01]  /*1b70*/  FMUL.FTZ R22, R14, UR11 ;  /* 0x0000000b0e167c20 */ /* 0x000fe20008410000 */
[----:B------:R-:W-:Y:S01]  /*1b80*/  FFMA.FTZ R13, R13, R17, R10 ;  /* 0x000000110d0d7223 */ /* 0x000fe2000001000a */
[----:B------:R-:W-:Y:S01]  /*1b90*/  FADD.FTZ R10, R23, R12 ;  /* 0x0000000c170a7221 */ /* 0x000fe20000010000 */
[----:B------:R-:W-:Y:S01]  /*1ba0*/  FFMA.FTZ R12, R16, R19, R15 ;  /* 0x00000013100c7223 */ /* 0x000fe2000001000f */
[----:B------:R-:W-:Y:S01]  /*1bb0*/  FFMA.FTZ R20, R22, R23, R25 ;  /* 0x0000001716147223 */ /* 0x000fe20000010019 */
[----:B------:R-:W-:Y:S01]  /*1bc0*/  FADD.FTZ R14, R11, R16 ;  /* 0x000000100b0e7221 */ /* 0x000fe20000010000 */
[----:B------:R-:W-:Y:S01]  /*1bd0*/  FADD.FTZ R15, R21, R18 ;  /* 0x00000012150f7221 */ /* 0x000fe20000010000 */
[----:B------:R-:W-:Y:S01]  /*1be0*/  FFMA.FTZ R13, R18, R22, R13 ;  /* 0x00000016120d7223 */ /* 0x000fe2000001000d */
[----:B------:R-:W-:Y:S06]  /*1bf0*/  BRA `(.L_x_272) ;  /* 0x0000001000b87947 */ /* 0x000fec0003800000 */
.L_x_271:
[C---:B------:R-:W-:Y:S02]  /*1c00*/  SHF.L.U32 R10, R45.reuse, 0x10, RZ ;  /* 0x000000102d0a7819 */ /* 0x040fe400000006ff */
[----:B------:R-:W-:Y:S02]  /*1c10*/  PRMT R11, R45, 0x7632, R11 ;  /* 0x000076322d0b7816 */ /* 0x000fe4000000000b */
[C---:B-----5:R-:W-:Y:S01]  /*1c20*/  SHF.L.U32 R14, R43.reuse, 0x10, RZ ;  /* 0x000000102b0e7819 */ /* 0x060fe200000006ff */
[----:B------:R-:W-:Y:S01]  /*1c30*/  FADD.FTZ R10, R10, -UR15 ;  /* 0x8000000f0a0a7e21 */ /* 0x000fe20008010000 */
[----:B------:R-:W-:Y:S02]  /*1c40*/  PRMT R15, R43, 0x7632, R15 ;  /* 0x000076322b0f7816 */ /* 0x000fe4000000000f */
[----:B------:R-:W-:Y:S01]  /*1c50*/  SHF.L.U32 R22, R41, 0x10, RZ ;  /* 0x0000001029167819 */ /* 0x000fe200000006ff */
[----:B------:R-:W-:Y:S01]  /*1c60*/  FMUL.FTZ R10, R10, UR11 ;  /* 0x0000000b0a0a7c20 */ /* 0x000fe20008410000 */
[----:B------:R-:W-:Y:S01]  /*1c70*/  FADD.FTZ R14, R14, -UR15 ;  /* 0x8000000f0e0e7e21 */ /* 0x000fe20008010000 */
[----:B------:R-:W-:-:S02]  /*1c80*/  SHF.L.U32 R15, R15, 0x10, RZ ;  /* 0x000000100f0f7819 */ /* 0x000fc400000006ff */
[--C-:B------:R-:W-:Y:S01]  /*1c90*/  FFMA.FTZ R12, R6, R10, R3.reuse ;  /* 0x0000000a060c7223 */ /* 0x100fe20000010003 */
[----:B------:R-:W-:Y:S01]  /*1ca0*/  SHF.L.U32 R10, R11, 0x10, RZ ;  /* 0x000000100b0a7819 */ /* 0x000fe200000006ff */
[----:B------:R-:W-:Y:S01]  /*1cb0*/  FMUL.FTZ R14, R14, UR11 ;  /* 0x0000000b0e0e7c20 */ /* 0x000fe20008410000 */
[----:B------:R-:W-:Y:S01]  /*1cc0*/  FADD.FTZ R15, R15, -UR15 ;  /* 0x8000000f0f0f7e21 */ /* 0x000fe20008010000 */
[----:B------:R-:W-:Y:S01]  /*1cd0*/  FMUL.FTZ R13, R12, -1.4426950216293334961 ;  /* 0xbfb8aa3b0c0d7820 */ /* 0x000fe20000410000 */
[----:B------:R-:W-:Y:S01]  /*1ce0*/  FADD.FTZ R25, R22, -UR15 ;  /* 0x8000000f16197e21 */ /* 0x000fe20008010000 */
[----:B------:R-:W-:Y:S01]  /*1cf0*/  FADD.FTZ R10, R10, -UR15 ;  /* 0x8000000f0a0a7e21 */ /* 0x000fe20008010000 */
[----:B------:R-:W-:Y:S01]  /*1d00*/  FFMA.FTZ R16, R6, R14, R3 ;  /* 0x0000000e06107223 */ /* 0x000fe20000010003 */
[----:B------:R-:W-:Y:S01]  /*1d10*/  FMUL.FTZ R15, R15, UR11 ;  /* 0x0000000b0f0f7c20 */ /* 0x000fe20008410000 */
[----:B------:R-:W-:Y:S01]  /*1d20*/  SHF.L.U32 R26, R44, 0x10, RZ ;  /* 0x000000102c1a7819 */ /* 0x000fe200000006ff */
[----:B------:R-:W0:Y:S01]  /*1d30*/  MUFU.EX2 R13, R13 ;  /* 0x0000000d000d7308 */ /* 0x000e220000000800 */
[----:B------:R-:W-:Y:S01]  /*1d40*/  FMUL.FTZ R10, R10, UR11 ;  /* 0x0000000b0a0a7c20 */ /* 0x000fe20008410000 */
[----:B------:R-:W-:Y:S01]  /*1d50*/  FMUL.FTZ R23, R16, -1.4426950216293334961 ;  /* 0xbfb8aa3b10177820 */ /* 0x000fe20000410000 */
[----:B------:R-:W-:-:S02]  /*1d60*/  SHF.L.U32 R27, R40, 0x10, RZ ;  /* 0x00000010281b7819 */ /* 0x000fc400000006ff */
[----:B------:R-:W-:Y:S01]  /*1d70*/  FFMA.FTZ R11, R5, R10, R4 ;  /* 0x0000000a050b7223 */ /* 0x000fe20000010004 */
[----:B------:R-:W-:Y:S02]  /*1d80*/  SHF.L.U32 R49, R38, 0x10, RZ ;  /* 0x0000001026317819 */ /* 0x000fe400000006ff */
[----:B------:R-:W-:Y:S01]  /*1d90*/  MUFU.EX2 R23, R23 ;  /* 0x0000001700177308 */ /* 0x000fe20000000800 */
[----:B------:R-:W-:-:S07]  /*1da0*/  FMUL.FTZ R17, R11, -1.4426950216293334961 ;  /* 0xbfb8aa3b0b117820 */ /* 0x000fce0000410000 */
[----:B------:R-:W1:Y:S01]  /*1db0*/  MUFU.EX2 R18, R17 ;  /* 0x0000001100127308 */ /* 0x000e620000000800 */
[----:B0-----:R-:W-:Y:S01]  /*1dc0*/  FADD.FTZ R21, R13, 1 ;  /* 0x3f8000000d157421 */ /* 0x001fe20000010000 */
[----:B------:R-:W-:-:S04]  /*1dd0*/  FFMA.FTZ R13, R5, R15, R4 ;  /* 0x0000000f050d7223 */ /* 0x000fc80000010004 */
[----:B------:R-:W-:Y:S02]  /*1de0*/  FMUL.FTZ R24, R13, -1.4426950216293334961 ;  /* 0xbfb8aa3b0d187820 */ /* 0x000fe40000410000 */
[----:B------:R-:W0:Y:S08]  /*1df0*/  MUFU.RCP R21, R21 ;  /* 0x0000001500157308 */ /* 0x000e300000001000 */
[----:B------:R-:W2:Y:S01]  /*1e00*/  MUFU.EX2 R17, R24 ;  /* 0x0000001800117308 */ /* 0x000ea20000000800 */
[----:B-1----:R-:W-:Y:S01]  /*1e10*/  FADD.FTZ R20, R18, 1 ;  /* 0x3f80000012147421 */ /* 0x002fe20000010000 */
[----:B------:R-:W-:Y:S01]  /*1e20*/  FADD.FTZ R18, R23, 1 ;  /* 0x3f80000017127421 */ /* 0x000fe20000010000 */
[----:B------:R-:W-:-:S04]  /*1e30*/  PRMT R23, R44, 0x7632, R23 ;  /* 0x000076322c177816 */ /* 0x000fc80000000017 */
[----:B------:R-:W-:Y:S01]  /*1e40*/  SHF.L.U32 R23, R23, 0x10, RZ ;  /* 0x0000001017177819 */ /* 0x000fe200000006ff */
[----:B------:R-:W1:Y:S01]  /*1e50*/  MUFU.RCP R20, R20 ;  /* 0x0000001400147308 */ /* 0x000e620000001000 */
[----:B0-----:R-:W-:Y:S01]  /*1e60*/  FADD.FTZ R19, -R21, 1 ;  /* 0x3f80000015137421 */ /* 0x001fe20000010100 */
[----:B------:R-:W-:-:S03]  /*1e70*/  FMUL.FTZ R21, R26, R21 ;  /* 0x000000151a157220 */ /* 0x000fc60000410000 */
[----:B------:R-:W-:Y:S01]  /*1e80*/  FFMA.FTZ R22, R12, R19, 1 ;  /* 0x3f8000000c167423 */ /* 0x000fe20000010013 */
[----:B------:R-:W-:Y:S02]  /*1e90*/  FMUL.FTZ R19, R25, UR11 ;  /* 0x0000000b19137c20 */ /* 0x000fe40008410000 */
[----:B------:R-:W0:Y:S01]  /*1ea0*/  MUFU.RCP R18, R18 ;  /* 0x0000001200127308 */ /* 0x000e220000001000 */
[----:B------:R-:W-:Y:S01]  /*1eb0*/  FMUL.FTZ R21, R21, R22 ;  /* 0x0000001615157220 */ /* 0x000fe20000410000 */
[----:B------:R-:W-:Y:S01]  /*1ec0*/  FFMA.FTZ R12, R6, R19, R3 ;  /* 0x00000013060c7223 */ /* 0x000fe20000010003 */
[----:B--2---:R-:W-:Y:S01]  /*1ed0*/  FADD.FTZ R25, R17, 1 ;  /* 0x3f80000011197421 */ /* 0x004fe20000010000 */
[----:B------:R-:W-:Y:S02]  /*1ee0*/  SHF.L.U32 R17, R42, 0x10, RZ ;  /* 0x000000102a117819 */ /* 0x000fe400000006ff */
[----:B------:R-:W-:Y:S01]  /*1ef0*/  FMUL.FTZ R26, R12, -1.4426950216293334961 ;  /* 0xbfb8aa3b0c1a7820 */ /* 0x000fe20000410000 */
[----:B-1----:R-:W-:-:S03]  /*1f00*/  FMUL.FTZ R24, R23, R20 ;  /* 0x0000001417187220 */ /* 0x002fc60000410000 */
[----:B------:R1:W2:Y:S01]  /*1f10*/  MUFU.EX2 R22, R26 ;  /* 0x0000001a00167308 */ /* 0x0002a20000000800 */
[----:B------:R-:W-:Y:S01]  /*1f20*/  FADD.FTZ R20, -R20, 1 ;  /* 0x3f80000014147421 */ /* 0x000fe20000010100 */
[----:B------:R-:W-:-:S03]  /*1f30*/  PRMT R23, R41, 0x7632, R23 ;  /* 0x0000763229177816 */ /* 0x000fc60000000017 */
[----:B------:R-:W-:Y:S01]  /*1f40*/  FFMA.FTZ R11, R11, R20, 1 ;  /* 0x3f8000000b0b7423 */ /* 0x000fe20000010014 */
[----:B------:R-:W-:Y:S01]  /*1f50*/  SHF.L.U32 R20, R23, 0x10, RZ ;  /* 0x0000001017147819 */ /* 0x000fe200000006ff */
[----:B0-----:R-:W-:Y:S01]  /*1f60*/  FADD.FTZ R23, -R18, 1 ;  /* 0x3f80000012177421 */ /* 0x001fe20000010100 */
[----:B------:R-:W0:Y:S01]  /*1f70*/  MUFU.RCP R25, R25 ;  /* 0x0000001900197308 */ /* 0x000e220000001000 */
[----:B-1----:R-:W-:Y:S01]  /*1f80*/  FMUL.FTZ R26, R17, R18 ;  /* 0x00000012111a7220 */ /* 0x002fe20000410000 */
[----:B------:R-:W-:Y:S01]  /*1f90*/  FMUL.FTZ R24, R24, R11 ;  /* 0x0000000b18187220 */ /* 0x000fe20000410000 */
[----:B------:R-:W-:Y:S01]  /*1fa0*/  FFMA.FTZ R23, R16, R23, 1 ;  /* 0x3f80000010177423 */ /* 0x000fe20000010017 */
[----:B------:R-:W-:Y:S01]  /*1fb0*/  FADD.FTZ R16, R20, -UR15 ;  /* 0x8000000f14107e21 */ /* 0x000fe20008010000 */
[----:B------:R-:W-:Y:S02]  /*1fc0*/  PRMT R20, R42, 0x7632, R20 ;  /* 0x000076322a147816 */ /* 0x000fe40000000014 */
[----:B------:R-:W-:Y:S01]  /*1fd0*/  FMUL.FTZ R23, R26, R23 ;  /* 0x000000171a177220 */ /* 0x000fe20000410000 */
[----:B------:R-:W-:Y:S01]  /*1fe0*/  FMUL.FTZ R16, R16, UR11 ;  /* 0x0000000b10107c20 */ /* 0x000fe20008410000 */
[----:B--2---:R-:W-:Y:S01]  /*1ff0*/  FADD.FTZ R22, R22, 1 ;  /* 0x3f80000016167421 */ /* 0x004fe20000010000 */
[----:B------:R-:W-:-:S02]  /*2000*/  SHF.L.U32 R20, R20, 0x10, RZ ;  /* 0x0000001014147819 */ /* 0x000fc400000006ff */
[----:B------:R-:W-:Y:S01]  /*2010*/  FFMA.FTZ R17, R5, R16, R4 ;  /* 0x0000001005117223 */ /* 0x000fe20000010004 */
[----:B------:R-:W-:Y:S02]  /*2020*/  PRMT R26, R40, 0x7632, R26 ;  /* 0x00007632281a7816 */ /* 0x000fe4000000001a */
[----:B------:R-:W1:Y:S01]  /*2030*/  MUFU.RCP R22, R22 ;  /* 0x0000001600167308 */ /* 0x000e620000001000 */
[----:B------:R-:W-:Y:S01]  /*2040*/  FMUL.FTZ R18, R17, -1.4426950216293334961 ;  /* 0xbfb8aa3b11127820 */ /* 0x000fe20000410000 */
[----:B0-----:R-:W-:Y:S01]  /*2050*/  FADD.FTZ R48, -R25, 1 ;  /* 0x3f80000019307421 */ /* 0x001fe20000010100 */
[----:B------:R-:W-:Y:S01]  /*2060*/  FMUL.FTZ R20, R20, R25 ;  /* 0x0000001914147220 */ /* 0x000fe20000410000 */
[----:B------:R-:W-:Y:S02]  /*2070*/  SHF.L.U32 R26, R26, 0x10, RZ ;  /* 0x000000101a1a7819 */ /* 0x000fe400000006ff */
[----:B------:R-:W-:Y:S01]  /*2080*/  FFMA.FTZ R25, R13, R48, 1 ;  /* 0x3f8000000d197423 */ /* 0x000fe20000010030 */
[----:B------:R-:W-:Y:S01]  /*2090*/  SHF.L.U32 R11, R45, 0x10, RZ ;  /* 0x000000102d0b7819 */ /* 0x000fe200000006ff */
[----:B------:R-:W0:Y:S02]  /*20a0*/  MUFU.EX2 R18, R18 ;  /* 0x0000001200127308 */ /* 0x000e240000000800 */
[----:B------:R-:W-:Y:S01]  /*20b0*/  FMUL.FTZ R20, R20, R25 ;  /* 0x0000001914147220 */ /* 0x000fe20000410000 */
[----:B------:R-:W-:Y:S01]  /*20c0*/  FMUL.FTZ R25, R5, R24 ;  /* 0x0000001805197220 */ /* 0x000fe20000410000 */
[----:B------:R-:W-:-:S04]  /*20d0*/  FADD.FTZ R11, R11, -UR15 ;  /* 0x8000000f0b0b7e21 */ /* 0x000fc80008010000 */
[----:B------:R-:W-:Y:S01]  /*20e0*/  FMUL.FTZ R11, R11, UR11 ;  /* 0x0000000b0b0b7c20 */ /* 0x000fe20008410000 */
[----:B-1----:R-:W-:Y:S01]  /*20f0*/  FADD.FTZ R13, -R22, 1 ;  /* 0x3f800000160d7421 */ /* 0x002fe20000010100 */
[----:B------:R-:W-:-:S03]  /*2100*/  FMUL.FTZ R22, R27, R22 ;  /* 0x000000161b167220 */ /* 0x000fc60000410000 */
[----:B------:R-:W-:Y:S01]  /*2110*/  FFMA.FTZ R13, R12, R13, 1 ;  /* 0x3f8000000c0d7423 */ /* 0x000fe2000001000d */
[----:B------:R-:W-:Y:S01]  /*2120*/  SHF.L.U32 R12, R39, 0x10, RZ ;  /* 0x00000010270c7819 */ /* 0x000fe200000006ff */
[----:B0-----:R-:W-:Y:S02]  /*2130*/  FADD.FTZ R27, R18, 1 ;  /* 0x3f800000121b7421 */ /* 0x001fe40000010000 */
[----:B------:R-:W-:Y:S02]  /*2140*/  FMUL.FTZ R18, R22, R13 ;  /* 0x0000000d16127220 */ /* 0x000fe40000410000 */
        /* <DEDUP_REMOVED lines=12> */
[C---:B------:R-:W-:Y:S01]  /*2210*/  FFMA.FTZ R27, R11.reuse, R26, RZ ;  /* 0x0000001a0b1b7223 */ /* 0x040fe200000100ff */
[----:B------:R-:W-:Y:S01]  /*2220*/  FADD.FTZ R26, RZ, R26 ;  /* 0x0000001aff1a7221 */ /* 0x000fe20000010000 */
[----:B------:R-:W-:Y:S01]  /*2230*/  FFMA.FTZ R11, R11, R21, RZ ;  /* 0x000000150b0b7223 */ /* 0x000fe200000100ff */
[----:B------:R-:W0:Y:S01]  /*2240*/  MUFU.RCP R22, R48 ;  /* 0x0000003000167308 */ /* 0x000e220000001000 */
[C---:B------:R-:W-:Y:S01]  /*2250*/  FFMA.FTZ R27, R10.reuse, R25, R27 ;  /* 0x000000190a1b7223 */ /* 0x040fe2000001001b */
[----:B------:R-:W-:Y:S01]  /*2260*/  FADD.FTZ R25, R25, R26 ;  /* 0x0000001a19197221 */ /* 0x000fe20000010000 */
[----:B------:R-:W-:Y:S01]  /*2270*/  FFMA.FTZ R10, R10, R24, RZ ;  /* 0x000000180a0a7223 */ /* 0x000fe200000100ff */
[----:B0-----:R-:W-:Y:S01]  /*2280*/  FMUL.FTZ R26, R49, R22 ;  /* 0x00000016311a7220 */ /* 0x001fe20000410000 */
[----:B------:R-:W-:-:S04]  /*2290*/  FADD.FTZ R22, -R22, 1 ;  /* 0x3f80000016167421 */ /* 0x000fc80000010100 */
[----:B------:R-:W-:Y:S01]  /*22a0*/  FFMA.FTZ R13, R13, R22, 1 ;  /* 0x3f8000000d0d7423 */ /* 0x000fe20000010016 */
[----:B------:R-:W-:-:S03]  /*22b0*/  FADD.FTZ R22, RZ, R21 ;  /* 0x00000015ff167221 */ /* 0x000fc60000010000 */
[----:B------:R-:W-:Y:S01]  /*22c0*/  FMUL.FTZ R13, R26, R13 ;  /* 0x0000000d1a0d7220 */ /* 0x000fe20000410000 */
[----:B------:R-:W-:Y:S01]  /*22d0*/  PRMT R26, R39, 0x7632, R26 ;  /* 0x00007632271a7816 */ /* 0x000fe2000000001a */
[----:B------:R-:W-:Y:S01]  /*22e0*/  FADD.FTZ R21, R22, R23 ;  /* 0x0000001716157221 */ /* 0x000fe20000010000 */
[----:B------:R-:W-:Y:S02]  /*22f0*/  FFMA.FTZ R22, R14, R23, R11 ;  /* 0x000000170e167223 */ /* 0x000fe4000001000b */
[----:B------:R-:W-:-:S05]  /*2300*/  SHF.L.U32 R26, R26, 0x10, RZ ;  /* 0x000000101a1a7819 */ /* 0x000fca00000006ff */
[----:B------:R-:W-:Y:S01]  /*2310*/  FADD.FTZ R48, R26, -UR15 ;  /* 0x8000000f1a307e21 */ /* 0x000fe20008010000 */
[----:B------:R-:W-:-:S03]  /*2320*/  FMUL.FTZ R26, R6, R23 ;  /* 0x00000017061a7220 */ /* 0x000fc60000410000 */
[----:B------:R-:W-:Y:S01]  /*2330*/  FMUL.FTZ R11, R48, UR11 ;  /* 0x0000000b300b7c20 */ /* 0x000fe20008410000 */
[----:B------:R-:W-:Y:S01]  /*2340*/  FFMA.FTZ R48, R14, R26, R27 ;  /* 0x0000001a0e307223 */ /* 0x000fe2000001001b */
[--C-:B------:R-:W-:Y:S01]  /*2350*/  FADD.FTZ R25, R25, R26.reuse ;  /* 0x0000001a19197221 */ /* 0x100fe20000010000 */
[----:B------:R-:W-:Y:S01]  /*2360*/  PRMT R26, R38, 0x7632, R26 ;  /* 0x00007632261a7816 */ /* 0x000fe2000000001a */
[----:B------:R-:W-:-:S03]  /*2370*/  FFMA.FTZ R14, R5, R11, R4 ;  /* 0x0000000b050e7223 */ /* 0x000fc60000010004 */
[----:B------:R-:W-:Y:S01]  /*2380*/  SHF.L.U32 R26, R26, 0x10, RZ ;  /* 0x000000101a1a7819 */ /* 0x000fe200000006ff */
[----:B------:R-:W-:-:S06]  /*2390*/  FMUL.FTZ R27, R14, -1.4426950216293334961 ;  /* 0xbfb8aa3b0e1b7820 */ /* 0x000fcc0000410000 */
[----:B------:R-:W0:Y:S02]  /*23a0*/  MUFU.EX2 R27, R27 ;  /* 0x0000001b001b7308 */ /* 0x000e240000000800 */
[----:B0-----:R-:W-:Y:S01]  /*23b0*/  FADD.FTZ R49, R27, 1 ;  /* 0x3f8000001b317421 */ /* 0x001fe20000010000 */
[----:B------:R-:W-:-:S05]  /*23c0*/  FMUL.FTZ R27, R5, R20 ;  /* 0x00000014051b7220 */ /* 0x000fca0000410000 */
[----:B------:R-:W0:Y:S01]  /*23d0*/  MUFU.RCP R23, R49 ;  /* 0x0000003100177308 */ /* 0x000e220000001000 */
[----:B------:R-:W-:Y:S01]  /*23e0*/  FFMA.FTZ R48, R15, R27, R48 ;  /* 0x0000001b0f307223 */ /* 0x000fe20000010030 */
[----:B0-----:R-:W-:Y:S01]  /*23f0*/  FMUL.FTZ R26, R26, R23 ;  /* 0x000000171a1a7220 */ /* 0x001fe20000410000 */
[----:B------:R-:W-:-:S04]  /*2400*/  FADD.FTZ R23, -R23, 1 ;  /* 0x3f80000017177421 */ /* 0x000fc80000010100 */
[----:B------:R-:W-:-:S04]  /*2410*/  FFMA.FTZ R23, R14, R23, 1 ;  /* 0x3f8000000e177423 */ /* 0x000fc80000010017 */
[----:B------:R-:W-:Y:S01]  /*2420*/  FMUL.FTZ R14, R26, R23 ;  /* 0x000000171a0e7220 */ /* 0x000fe20000410000 */
[----:B------:R-:W-:Y:S01]  /*2430*/  SHF.L.U32 R26, R37, 0x10, RZ ;  /* 0x00000010251a7819 */ /* 0x000fe200000006ff */
[----:B------:R-:W-:-:S04]  /*2440*/  FADD.FTZ R23, RZ, R24 ;  /* 0x00000018ff177221 */ /* 0x000fc80000010000 */
[----:B------:R-:W-:Y:S01]  /*2450*/  FADD.FTZ R24, R26, -UR15 ;  /* 0x8000000f1a187e21 */ /* 0x000fe20008010000 */
[----:B------:R-:W-:Y:S01]  /*2460*/  FADD.FTZ R26, R23, R20 ;  /* 0x00000014171a7221 */ /* 0x000fe20000010000 */
[----:B------:R-:W-:Y:S02]  /*2470*/  FFMA.FTZ R23, R15, R20, R10 ;  /* 0x000000140f177223 */ /* 0x000fe4000001000a */
[----:B------:R-:W-:Y:S01]  /*2480*/  FMUL.FTZ R10, R24, UR11 ;  /* 0x0000000b180a7c20 */ /* 0x000fe20008410000 */
[----:B------:R-:W-:-:S03]  /*2490*/  SHF.L.U32 R24, R36, 0x10, RZ ;  /* 0x0000001024187819 */ /* 0x000fc600000006ff */
[----:B------:R-:W-:-:S04]  /*24a0*/  FFMA.FTZ R15, R6, R10, R3 ;  /* 0x0000000a060f7223 */ /* 0x000fc80000010003 */
[----:B------:R-:W-:-:S06]  /*24b0*/  FMUL.FTZ R20, R15, -1.4426950216293334961 ;  /* 0xbfb8aa3b0f147820 */ /* 0x000fcc0000410000 */
[----:B------:R-:W0:Y:S02]  /*24c0*/  MUFU.EX2 R20, R20 ;  /* 0x0000001400147308 */ /* 0x000e240000000800 */
[----:B0-----:R-:W-:Y:S01]  /*24d0*/  FADD.FTZ R49, R20, 1 ;  /* 0x3f80000014317421 */ /* 0x001fe20000010000 */
[----:B------:R-:W-:-:S05]  /*24e0*/  FADD.FTZ R20, R27, R25 ;  /* 0x000000191b147221 */ /* 0x000fca0000010000 */
        /* <DEDUP_REMOVED lines=8> */
[----:B------:R-:W-:-:S03]  /*2570*/  FMUL.FTZ R21, R6, R18 ;  /* 0x0000001206157220 */ /* 0x000fc60000410000 */
[----:B------:R-:W-:Y:S01]  /*2580*/  FADD.FTZ R27, R25, -UR15 ;  /* 0x8000000f191b7e21 */ /* 0x000fe20008010000 */
[----:B------:R-:W-:Y:S01]  /*2590*/  FFMA.FTZ R25, R19, R18, R22 ;  /* 0x0000001213197223 */ /* 0x000fe20000010016 */
[--C-:B------:R-:W-:Y:S02]  /*25a0*/  FADD.FTZ R22, R20, R21.reuse ;  /* 0x0000001514167221 */ /* 0x100fe40000010000 */
[----:B------:R-:W-:Y:S01]  /*25b0*/  FMUL.FTZ R18, R27, UR11 ;  /* 0x0000000b1b127c20 */ /* 0x000fe20008410000 */
[----:B------:R-:W-:Y:S01]  /*25c0*/  FFMA.FTZ R27, R19, R21, R48 ;  /* 0x00000015131b7223 */ /* 0x000fe20000010030 */
[----:B------:R-:W-:Y:S02]  /*25d0*/  PRMT R21, R36, 0x7632, R21 ;  /* 0x0000763224157816 */ /* 0x000fe40000000015 */
[----:B------:R-:W-:Y:S02]  /*25e0*/  FFMA.FTZ R19, R5, R18, R4 ;  /* 0x0000001205137223 */ /* 0x000fe40000010004 */
[----:B------:R-:W-:-:S02]  /*25f0*/  SHF.L.U32 R21, R21, 0x10, RZ ;  /* 0x0000001015157819 */ /* 0x000fc400000006ff */
[----:B------:R-:W-:-:S06]  /*2600*/  FMUL.FTZ R49, R19, -1.4426950216293334961 ;  /* 0xbfb8aa3b13317820 */ /* 0x000fcc0000410000 */
[----:B------:R-:W0:Y:S02]  /*2610*/  MUFU.EX2 R49, R49 ;  /* 0x0000003100317308 */ /* 0x000e240000000800 */
[----:B0-----:R-:W-:-:S06]  /*2620*/  FADD.FTZ R48, R49, 1 ;  /* 0x3f80000031307421 */ /* 0x001fcc0000010000 */
[----:B------:R-:W0:Y:S02]  /*2630*/  MUFU.RCP R48, R48 ;  /* 0x0000003000307308 */ /* 0x000e240000001000 */
[----:B0-----:R-:W-:Y:S01]  /*2640*/  FMUL.FTZ R20, R21, R48 ;  /* 0x0000003015147220 */ /* 0x001fe20000410000 */
[----:B------:R-:W-:-:S04]  /*2650*/  FADD.FTZ R21, -R48, 1 ;  /* 0x3f80000030157421 */ /* 0x000fc80000010100 */
[----:B------:R-:W-:Y:S01]  /*2660*/  FFMA.FTZ R19, R19, R21, 1 ;  /* 0x3f80000013137423 */ /* 0x000fe20000010015 */
[----:B------:R-:W-:Y:S01]  /*2670*/  FADD.FTZ R21, R26, R17 ;  /* 0x000000111a157221 */ /* 0x000fe20000010000 */
[----:B------:R-:W-:Y:S02]  /*2680*/  FMUL.FTZ R26, R5, R17 ;  /* 0x00000011051a7220 */ /* 0x000fe40000410000 */
[----:B------:R-:W-:Y:S01]  /*2690*/  FMUL.FTZ R19, R20, R19 ;  /* 0x0000001314137220 */ /* 0x000fe20000410000 */
[----:B------:R-:W-:Y:S01]  /*26a0*/  SHF.L.U32 R20, R35, 0x10, RZ ;  /* 0x0000001023147819 */ /* 0x000fe200000006ff */
[----:B------:R-:W-:Y:S01]  /*26b0*/  FFMA.FTZ R27, R16, R26, R27 ;  /* 0x0000001a101b7223 */ /* 0x000fe2000001001b */
[----:B------:R-:W-:Y:S01]  /*26c0*/  FADD.FTZ R26, R26, R22 ;  /* 0x000000161a1a7221 */ /* 0x000fe20000010000 */
[----:B------:R-:W-:Y:S02]  /*26d0*/  SHF.L.U32 R22, R34, 0x10, RZ ;  /* 0x0000001022167819 */ /* 0x000fe400000006ff */
[----:B------:R-:W-:Y:S01]  /*26e0*/  FADD.FTZ R49, R20, -UR15 ;  /* 0x8000000f14317e21 */ /* 0x000fe20008010000 */
[----:B------:R-:W-:-:S03]  /*26f0*/  FFMA.FTZ R20, R16, R17, R23 ;  /* 0x0000001110147223 */ /* 0x000fc60000010017 */
        /* <DEDUP_REMOVED lines=14> */
[----:B------:R-:W-:Y:S02]  /*27e0*/  FMUL.FTZ R24, R6, R13 ;  /* 0x0000000d06187220 */ /* 0x000fe40000410000 */
[----:B------:R-:W-:Y:S02]  /*27f0*/  FMUL.FTZ R13, R48, UR11 ;  /* 0x0000000b300d7c20 */ /* 0x000fe40008410000 */
[----:B------:R-:W-:Y:S01]  /*2800*/  FFMA.FTZ R48, R12, R24, R27 ;  /* 0x000000180c307223 */ /* 0x000fe2000001001b */
[----:B------:R-:W-:Y:S01]  /*2810*/  FADD.FTZ R26, R26, R24 ;  /* 0x000000181a1a7221 */ /* 0x000fe20000010000 */
[----:B------:R-:W-:Y:S01]  /*2820*/  FFMA.FTZ R12, R5, R13, R4 ;  /* 0x0000000d050c7223 */ /* 0x000fe20000010004 */
[----:B------:R-:W-:-:S03]  /*2830*/  PRMT R24, R34, 0x7632, R24 ;  /* 0x0000763222187816 */ /* 0x000fc60000000018 */
[----:B------:R-:W-:Y:S01]  /*2840*/  FMUL.FTZ R27, R12, -1.4426950216293334961 ;  /* 0xbfb8aa3b0c1b7820 */ /* 0x000fe20000410000 */
[----:B------:R-:W-:-:S05]  /*2850*/  SHF.L.U32 R24, R24, 0x10, RZ ;  /* 0x0000001018187819 */ /* 0x000fca00000006ff */
[----:B------:R-:W0:Y:S02]  /*2860*/  MUFU.EX2 R27, R27 ;  /* 0x0000001b001b7308 */ /* 0x000e240000000800 */
[----:B0-----:R-:W-:-:S06]  /*2870*/  FADD.FTZ R25, R27, 1 ;  /* 0x3f8000001b197421 */ /* 0x001fcc0000010000 */
[----:B------:R-:W0:Y:S02]  /*2880*/  MUFU.RCP R25, R25 ;  /* 0x0000001900197308 */ /* 0x000e240000001000 */
[----:B0-----:R-:W-:Y:S01]  /*2890*/  FADD.FTZ R49, -R25, 1 ;  /* 0x3f80000019317421 */ /* 0x001fe20000010100 */
[----:B------:R-:W-:Y:S01]  /*28a0*/  FMUL.FTZ R24, R24, R25 ;  /* 0x0000001918187220 */ /* 0x000fe20000410000 */
[----:B------:R-:W-:Y:S02]  /*28b0*/  FMUL.FTZ R25, R5, R14 ;  /* 0x0000000e05197220 */ /* 0x000fe40000410000 */
[----:B------:R-:W-:Y:S02]  /*28c0*/  FFMA.FTZ R49, R12, R49, 1 ;  /* 0x3f8000000c317423 */ /* 0x000fe40000010031 */
[----:B------:R-:W-:Y:S02]  /*28d0*/  FADD.FTZ R26, R25, R26 ;  /* 0x0000001a191a7221 */ /* 0x000fe40000010000 */
[----:B------:R-:W-:Y:S01]  /*28e0*/  FMUL.FTZ R12, R24, R49 ;  /* 0x00000031180c7220 */ /* 0x000fe20000410000 */
[----:B------:R-:W-:-:S05]  /*28f0*/  SHF.L.U32 R24, R32, 0x10, RZ ;  /* 0x0000001020187819 */ /* 0x000fca00000006ff */
[----:B------:R-:W-:Y:S01]  /*2900*/  FADD.FTZ R27, R24, -UR15 ;  /* 0x8000000f181b7e21 */ /* 0x000fe20008010000 */
[----:B------:R-:W-:Y:S01]  /*2910*/  FADD.FTZ R24, R21, R14 ;  /* 0x0000000e15187221 */ /* 0x000fe20000010000 */
[----:B------:R-:W-:Y:S02]  /*2920*/  FFMA.FTZ R21, R11, R14, R20 ;  /* 0x0000000e0b157223 */ /* 0x000fe40000010014 */
[----:B------:R-:W-:Y:S01]  /*2930*/  FMUL.FTZ R14, R27, UR11 ;  /* 0x0000000b1b0e7c20 */ /* 0x000fe20008410000 */
[----:B------:R-:W-:Y:S01]  /*2940*/  FFMA.FTZ R27, R11, R25, R48 ;  /* 0x000000190b1b7223 */ /* 0x000fe20000010030 */
[----:B------:R-:W-:Y:S02]  /*2950*/  SHF.L.U32 R25, R31, 0x10, RZ ;  /* 0x000000101f197819 */ /* 0x000fe400000006ff */
        /* <DEDUP_REMOVED lines=10> */
[----:B------:R-:W-:Y:S01]  /*2a00*/  FADD.FTZ R25, R22, R15 ;  /* 0x0000000f16197221 */ /* 0x000fe20000010000 */
[----:B------:R-:W-:-:S03]  /*2a10*/  FMUL.FTZ R22, R6, R15 ;  /* 0x0000000f06167220 */ /* 0x000fc60000410000 */
[----:B------:R-:W-:Y:S01]  /*2a20*/  FADD.FTZ R48, R20, -UR15 ;  /* 0x8000000f14307e21 */ /* 0x000fe20008010000 */
[C---:B------:R-:W-:Y:S01]  /*2a30*/  FFMA.FTZ R20, R10.reuse, R15, R23 ;  /* 0x0000000f0a147223 */ /* 0x040fe20000010017 */
[----:B------:R-:W-:Y:S01]  /*2a40*/  FFMA.FTZ R27, R10, R22, R27 ;  /* 0x000000160a1b7223 */ /* 0x000fe2000001001b */
[----:B------:R-:W-:Y:S01]  /*2a50*/  FADD.FTZ R26, R26, R22 ;  /* 0x000000161a1a7221 */ /* 0x000fe20000010000 */
[----:B------:R-:W-:Y:S01]  /*2a60*/  FMUL.FTZ R15, R48, UR11 ;  /* 0x0000000b300f7c20 */ /* 0x000fe20008410000 */
[----:B------:R-:W-:Y:S01]  /*2a70*/  SHF.L.U32 R22, R30, 0x10, RZ ;  /* 0x000000101e167819 */ /* 0x000fe200000006ff */
[----:B------:R-:W-:Y:S02]  /*2a80*/  FFMA.FTZ R20, R17, R16, R20 ;  /* 0x0000001011147223 */ /* 0x000fe40000010014 */
        /* <DEDUP_REMOVED lines=13> */
[----:B------:R-:W-:Y:S01]  /*2b60*/  FFMA.FTZ R22, R18, R19, R21 ;  /* 0x0000001312167223 */ /* 0x000fe20000010015 */
[----:B------:R-:W-:Y:S01]  /*2b70*/  FADD.FTZ R26, R24, R26 ;  /* 0x0000001a181a7221 */ /* 0x000fe20000010000 */
[----:B------:R-:W-:Y:S01]  /*2b80*/  FADD.FTZ R23, R23, R12 ;  /* 0x0000000c17177221 */ /* 0x000fe20000010000 */
[----:B------:R-:W-:Y:S01]  /*2b90*/  FMUL.FTZ R19, R48, UR11 ;  /* 0x0000000b30137c20 */ /* 0x000fe20008410000 */
[----:B------:R-:W-:Y:S01]  /*2ba0*/  FFMA.FTZ R48, R18, R24, R27 ;  /* 0x0000001812307223 */ /* 0x000fe2000001001b */
[----:B------:R-:W-:Y:S01]  /*2bb0*/  SHF.L.U32 R24, R9, 0x10, RZ ;  /* 0x0000001009187819 */ /* 0x000fe200000006ff */
[----:B------:R-:W-:Y:S01]  /*2bc0*/  FFMA.FTZ R22, R13, R12, R22 ;  /* 0x0000000c0d167223 */ /* 0x000fe20000010016 */
[----:B------:R-:W-:-:S04]  /*2bd0*/  FFMA.FTZ R18, R6, R19, R3 ;  /* 0x0000001306127223 */ /* 0x000fc80000010003 */
[----:B------:R-:W-:-:S06]  /*2be0*/  FMUL.FTZ R27, R18, -1.4426950216293334961 ;  /* 0xbfb8aa3b121b7820 */ /* 0x000fcc0000410000 */
[----:B------:R-:W0:Y:S02]  /*2bf0*/  MUFU.EX2 R27, R27 ;  /* 0x0000001b001b7308 */ /* 0x000e240000000800 */
[----:B0-----:R-:W-:-:S06]  /*2c00*/  FADD.FTZ R21, R27, 1 ;  /* 0x3f8000001b157421 */ /* 0x001fcc0000010000 */
[----:B------:R-:W0:Y:S02]  /*2c10*/  MUFU.RCP R21, R21 ;  /* 0x0000001500157308 */ /* 0x000e240000001000 */
[----:B0-----:R-:W-:Y:S01]  /*2c20*/  FADD.FTZ R49, -R21, 1 ;  /* 0x3f80000015317421 */ /* 0x001fe20000010100 */
[----:B------:R-:W-:-:S03]  /*2c30*/  FMUL.FTZ R24, R24, R21 ;  /* 0x0000001518187220 */ /* 0x000fc60000410000 */
[----:B------:R-:W-:-:S04]  /*2c40*/  FFMA.FTZ R49, R18, R49, 1 ;  /* 0x3f80000012317423 */ /* 0x000fc80000010031 */
[----:B------:R-:W-:Y:S01]  /*2c50*/  FMUL.FTZ R18, R24, R49 ;  /* 0x0000003118127220 */ /* 0x000fe20000410000 */
[----:B------:R-:W-:-:S05]  /*2c60*/  SHF.L.U32 R24, R7, 0x10, RZ ;  /* 0x0000001007187819 */ /* 0x000fca00000006ff */
[----:B------:R-:W-:Y:S01]  /*2c70*/  FADD.FTZ R49, R24, -UR15 ;  /* 0x8000000f18317e21 */ /* 0x000fe20008010000 */
[----:B------:R-:W-:Y:S01]  /*2c80*/  FADD.FTZ R24, R25, R16 ;  /* 0x0000001019187221 */ /* 0x000fe20000010000 */
[----:B------:R-:W-:Y:S02]  /*2c90*/  FMUL.FTZ R25, R6, R16 ;  /* 0x0000001006197220 */ /* 0x000fe40000410000 */
[----:B------:R-:W-:Y:S02]  /*2ca0*/  FMUL.FTZ R16, R49, UR11 ;  /* 0x0000000b31107c20 */ /* 0x000fe40008410000 */
[----:B------:R-:W-:Y:S01]  /*2cb0*/  FFMA.FTZ R48, R17, R25, R48 ;  /* 0x0000001911307223 */ /* 0x000fe20000010030 */
[----:B------:R-:W-:Y:S01]  /*2cc0*/  FADD.FTZ R26, R26, R25 ;  /* 0x000000191a1a7221 */ /* 0x000fe20000010000 */
[----:B------:R-:W-:Y:S01]  /*2cd0*/  FFMA.FTZ R21, R5, R16, R4 ;  /* 0x0000001005157223 */ /* 0x000fe20000010004 */
[----:B------:R-:W-:-:S03]  /*2ce0*/  SHF.L.U32 R17, R8, 0x10, RZ ;  /* 0x0000001008117819 */ /* 0x000fc600000006ff */
[----:B------:R-:W-:-:S06]  /*2cf0*/  FMUL.FTZ R49, R21, -1.4426950216293334961 ;  /* 0xbfb8aa3b15317820 */ /* 0x000fcc0000410000 */
[----:B------:R-:W0:Y:S02]  /*2d00*/  MUFU.EX2 R49, R49 ;  /* 0x0000003100317308 */ /* 0x000e240000000800 */
[----:B0-----:R-:W-:-:S06]  /*2d10*/  FADD.FTZ R27, R49, 1 ;  /* 0x3f800000311b7421 */ /* 0x001fcc0000010000 */
[----:B------:R-:W0:Y:S02]  /*2d20*/  MUFU.RCP R27, R27 ;  /* 0x0000001b001b7308 */ /* 0x000e240000001000 */
[----:B0-----:R-:W-:Y:S01]  /*2d30*/  FADD.FTZ R25, -R27, 1 ;  /* 0x3f8000001b197421 */ /* 0x001fe20000010100 */
[----:B------:R-:W-:-:S03]  /*2d40*/  FMUL.FTZ R17, R17, R27 ;  /* 0x0000001b11117220 */ /* 0x000fc60000410000 */
[----:B------:R-:W-:Y:S01]  /*2d50*/  FFMA.FTZ R25, R21, R25, 1 ;  /* 0x3f80000015197423 */ /* 0x000fe20000010019 */
[----:B------:R-:W-:Y:S01]  /*2d60*/  FMUL.FTZ R21, R5, R12 ;  /* 0x0000000c05157220 */ /* 0x000fe20000410000 */
[----:B------:R-:W-:Y:S02]  /*2d70*/  FFMA.FTZ R12, R14, R11, R20 ;  /* 0x0000000b0e0c7223 */ /* 0x000fe40000010014 */
[----:B------:R-:W-:Y:S01]  /*2d80*/  FMUL.FTZ R17, R17, R25 ;  /* 0x0000001911117220 */ /* 0x000fe20000410000 */
[----:B------:R-:W-:Y:S01]  /*2d90*/  FFMA.FTZ R13, R13, R21, R48 ;  /* 0x000000150d0d7223 */ /* 0x000fe20000010030 */
[----:B------:R-:W-:Y:S01]  /*2da0*/  FADD.FTZ R26, R21, R26 ;  /* 0x0000001a151a7221 */ /* 0x000fe20000010000 */
[----:B------:R-:W-:Y:S01]  /*2db0*/  FMUL.FTZ R21, R6, R11 ;  /* 0x0000000b06157220 */ /* 0x000fe20000410000 */
[----:B------:R-:W-:Y:S01]  /*2dc0*/  FMUL.FTZ R25, R5, R17 ;  /* 0x0000001105197220 */ /* 0x000fe20000410000 */
[----:B------:R-:W-:Y:S01]  /*2dd0*/  FADD.FTZ R11, R24, R11 ;  /* 0x0000000b180b7221 */ /* 0x000fe20000010000 */
[----:B------:R-:W-:Y:S01]  /*2de0*/  FFMA.FTZ R12, R19, R18, R12 ;  /* 0x00000012130c7223 */ /* 0x000fe2000001000c */
[----:B------:R-:W-:Y:S01]  /*2df0*/  FFMA.FTZ R48, R14, R21, R13 ;  /* 0x000000150e307223 */ /* 0x000fe2000001000d */
[----:B------:R-:W-:Y:S01]  /*2e00*/  FADD.FTZ R21, R26, R21 ;  /* 0x000000151a157221 */ /* 0x000fe20000010000 */
[----:B------:R-:W-:Y:S01]  /*2e10*/  FMUL.FTZ R26, R5, R10 ;  /* 0x0000000a051a7220 */ /* 0x000fe20000410000 */
[----:B------:R-:W-:Y:S01]  /*2e20*/  FMUL.FTZ R14, R6, R18 ;  /* 0x00000012060e7220 */ /* 0x000fe20000410000 */
[----:B------:R-:W-:Y:S01]  /*2e30*/  FFMA.FTZ R13, R15, R10, R22 ;  /* 0x0000000a0f0d7223 */ /* 0x000fe20000010016 */
[----:B------:R-:W-:Y:S01]  /*2e40*/  FADD.FTZ R22, R23, R10 ;  /* 0x0000000a17167221 */ /* 0x000fe20000010000 */
[----:B------:R-:W-:Y:S01]  /*2e50*/  FFMA.FTZ R48, R15, R26, R48 ;  /* 0x0000001a0f307223 */ /* 0x000fe20000010030 */
[----:B------:R-:W-:Y:S01]  /*2e60*/  FADD.FTZ R21, R26, R21 ;  /* 0x000000151a157221 */ /* 0x000fe20000010000 */
[----:B------:R-:W-:Y:S01]  /*2e70*/  FFMA.FTZ R13, R16, R17, R13 ;  /* 0x00000011100d7223 */ /* 0x000fe2000001000d */
[----:B------:R-:W-:Y:S01]  /*2e80*/  FADD.FTZ R15, R22, R17 ;  /* 0x00000011160f7221 */ /* 0x000fe20000010000 */
[----:B------:R-:W-:Y:S01]  /*2e90*/  FFMA.FTZ R27, R19, R14, R48 ;  /* 0x0000000e131b7223 */ /* 0x000fe20000010030 */
[----:B------:R-:W-:-:S03]  /*2ea0*/  FADD.FTZ R14, R21, R14 ;  /* 0x0000000e150e7221 */ /* 0x000fc60000010000 */
[----:B------:R-:W-:Y:S01]  /*2eb0*/  FFMA.FTZ R20, R16, R25, R27 ;  /* 0x0000001910147223 */ /* 0x000fe2000001001b */
[----:B------:R-:W-:Y:S01]  /*2ec0*/  FADD.FTZ R10, R25, R14 ;  /* 0x0000000e190a7221 */ /* 0x000fe20000010000 */
[----:B------:R-:W-:-:S07]  /*2ed0*/  FADD.FTZ R14, R11, R18 ;  /* 0x000000120b0e7221 */ /* 0x000fce0000010000 */
.L_x_272:
[----:B------:R-:W-:Y:S01]  /*2ee0*/  MOV R16, R10 ;  /* 0x0000000a00107202 */ /* 0x000fe20000000f00 */
[----:B------:R-:W0:Y:S01]  /*2ef0*/  S2R R22, SR_TID.X ;  /* 0x0000000000167919 */ /* 0x000e220000002100 */
[C---:B------:R-:W-:Y:S01]  /*2f00*/  ISETP.GT.AND P0, PT, R0.reuse, 0x1e, PT ;  /* 0x0000001e0000780c */ /* 0x040fe20003f04270 */
[----:B------:R-:W1:Y:S01]  /*2f10*/  S2UR UR8, SR_CgaCtaId ;  /* 0x00000000000879c3 */ /* 0x000e620000008800 */
[----:B------:R-:W-:Y:S01]  /*2f20*/  UMOV UR7, 0x400 ;  /* 0x0000040000077882 */ /* 0x000fe20000000000 */
[----:B------:R-:W2:Y:S01]  /*2f30*/  SHFL.DOWN PT, R10, R20, 0x1, 0x1f ;  /* 0x08201f00140a7f89 */ /* 0x000ea200000e0000 */
[----:B------:R-:W-:Y:S01]  /*2f40*/  UIADD3 UR6, UPT, UPT, UR7, 0x80, URZ ;  /* 0x0000008007067890 */ /* 0x000fe2000fffe0ff */
[----:B------:R-:W-:Y:S01]  /*2f50*/  ISETP.GT.AND P2, PT, R0, 0xf, PT ;  /* 0x0000000f0000780c */ /* 0x000fe20003f44270 */
[----:B------:R-:W3:Y:S01]  /*2f60*/  LDCU UR9, c[0x0][0x374] ;  /* 0x00006e80ff0977ac */ /* 0x000ee20008000800 */
[----:B------:R-:W4:Y:S01]  /*2f70*/  SHFL.DOWN PT, R11, R16, 0x1, 0x1f ;  /* 0x08201f00100b7f89 */ /* 0x000f2200000e0000 */
[----:B------:R-:W-:Y:S01]  /*2f80*/  BSSY.RECONVERGENT B0, `(.L_x_273) ;  /* 0x0000025000007945 */ /* 0x000fe20003800200 */
[----:B-1----:R-:W-:-:S04]  /*2f90*/  ULEA UR6, UR8, UR6, 0x18 ;  /* 0x0000000608067291 */ /* 0x002fc8000f8ec0ff */
[----:B--2---:R-:W-:Y:S01]  /*2fa0*/  @!P0 FADD.FTZ R20, R10, R20 ;  /* 0x000000140a148221 */ /* 0x004fe20000010000 */
[----:B----4-:R-:W-:-:S04]  /*2fb0*/  @!P0 FADD.FTZ R16, R11, R16 ;  /* 0x000000100b108221 */ /* 0x010fc80000010000 */
[----:B------:R-:W1:Y:S01]  /*2fc0*/  SHFL.DOWN PT, R10, R20, 0x2, 0x1f ;  /* 0x08401f00140a7f89 */ /* 0x000e6200000e0000 */
[----:B------:R-:W-:Y:S01]  /*2fd0*/  ISETP.GT.AND P0, PT, R0, 0x1d, PT ;  /* 0x0000001d0000780c */ /* 0x000fe20003f04270 */
[----:B0-----:R-:W-:Y:S01]  /*2fe0*/  IMAD R47, R47, 0x6, R22 ;  /* 0x000000062f2f7824 */ /* 0x001fe200078e0216 */
[C---:B------:R-:W-:Y:S01]  /*2ff0*/  LEA R48, R22.reuse, UR6, 0x4 ;  /* 0x0000000616307c11 */ /* 0x040fe2000f8e20ff */
[----:B------:R-:W0:Y:S01]  /*3000*/  SHFL.DOWN PT, R11, R16, 0x2, 0x1f ;  /* 0x08401f00100b7f89 */ /* 0x000e2200000e0000 */
[C---:B------:R-:W-:Y:S02]  /*3010*/  ISETP.NE.AND P1, PT, R22.reuse, RZ, PT ;  /* 0x000000ff1600720c */ /* 0x040fe40003f25270 */
[----:B------:R-:W-:Y:S01]  /*3020*/  ISETP.GT.U32.AND P3, PT, R22, 0x5, PT ;  /* 0x000000051600780c */ /* 0x000fe20003f64070 */
[----:B------:R-:W-:Y:S06]  /*3030*/  STS.128 [R48], R12 ;  /* 0x0000000c30007388 */ /* 0x000fec0000000c00 */
[----:B-1----:R-:W-:Y:S01]  /*3040*/  @!P0 FADD.FTZ R20, R20, R10 ;  /* 0x0000000a14148221 */ /* 0x002fe20000010000 */
[----:B0-----:R-:W-:-:S04]  /*3050*/  @!P0 FADD.FTZ R16, R16, R11 ;  /* 0x0000000b10108221 */ /* 0x001fc80000010000 */
        /* <DEDUP_REMOVED lines=23> */
.L_x_274:
[----:B------:R-:W-:Y:S05]  /*31d0*/  BSYNC.RECONVERGENT B0 ;  /* 0x0000000000007941 */ /* 0x000fea0003800200 */
.L_x_273:
        /* <DEDUP_REMOVED lines=32> */
.L_x_276:
[----:B------:R-:W-:Y:S05]  /*33e0*/  BSYNC.RECONVERGENT B0 ;  /* 0x0000000000007941 */ /* 0x000fea0003800200 */
.L_x_275:
        /* <DEDUP_REMOVED lines=318> */
.L_x_278:
[----:B------:R-:W-:Y:S05]  /*47d0*/  BSYNC.RECONVERGENT B0 ;  /* 0x0000000000007941 */ /* 0x000fea0003800200 */
.L_x_277:
        /* <DEDUP_REMOVED lines=28> */
.L_x_280:
[----:B------:R-:W-:Y:S05]  /*49a0*/  BSYNC.RECONVERGENT B0 ;  /* 0x0000000000007941 */ /* 0x000fea0003800200 */
.L_x_279:
        /* <DEDUP_REMOVED lines=24> */
[----:B------:R-:W-:-:S02]  /*4b30*/  MOV R19, UR8 ;  /* 0x0000000800137c02 */ /* 0x000fc40008000f00 */
        /* <DEDUP_REMOVED lines=11> */
.L_x_283:
[----:B0-----:R-:W3:Y:S04]  /*4bf0*/  LDG.E.STRONG.GPU R12, desc[UR12][R14.64] ;  /* 0x0000000c0e0c7981 */ /* 0x001ee8000c1ef900 */
[----:B---3--:R-:W-:Y:S01]  /*4c00*/  CCTL.IVALL ;  /* 0x00000000ff00798f */ /* 0x008fe20002000000 */
[----:B------:R-:W-:Y:S05]  /*4c10*/  YIELD ;  /* 0x0000000000007946 */ /* 0x000fea0003800000 */
[----:B------:R-:W-:-:S13]  /*4c20*/  ISETP.NE.AND P0, PT, R12, R17, PT ;  /* 0x000000110c00720c */ /* 0x000fda0003f05270 */
[----:B------:R-:W-:Y:S05]  /*4c30*/  @P0 BRA `(.L_x_283) ;  /* 0xfffffffc00ec0947 */ /* 0x000fea000383ffff */
.L_x_282:
[----:B0-----:R-:W0:Y:S01]  /*4c40*/  LDC R12, c[0x0][0x370] ;  /* 0x0000dc00ff0c7b82 */ /* 0x001e220000000800 */
[----:B------:R-:W-:Y:S05]  /*4c50*/  WARPSYNC.ALL ;  /* 0x0000000000007948 */ /* 0x000fea0003800000 */
[----:B0-----:R-:W-:Y:S02]  /*4c60*/  ISETP.GE.U32.AND P0, PT, R12, 0x8, PT ;  /* 0x000000080c00780c */ /* 0x001fe40003f06070 */
[----:B------:R-:W-:Y:S01]  /*4c70*/  BAR.SYNC.DEFER_BLOCKING 0x0 ;  /* 0x0000000000007b1d */ /* 0x000fe20000010000 */
[----:B--2---:R-:W-:-:S10]  /*4c80*/  HFMA2 R20, -RZ, RZ, 0, 0 ;  /* 0x00000000ff147431 */ /* 0x004fd400000001ff */
[----:B------:R-:W-:Y:S05]  /*4c90*/  @!P0 BRA `(.L_x_284) ;  /* 0x0000000400348947 */ /* 0x000fea0003800000 */
[----:B------:R-:W-:-:S07]  /*4ca0*/  MOV R24, RZ ;  /* 0x000000ff00187202 */ /* 0x000fce0000000f00 */
.L_x_285:
        /* <DEDUP_REMOVED lines=18> */
[----:B-1----:R-:W-:-:S02]  /*4dd0*/  IADD3 R18, PT, PT, R24, 0x5, RZ ;  /* 0x0000000518127810 */ /* 0x002fc40007ffe0ff */
[----:B------:R-:W-:Y:S02]  /*4de0*/  ISETP.EQ.OR P4, PT, R17, UR14, P1 ;  /* 0x0000000e11007c0c */ /* 0x000fe40008f82670 */
[----:B------:R-:W-:Y:S02]  /*4df0*/  MOV R19, UR9 ;  /* 0x0000000900137c02 */ /* 0x000fe40008000f00 */
        /* <DEDUP_REMOVED lines=55> */
.L_x_284:
        /* <DEDUP_REMOVED lines=14> */
[----:B------:R-:W-:Y:S02]  /*5250*/  MOV R19, UR9 ;  /* 0x0000000900137c02 */ /* 0x000fe40008000f00 */
        /* <DEDUP_REMOVED lines=8> */
[----:B-1----:R-:W-:-:S02]  /*52e0*/  MOV R18, UR9 ;  /* 0x0000000900127c02 */ /* 0x002fc40008000f00 */
        /* <DEDUP_REMOVED lines=21> */
.L_x_286:
        /* <DEDUP_REMOVED lines=23> */
.L_x_287:
        /* <DEDUP_REMOVED lines=11> */
.L_x_288:
[----:B------:R-:W-:Y:S05]  /*5660*/  BSYNC.RECONVERGENT B0 ;  /* 0x0000000000007941 */ /* 0x000fea0003800200 */
.L_x_281:
[----:B------:R-:W5:Y:S01]  /*5670*/  S2UR UR7, SR_CgaCtaId ;  /* 0x00000000000779c3 */ /* 0x000f620000008800 */
[----:B------:R-:W-:Y:S01]  /*5680*/  UMOV UR6, 0x400 ;  /* 0x0000040000067882 */ /* 0x000fe20000000000 */
[----:B------:R-:W0:Y:S01]  /*5690*/  LDCU.64 UR16, c[0x0][0x400] ;  /* 0x00008000ff1077ac */ /* 0x000e220008000a00 */
[C---:B---34-:R-:W-:Y:S02]  /*56a0*/  PRMT R16, R45.reuse, 0x7632, R16 ;  /* 0x000076322d107816 */ /* 0x058fe40000000010 */
[----:B------:R-:W-:-:S03]  /*56b0*/  SHF.L.U32 R45, R45, 0x10, RZ ;  /* 0x000000102d2d7819 */ /* 0x000fc600000006ff */
[----:B------:R-:W3:Y:S02]  /*56c0*/  LDC R15, c[0x0][0x41c] ;  /* 0x00010700ff0f7b82 */ /* 0x000ee40000000800 */
[----:B------:R-:W-:-:S04]  /*56d0*/  FADD.FTZ R45, R45, -UR15 ;  /* 0x8000000f2d2d7e21 */ /* 0x000fc80008010000 */
[----:B------:R-:W-:Y:S01]  /*56e0*/  FMUL.FTZ R45, R45, UR11 ;  /* 0x0000000b2d2d7c20 */ /* 0x000fe20008410000 */
[----:B-----5:R-:W-:Y:S01]  /*56f0*/  ULEA UR6, UR7, UR6, 0x18 ;  /* 0x0000000607067291 */ /* 0x020fe2000f8ec0ff */
[----:B------:R-:W4:Y:S01]  /*5700*/  LDCU.U8 UR7, c[0x0][0x414] ;  /* 0x00008280ff0777ac */ /* 0x000f220008000000 */
[----:B---3--:R-:W-:-:S07]  /*5710*/  IMAD R15, R15, UR14, R46 ;  /* 0x0000000e0f0f7c24 */ /* 0x008fce000f8e022e */
[----:B------:R3:W-:Y:S01]  /*5720*/  @!P1 STS.64 [UR6+0x78], R10 ;  /* 0x0000780aff009988 */ /* 0x0007e20008000a06 */
[----:B------:R-:W-:Y:S01]  /*5730*/  BAR.SYNC.DEFER_BLOCKING 0x0 ;  /* 0x0000000000007b1d */ /* 0x000fe20000010000 */
[----:B0-----:R-:W-:Y:S02]  /*5740*/  ISETP.GE.U32.AND P0, PT, R15, UR16, PT ;  /* 0x000000100f007c0c */ /* 0x001fe4000bf06070 */
[----:B---3--:R-:W-:Y:S01]  /*5750*/  SHF.L.U32 R11, R16, 0x10, RZ ;  /* 0x00000010100b7819 */ /* 0x008fe200000006ff */
[----:B----4-:R-:W-:Y:S01]  /*5760*/  UISETP.NE.AND UP0, UPT, UR7, URZ, UPT ;  /* 0x000000ff0700728c */ /* 0x010fe2000bf05270 */
[----:B------:R-:W-:-:S04]  /*5770*/  SHF.R.S32.HI R10, RZ, 0x1f, R15 ;  /* 0x0000001fff0a7819 */ /* 0x000fc8000001140f */
[----:B------:R-:W-:Y:S01]  /*5780*/  ISETP.GE.AND.EX P0, PT, R10, UR17, PT, P0 ;  /* 0x000000110a007c0c */ /* 0x000fe2000bf06300 */
[----:B------:R-:W0:Y:S01]  /*5790*/  LDS.64 R12, [UR6+0x78] ;  /* 0x00007806ff0c7984 */ /* 0x000e220008000a00 */
[----:B------:R-:W0:Y:S02]  /*57a0*/  LDCU UR6, c[0x0][0x42c] ;  /* 0x00008580ff0677ac */ /* 0x000e240008000800 */
[----:B0-----:R-:W-:Y:S01]  /*57b0*/  FMUL.FTZ R14, R12, UR6 ;  /* 0x000000060c0e7c20 */ /* 0x001fe20008410000 */
[----:B------:R-:W-:Y:S01]  /*57c0*/  FMUL.FTZ R17, R13, UR6 ;  /* 0x000000060d117c20 */ /* 0x000fe20008410000 */
[C---:B------:R-:W-:Y:S01]  /*57d0*/  PRMT R12, R44.reuse, 0x7632, R12 ;  /* 0x000076322c0c7816 */ /* 0x040fe2000000000c */
[----:B------:R-:W-:Y:S01]  /*57e0*/  FADD.FTZ R13, R11, -UR15 ;  /* 0x8000000f0b0d7e21 */ /* 0x000fe20008010000 */
[----:B------:R-:W-:Y:S01]  /*57f0*/  SHF.L.U32 R44, R44, 0x10, RZ ;  /* 0x000000102c2c7819 */ /* 0x000fe200000006ff */
[----:B------:R-:W-:Y:S01]  /*5800*/  FFMA.FTZ R11, R14, R45, R17 ;  /* 0x0000002d0e0b7223 */ /* 0x000fe20000010011 */
[----:B------:R-:W-:Y:S01]  /*5810*/  SHF.L.U32 R12, R12, 0x10, RZ ;  /* 0x000000100c0c7819 */ /* 0x000fe200000006ff */
[----:B------:R-:W-:Y:S01]  /*5820*/  FMUL.FTZ R13, R13, UR11 ;  /* 0x0000000b0d0d7c20 */ /* 0x000fe20008410000 */
[----:B------:R-:W-:Y:S06]  /*5830*/  BRA.U !UP0, `(.L_x_289) ;  /* 0x0000000108487547 */ /* 0x000fec000b800000 */
[----:B------:R-:W-:Y:S01]  /*5840*/  FFMA.FTZ R16, R6, R45, R3 ;  /* 0x0000002d06107223 */ /* 0x000fe20000010003 */
[----:B------:R-:W-:-:S03]  /*5850*/  FFMA.FTZ R25, R5, R13, R4 ;  /* 0x0000000d05197223 */ /* 0x000fc60000010004 */
[----:B-1----:R-:W-:Y:S01]  /*5860*/  FMUL.FTZ R18, R16, -1.4426950216293334961 ;  /* 0xbfb8aa3b10127820 */ /* 0x002fe20000410000 */
[----:B--2---:R-:W-:-:S05]  /*5870*/  FMUL.FTZ R20, R25, -1.4426950216293334961 ;  /* 0xbfb8aa3b19147820 */ /* 0x004fca0000410000 */
        /* <DEDUP_REMOVED lines=14> */
.L_x_289:
[----:B-1----:R-:W-:Y:S01]  /*5960*/  FFMA.FTZ R18, R14, R13, R17 ;  /* 0x0000000d0e127223 */ /* 0x002fe20000010011 */
[----:B------:R-:W-:Y:S01]  /*5970*/  BSSY.RECONVERGENT B0, `(.L_x_290) ;  /* 0x0000014000007945 */ /* 0x000fe20003800200 */
[C---:B------:R-:W-:Y:S01]  /*5980*/  PRMT R16, R43.reuse, 0x7632, R16 ;  /* 0x000076322b107816 */ /* 0x040fe20000000010 */
[----:B------:R-:W-:Y:S01]  /*5990*/  FFMA.FTZ R44, R6, R44, -R11 ;  /* 0x0000002c062c7223 */ /* 0x000fe2000001080b */
[----:B------:R-:W-:Y:S01]  /*59a0*/  SHF.L.U32 R43, R43, 0x10, RZ ;  /* 0x000000102b2b7819 */ /* 0x000fe200000006ff */
        /* <DEDUP_REMOVED lines=16> */
.L_x_291:
[----:B------:R-:W-:Y:S05]  /*5ab0*/  BSYNC.RECONVERGENT B0 ;  /* 0x0000000000007941 */ /* 0x000fea0003800200 */
.L_x_290:
[----:B------:R-:W-:Y:S01]  /*5ac0*/  SHF.L.U32 R16, R16, 0x10, RZ ;  /* 0x0000001010107819 */ /* 0x000fe200000006ff */
[----:B------:R-:W-:Y:S01]  /*5ad0*/  FADD.FTZ R43, R43, -UR15 ;  /* 0x8000000f2b2b7e21 */ /* 0x000fe20008010000 */
[----:B0-----:R-:W-:Y:S02]  /*5ae0*/  IADD3 R13, PT, PT, R15, 0x40, RZ ;  /* 0x000000400f0d7810 */ /* 0x001fe40007ffe0ff */
[----:B--2---:R-:W-:Y:S01]  /*5af0*/  PRMT R20, R42, 0x7632, R20 ;  /* 0x000076322a147816 */ /* 0x004fe20000000014 */
[----:B------:R-:W-:Y:S01]  /*5b00*/  FMUL.FTZ R43, R43, UR11 ;  /* 0x0000000b2b2b7c20 */ /* 0x000fe20008410000 */
[----:B------:R-:W-:Y:S01]  /*5b10*/  IADD3 R21, PT, PT, R15, 0x80, RZ ;  /* 0x000000800f157810 */ /* 0x000fe20007ffe0ff */
[----:B------:R-:W-:Y:S01]  /*5b20*/  FADD.FTZ R16, R16, -UR15 ;  /* 0x8000000f10107e21 */ /* 0x000fe20008010000 */
[----:B------:R-:W-:Y:S01]  /*5b30*/  ISETP.GE.U32.AND P0, PT, R13, UR16, PT ;  /* 0x000000100d007c0c */ /* 0x000fe2000bf06070 */
[----:B------:R-:W-:Y:S01]  /*5b40*/  FFMA.FTZ R19, R14, R43, R17 ;  /* 0x0000002b0e137223 */ /* 0x000fe20000010011 */
[----:B------:R-:W-:Y:S01]  /*5b50*/  SHF.R.S32.HI R10, RZ, 0x1f, R13 ;  /* 0x0000001fff0a7819 */ /* 0x000fe2000001140d */
[----:B------:R-:W-:Y:S01]  /*5b60*/  FMUL.FTZ R16, R16, UR11 ;  /* 0x0000000b10107c20 */ /* 0x000fe20008410000 */
[----:B------:R-:W-:-:S02]  /*5b70*/  PRMT R12, R41, 0x7632, R12 ;  /* 0x00007632290c7816 */ /* 0x000fc4000000000c */
[----:B------:R-:W-:Y:S02]  /*5b80*/  SHF.L.U32 R11, R42, 0x10, RZ ;  /* 0x000000102a0b7819 */ /* 0x000fe400000006ff */
[----:B------:R-:W-:Y:S02]  /*5b90*/  ISETP.GE.U32.AND P1, PT, R21, UR16, PT ;  /* 0x0000001015007c0c */ /* 0x000fe4000bf26070 */
        /* <DEDUP_REMOVED lines=22> */
.L_x_292:
        /* <DEDUP_REMOVED lines=22> */
.L_x_294:
[----:B------:R-:W-:Y:S05]  /*5e60*/  BSYNC.RECONVERGENT B0 ;  /* 0x0000000000007941 */ /* 0x000fea0003800200 */
.L_x_293:
[----:B------:R-:W-:Y:S01]  /*5e70*/  PRMT R10, R40, 0x7632, R10 ;  /* 0x00007632280a7816 */ /* 0x000fe2000000000a */
[----:B------:R-:W-:Y:S01]  /*5e80*/  FMUL.FTZ R41, R41, UR11 ;  /* 0x0000000b29297c20 */ /* 0x000fe20008410000 */
[----:B------:R-:W-:Y:S01]  /*5e90*/  FADD.FTZ R18, R18, -UR15 ;  /* 0x8000000f12127e21 */ /* 0x000fe20008010000 */
[----:B------:R-:W-:Y:S02]  /*5ea0*/  ISETP.GE.AND.EX P1, PT, R16, UR17, PT, P1 ;  /* 0x0000001110007c0c */ /* 0x000fe4000bf26310 */
[----:B------:R-:W-:Y:S01]  /*5eb0*/  SHF.L.U32 R40, R40, 0x10, RZ ;  /* 0x0000001028287819 */ /* 0x000fe200000006ff */
[----:B------:R-:W-:Y:S01]  /*5ec0*/  FFMA.FTZ R11, R14, R41, R17 ;  /* 0x000000290e0b7223 */ /* 0x000fe20000010011 */
[----:B------:R-:W-:Y:S01]  /*5ed0*/  SHF.L.U32 R10, R10, 0x10, RZ ;  /* 0x000000100a0a7819 */ /* 0x000fe200000006ff */
[----:B------:R-:W-:Y:S01]  /*5ee0*/  FMUL.FTZ R26, R18, UR11 ;  /* 0x0000000b121a7c20 */ /* 0x000fe20008410000 */
[----:B------:R-:W-:Y:S07]  /*5ef0*/  BRA.U !UP0, `(.L_x_295) ;  /* 0x0000000108487547 */ /* 0x000fee000b800000 */
        /* <DEDUP_REMOVED lines=18> */
.L_x_295:
[----:B0-----:R-:W-:Y:S01]  /*6020*/  FFMA.FTZ R12, R14, R26, R17 ;  /* 0x0000001a0e0c7223 */ /* 0x001fe20000010011 */
        /* <DEDUP_REMOVED lines=20> */
.L_x_297:
[----:B------:R-:W-:Y:S05]  /*6170*/  BSYNC.RECONVERGENT B0 ;  /* 0x0000000000007941 */ /* 0x000fea0003800200 */
.L_x_296:
[----:B0-----:R-:W-:Y:S02]  /*6180*/  PRMT R11, R39, 0x7632, R11 ;  /* 0x00007632270b7816 */ /* 0x001fe4000000000b */
[----:B------:R-:W-:Y:S02]  /*6190*/  SHF.L.U32 R32, R32, 0x10, RZ ;  /* 0x0000001020207819 */ /* 0x000fe400000006ff */
[----:B------:R-:W-:Y:S02]  /*61a0*/  SHF.L.U32 R13, R7, 0x10, RZ ;  /* 0x00000010070d7819 */ /* 0x000fe400000006ff */
[----:B------:R-:W-:Y:S01]  /*61b0*/  PRMT R16, R37, 0x7632, R16 ;  /* 0x0000763225107816 */ /* 0x000fe20000000010 */
        /* <DEDUP_REMOVED lines=17> */
[C---:B------:R-:W-:Y:S01]  /*62d0*/  IADD3 R13, PT, PT, R15.reuse, 0xc0, RZ ;  /* 0x000000c00f0d7810 */ /* 0x040fe20007ffe0ff */
[----:B------:R-:W-:Y:S01]  /*62e0*/  FMUL.FTZ R12, R12, UR11 ;  /* 0x0000000b0c0c7c20 */ /* 0x000fe20008410000 */
[C---:B------:R-:W-:Y:S01]  /*62f0*/  IADD3 R29, PT, PT, R15.reuse, 0x100, RZ ;  /* 0x000001000f1d7810 */ /* 0x040fe20007ffe0ff */
[----:B------:R-:W-:Y:S01]  /*6300*/  FADD.FTZ R28, R28, -UR15 ;  /* 0x8000000f1c1c7e21 */ /* 0x000fe20008010000 */
[----:B------:R-:W-:Y:S01]  /*6310*/  IADD3 R16, PT, PT, R15, 0x140, RZ ;  /* 0x000001400f107810 */ /* 0x000fe20007ffe0ff */
[----:B------:R-:W-:Y:S01]  /*6320*/  FMUL.FTZ R42, R37, UR11 ;  /* 0x0000000b252a7c20 */ /* 0x000fe20008410000 */
[----:B------:R-:W-:Y:S01]  /*6330*/  IADD3 R7, PT, PT, R15, 0x180, RZ ;  /* 0x000001800f077810 */ /* 0x000fe20007ffe0ff */
[----:B------:R-:W-:Y:S01]  /*6340*/  FMUL.FTZ R22, R22, UR11 ;  /* 0x0000000b16167c20 */ /* 0x000fe20008410000 */
[----:B------:R-:W-:Y:S01]  /*6350*/  SHF.L.U32 R10, R18, 0x10, RZ ;  /* 0x00000010120a7819 */ /* 0x000fe200000006ff */
[----:B------:R-:W-:Y:S01]  /*6360*/  FADD.FTZ R18, R35, -UR15 ;  /* 0x8000000f23127e21 */ /* 0x000fe20008010000 */
        /* <DEDUP_REMOVED lines=12> */
[----:B------:R-:W-:-:S02]  /*6430*/  SHF.R.S32.HI R33, RZ, 0x1f, R29 ;  /* 0x0000001fff217819 */ /* 0x000fc4000001141d */
[----:B------:R-:W-:Y:S02]  /*6440*/  SHF.R.S32.HI R20, RZ, 0x1f, R16 ;  /* 0x0000001fff147819 */ /* 0x000fe40000011410 */
[----:B------:R-:W-:Y:S02]  /*6450*/  SHF.R.S32.HI R21, RZ, 0x1f, R7 ;  /* 0x0000001fff157819 */ /* 0x000fe40000011407 */
[----:B------:R-:W-:Y:S02]  /*6460*/  ISETP.GE.U32.AND P0, PT, R15, UR16, PT ;  /* 0x000000100f007c0c */ /* 0x000fe4000bf06070 */
[----:B------:R-:W-:Y:S02]  /*6470*/  ISETP.GE.AND.EX P1, PT, R11, UR17, PT, P1 ;  /* 0x000000110b007c0c */ /* 0x000fe4000bf26310 */
[----:B------:R-:W-:Y:S02]  /*6480*/  ISETP.GE.AND.EX P3, PT, R33, UR17, PT, P3 ;  /* 0x0000001121007c0c */ /* 0x000fe4000bf66330 */
[----:B------:R-:W-:-:S02]  /*6490*/  ISETP.GE.AND.EX P4, PT, R20, UR17, PT, P4 ;  /* 0x0000001114007c0c */ /* 0x000fc4000bf86340 */
        /* <DEDUP_REMOVED lines=20> */
.L_x_298:
        /* <DEDUP_REMOVED lines=29> */
.L_x_300:
[----:B------:R-:W-:Y:S05]  /*67b0*/  BSYNC.RECONVERGENT B0 ;  /* 0x0000000000007941 */ /* 0x000fea0003800200 */
.L_x_299:
        /* <DEDUP_REMOVED lines=21> */
.L_x_301:
        /* <DEDUP_REMOVED lines=19> */
.L_x_303:
[----:B------:R-:W-:Y:S05]  /*6a40*/  BSYNC.RECONVERGENT B0 ;  /* 0x0000000000007941 */ /* 0x000fea0003800200 */
.L_x_302:
        /* <DEDUP_REMOVED lines=21> */
.L_x_304:
[----:B------:R-:W-:Y:S01]  /*6ba0*/  BSSY.RECONVERGENT B0, `(.L_x_305) ;  /* 0x0000012000007945 */ /* 0x000fe20003800200 */
[----:B------:R-:W-:Y:S01]  /*6bb0*/  FFMA.FTZ R23, R6, R34, -R23 ;  /* 0x0000002206177223 */ /* 0x000fe20000010817 */
[----:B------:R-:W-:Y:S02]  /*6bc0*/  FFMA.FTZ R38, R5, R10, -R38 ;  /* 0x0000000a05267223 */ /* 0x000fe40000010826 */
[----:B------:R-:W-:Y:S05]  /*6bd0*/  @P4 BRA `(.L_x_306) ;  /* 0x0000000000384947 */ /* 0x000fea0003800000 */
[----:B------:R-:W0:Y:S01]  /*6be0*/  LDCU.64 UR6, c[0x0][0x3f8] ;  /* 0x00007f00ff0677ac */ /* 0x000e220008000a00 */
[----:B------:R-:W-:Y:S01]  /*6bf0*/  MOV R10, R50 ;  /* 0x00000032000a7202 */ /* 0x000fe20000000f00 */
[----:B------:R-:W-:Y:S01]  /*6c00*/  FMUL.FTZ R23, R23, UR11 ;  /* 0x0000000b17177c20 */ /* 0x000fe20008410000 */
[----:B------:R-:W-:Y:S01]  /*6c10*/  MOV R11, R53 ;  /* 0x00000035000b7202 */ /* 0x000fe20000000f00 */
[----:B------:R-:W1:Y:S01]  /*6c20*/  LDCU.64 UR18, c[0x0][0x380] ;  /* 0x00007000ff1277ac */ /* 0x000e620008000a00 */
[----:B0-----:R-:W-:Y:S02]  /*6c30*/  IMAD R13, R20, UR6, RZ ;  /* 0x00000006140d7c24 */ /* 0x001fe4000f8e02ff */
[----:B------:R-:W-:-:S04]  /*6c40*/  IMAD.WIDE.U32 R10, R16, UR6, R10 ;  /* 0x00000006100a7c25 */ /* 0x000fc8000f8e000a */
[----:B------:R-:W-:Y:S02]  /*6c50*/  IMAD R13, R16, UR7, R13 ;  /* 0x00000007100d7c24 */ /* 0x000fe4000f8e020d */
[----:B------:R-:W-:Y:S01]  /*6c60*/  FMUL.FTZ R16, R38, UR11 ;  /* 0x0000000b26107c20 */ /* 0x000fe20008410000 */
[----:B-1----:R-:W-:Y:S02]  /*6c70*/  LEA R12, P1, R10, UR18, 0x1 ;  /* 0x000000120a0c7c11 */ /* 0x002fe4000f8208ff */
[----:B------:R-:W-:Y:S02]  /*6c80*/  IADD3 R13, PT, PT, R11, R13, RZ ;  /* 0x0000000d0b0d7210 */ /* 0x000fe40007ffe0ff */
[----:B------:R-:W-:Y:S02]  /*6c90*/  F2FP.BF16.F32.PACK_AB R11, R16, R23 ;  /* 0x00000017100b723e */ /* 0x000fe400000010ff */
[----:B------:R-:W-:-:S05]  /*6ca0*/  LEA.HI.X R13, R10, UR19, R13, 0x1, P1 ;  /* 0x000000130a0d7c11 */ /* 0x000fca00088f0c0d */
[----:B------:R1:W-:Y:S02]  /*6cb0*/  STG.E desc[UR12][R12.64], R11 ;  /* 0x0000000b0c007986 */ /* 0x0003e4000c10190c */
.L_x_306:
[----:B------:R-:W-:Y:S05]  /*6cc0*/  BSYNC.RECONVERGENT B0 ;  /* 0x0000000000007941 */ /* 0x000fea0003800200 */
.L_x_305:
[----:B------:R-:W-:Y:S02]  /*6cd0*/  SHF.L.U32 R31, R31, 0x10, RZ ;  /* 0x000000101f1f7819 */ /* 0x000fe400000006ff */
[----:B------:R-:W-:Y:S01]  /*6ce0*/  SHF.L.U32 R30, R30, 0x10, RZ ;  /* 0x000000101e1e7819 */ /* 0x000fe200000006ff */
[----:B------:R-:W-:Y:S06]  /*6cf0*/  BRA.U !UP0, `(.L_x_307) ;  /* 0x0000000108487547 */ /* 0x000fec000b800000 */
[----:B------:R-:W-:Y:S01]  /*6d00*/  FFMA.FTZ R24, R6, R24, R3 ;  /* 0x0000001806187223 */ /* 0x000fe20000010003 */
[----:B------:R-:W-:-:S03]  /*6d10*/  FFMA.FTZ R26, R5, R26, R4 ;  /* 0x0000001a051a7223 */ /* 0x000fc60000010004 */
[----:B------:R-:W-:Y:S01]  /*6d20*/  FMUL.FTZ R10, R24, -1.4426950216293334961 ;  /* 0xbfb8aa3b180a7820 */ /* 0x000fe20000410000 */
[----:B01----:R-:W-:-:S05]  /*6d30*/  FMUL.FTZ R13, R26, -1.4426950216293334961 ;  /* 0xbfb8aa3b1a0d7820 */ /* 0x003fca0000410000 */
        /* <DEDUP_REMOVED lines=14> */
.L_x_307:
[----:B------:R-:W-:Y:S01]  /*6e20*/  BSSY.RECONVERGENT B0, `(.L_x_308) ;  /* 0x0000012000007945 */ /* 0x000fe20003800200 */
[----:B------:R-:W-:Y:S01]  /*6e30*/  FFMA.FTZ R25, R6, R31, -R25 ;  /* 0x0000001f06197223 */ /* 0x000fe20000010819 */
[----:B------:R-:W-:Y:S02]  /*6e40*/  FFMA.FTZ R40, R5, R30, -R40 ;  /* 0x0000001e05287223 */ /* 0x000fe40000010828 */
[----:B------:R-:W-:Y:S05]  /*6e50*/  @P2 BRA `(.L_x_309) ;  /* 0x0000000000382947 */ /* 0x000fea0003800000 */
[----:B------:R-:W2:Y:S01]  /*6e60*/  LDCU.64 UR6, c[0x0][0x3f8] ;  /* 0x00007f00ff0677ac */ /* 0x000ea20008000a00 */
[----:B------:R-:W-:Y:S02]  /*6e70*/  MOV R10, R50 ;  /* 0x00000032000a7202 */ /* 0x000fe40000000f00 */
[----:B-1----:R-:W-:Y:S01]  /*6e80*/  MOV R11, R53 ;  /* 0x00000035000b7202 */ /* 0x002fe20000000f00 */
[----:B------:R-:W1:Y:S01]  /*6e90*/  LDCU.64 UR18, c[0x0][0x380] ;  /* 0x00007000ff1277ac */ /* 0x000e620008000a00 */
[----:B--2---:R-:W-:Y:S02]  /*6ea0*/  IMAD R16, R21, UR6, RZ ;  /* 0x0000000615107c24 */ /* 0x004fe4000f8e02ff */
[----:B0-----:R-:W-:-:S04]  /*6eb0*/  IMAD.WIDE.U32 R12, R7, UR6, R10 ;  /* 0x00000006070c7c25 */ /* 0x001fc8000f8e000a */
[----:B------:R-:W-:Y:S02]  /*6ec0*/  IMAD R11, R7, UR7, R16 ;  /* 0x00000007070b7c24 */ /* 0x000fe4000f8e0210 */
[----:B------:R-:W-:Y:S01]  /*6ed0*/  FMUL.FTZ R16, R25, UR11 ;  /* 0x0000000b19107c20 */ /* 0x000fe20008410000 */
[----:B------:R-:W-:Y:S01]  /*6ee0*/  FMUL.FTZ R7, R40, UR11 ;  /* 0x0000000b28077c20 */ /* 0x000fe20008410000 */
[C---:B-1----:R-:W-:Y:S02]  /*6ef0*/  LEA R10, P1, R12.reuse, UR18, 0x1 ;  /* 0x000000120c0a7c11 */ /* 0x042fe4000f8208ff */
[----:B------:R-:W-:Y:S02]  /*6f00*/  IADD3 R11, PT, PT, R13, R11, RZ ;  /* 0x0000000b0d0b7210 */ /* 0x000fe40007ffe0ff */
[----:B------:R-:W-:Y:S02]  /*6f10*/  F2FP.BF16.F32.PACK_AB R7, R7, R16 ;  /* 0x000000100707723e */ /* 0x000fe400000010ff */
[----:B------:R-:W-:-:S05]  /*6f20*/  LEA.HI.X R11, R12, UR19, R11, 0x1, P1 ;  /* 0x000000130c0b7c11 */ /* 0x000fca00088f0c0b */
[----:B------:R2:W-:Y:S02]  /*6f30*/  STG.E desc[UR12][R10.64], R7 ;  /* 0x000000070a007986 */ /* 0x0005e4000c10190c */
.L_x_309:
[----:B------:R-:W-:Y:S05]  /*6f40*/  BSYNC.RECONVERGENT B0 ;  /* 0x0000000000007941 */ /* 0x000fea0003800200 */
.L_x_308:
[----:B------:R-:W-:Y:S02]  /*6f50*/  SHF.L.U32 R9, R9, 0x10, RZ ;  /* 0x0000001009097819 */ /* 0x000fe400000006ff */
[----:B------:R-:W-:Y:S02]  /*6f60*/  SHF.R.S32.HI R18, RZ, 0x1f, R15 ;  /* 0x0000001fff127819 */ /* 0x000fe4000001140f */
[----:B------:R-:W-:Y:S01]  /*6f70*/  SHF.L.U32 R8, R8, 0x10, RZ ;  /* 0x0000001008087819 */ /* 0x000fe200000006ff */
[----:B------:R-:W-:Y:S06]  /*6f80*/  BRA.U !UP0, `(.L_x_310) ;  /* 0x0000000108487547 */ /* 0x000fec000b800000 */
[----:B------:R-:W-:Y:S01]  /*6f90*/  FFMA.FTZ R3, R6, R28, R3 ;  /* 0x0000001c06037223 */ /* 0x000fe20000010003 */
[----:B------:R-:W-:-:S03]  /*6fa0*/  FFMA.FTZ R4, R5, R32, R4 ;  /* 0x0000002005047223 */ /* 0x000fc60000010004 */
[----:B--2---:R-:W-:Y:S01]  /*6fb0*/  FMUL.FTZ R7, R3, -1.4426950216293334961 ;  /* 0xbfb8aa3b03077820 */ /* 0x004fe20000410000 */
[----:B-1----:R-:W-:-:S05]  /*6fc0*/  FMUL.FTZ R11, R4, -1.4426950216293334961 ;  /* 0xbfb8aa3b040b7820 */ /* 0x002fca0000410000 */
        /* <DEDUP_REMOVED lines=14> */
.L_x_310:
[----:B------:R-:W-:Y:S01]  /*70b0*/  ISETP.GE.AND.EX P0, PT, R18, UR17, PT, P0 ;  /* 0x0000001112007c0c */ /* 0x000fe2000bf06300 */
[----:B------:R-:W-:Y:S01]  /*70c0*/  FFMA.FTZ R27, R6, R9, -R27 ;  /* 0x00000009061b7223 */ /* 0x000fe2000001081b */
[----:B------:R-:W-:Y:S01]  /*70d0*/  FFMA.FTZ R14, R5, R8, -R14 ;  /* 0x00000008050e7223 */ /* 0x000fe2000001080e */
[----:B------:R-:W-:Y:S02]  /*70e0*/  BSSY.RECONVERGENT B0, `(.L_x_311) ;  /* 0x000000f000007945 */ /* 0x000fe40003800200 */
[----:B------:R-:W-:Y:S01]  /*70f0*/  FMUL.FTZ R3, R27, UR11 ;  /* 0x0000000b1b037c20 */ /* 0x000fe20008410000 */
[----:B------:R-:W-:-:S07]  /*7100*/  FMUL.FTZ R14, R14, UR11 ;  /* 0x0000000b0e0e7c20 */ /* 0x000fce0008410000 */
[----:B------:R-:W-:Y:S05]  /*7110*/  @P0 BRA `(.L_x_312) ;  /* 0x00000000002c0947 */ /* 0x000fea0003800000 */
[----:B------:R-:W3:Y:S01]  /*7120*/  LDCU.64 UR6, c[0x0][0x3f8] ;  /* 0x00007f00ff0677ac */ /* 0x000ee20008000a00 */
[----:B------:R-:W-:Y:S02]  /*7130*/  MOV R51, R53 ;  /* 0x0000003500337202 */ /* 0x000fe40000000f00 */
[----:B------:R-:W-:Y:S01]  /*7140*/  F2FP.BF16.F32.PACK_AB R3, R14, R3 ;  /* 0x000000030e03723e */ /* 0x000fe200000010ff */
[----:B------:R-:W4:Y:S01]  /*7150*/  LDCU.64 UR10, c[0x0][0x380] ;  /* 0x00007000ff0a77ac */ /* 0x000f220008000a00 */
[----:B---3--:R-:W-:Y:S02]  /*7160*/  IMAD R18, R18, UR6, RZ ;  /* 0x0000000612127c24 */ /* 0x008fe4000f8e02ff */
[----:B------:R-:W-:-:S04]  /*7170*/  IMAD.WIDE.U32 R50, R15, UR6, R50 ;  /* 0x000000060f327c25 */ /* 0x000fc8000f8e0032 */
[----:B------:R-:W-:Y:S01]  /*7180*/  IMAD R15, R15, UR7, R18 ;  /* 0x000000070f0f7c24 */ /* 0x000fe2000f8e0212 */
[----:B----4-:R-:W-:-:S04]  /*7190*/  LEA R4, P0, R50, UR10, 0x1 ;  /* 0x0000000a32047c11 */ /* 0x010fc8000f8008ff */
[----:B------:R-:W-:-:S04]  /*71a0*/  IADD3 R15, PT, PT, R51, R15, RZ ;  /* 0x0000000f330f7210 */ /* 0x000fc80007ffe0ff */
[----:B------:R-:W-:-:S05]  /*71b0*/  LEA.HI.X R5, R50, UR11, R15, 0x1, P0 ;  /* 0x0000000b32057c11 */ /* 0x000fca00080f0c0f */
[----:B------:R3:W-:Y:S02]  /*71c0*/  STG.E desc[UR12][R4.64], R3 ;  /* 0x0000000304007986 */ /* 0x0007e4000c10190c */
.L_x_312:
[----:B------:R-:W-:Y:S05]  /*71d0*/  BSYNC.RECONVERGENT B0 ;  /* 0x0000000000007941 */ /* 0x000fea0003800200 */
.L_x_311:
[----:B------:R-:W4:Y:S01]  /*71e0*/  LDCU UR6, c[0x0][0x410] ;  /* 0x00008200ff0677ac */ /* 0x000f220008000800 */
[----:B------:R-:W4:Y:S01]  /*71f0*/  LDCU UR7, c[0x0][0x3e0] ;  /* 0x00007c00ff0777ac */ /* 0x000f220008000800 */
[----:B------:R-:W-:Y:S02]  /*7200*/  UIADD3 UR5, UPT, UPT, UR9, UR5, URZ ;  /* 0x0000000509057290 */ /* 0x000fe4000fffe0ff */
[----:B------:R-:W-:Y:S02]  /*7210*/  UIADD3 UR4, UPT, UPT, UR4, 0x1, URZ ;  /* 0x0000000104047890 */ /* 0x000fe4000fffe0ff */
[----:B----4-:R-:W-:-:S04]  /*7220*/  UIMAD UR6, UR6, UR7, URZ ;  /* 0x00000007060672a4 */ /* 0x010fc8000f8e02ff */
[----:B------:R-:W-:-:S09]  /*7230*/  UISETP.GE.AND UP0, UPT, UR5, UR6, UPT ;  /* 0x000000060500728c */ /* 0x000fd2000bf06270 */
[----:B------:R-:W-:Y:S05]  /*7240*/  BRA.U !UP0, `(.L_x_313) ;  /* 0xffffff8d08c07547 */ /* 0x000fea000b83ffff */
.L_x_270:
[----:B------:R-:W4:Y:S01]  /*7250*/  S2R R9, SR_TID.X ;  /* 0x0000000000097919 */ /* 0x000f220000002100 */
[----:B---3--:R-:W3:Y:S01]  /*7260*/  LDC R4, c[0x0][0x370] ;  /* 0x0000dc00ff047b82 */ /* 0x008ee20000000800 */
[----:B------:R-:W-:Y:S07]  /*7270*/  BSSY.RECONVERGENT B0, `(.L_x_314) ;  /* 0x000000e000007945 */ /* 0x000fee0003800200 */
[----:B--2---:R-:W2:Y:S08]  /*7280*/  LDC R7, c[0x0][0x374] ;  /* 0x0000dd00ff077b82 */ /* 0x004eb00000000800 */
[----:B------:R-:W5:Y:S01]  /*7290*/  LDC.64 R2, c[0x0][0x3c8] ;  /* 0x0000f200ff027b82 */ /* 0x000f620000000a00 */
[----:B---3--:R-:W-:-:S02]  /*72a0*/  ISETP.NE.AND P0, PT, R4, 0x1, PT ;  /* 0x000000010400780c */ /* 0x008fc40003f05270 */
[----:B----4-:R-:W-:Y:S02]  /*72b0*/  ISETP.NE.AND P1, PT, R9, RZ, PT ;  /* 0x000000ff0900720c */ /* 0x010fe40003f25270 */
[----:B--2---:R-:W-:-:S04]  /*72c0*/  SHF.L.U32 R0, R7, 0x1, RZ ;  /* 0x0000000107007819 */ /* 0x004fc800000006ff */
[----:B------:R-:W-:-:S05]  /*72d0*/  SEL R5, R0, RZ, P0 ;  /* 0x000000ff00057207 */ /* 0x000fca0000000000 */
[----:B-----5:R-:W-:Y:S02]  /*72e0*/  IMAD.WIDE.U32 R2, R5, 0x4, R2 ;  /* 0x0000000405027825 */ /* 0x020fe400078e0002 */
[----:B------:R-:W-:Y:S05]  /*72f0*/  @P1 BRA `(.L_x_315) ;  /* 0x0000000000141947 */ /* 0x000fea0003800000 */
[----:B------:R-:W-:Y:S01]  /*7300*/  HFMA2 R5, -RZ, RZ, 0, 5.9604644775390625e-08 ;  /* 0x00000001ff057431 */ /* 0x000fe200000001ff */
[----:B------:R-:W-:Y:S06]  /*7310*/  MEMBAR.ALL.GPU ;  /* 0x0000000000007992 */ /* 0x000fec000000a000 */
[----:B------:R-:W-:-:S00]  /*7320*/  ERRBAR ;  /* 0x00000000000079ab */ /* 0x000fc00000000000 */
[----:B------:R-:W-:Y:S06]  /*7330*/  CGAERRBAR ;  /* 0x00000000000075ab */ /* 0x000fec0000000000 */
[----:B------:R2:W-:Y:S02]  /*7340*/  REDG.E.ADD.S32.STRONG.GPU desc[UR12][R2.64], R5 ;  /* 0x000000050200798e */ /* 0x0005e4000c12e30c */
.L_x_315:
[----:B------:R-:W-:Y:S05]  /*7350*/  BSYNC.RECONVERGENT B0 ;  /* 0x0000000000007941 */ /* 0x000fea0003800200 */
.L_x_314:
[----:B------:R-:W3:Y:S01]  /*7360*/  S2UR UR5, SR_CTAID.Y ;  /* 0x00000000000579c3 */ /* 0x000ee20000002600 */
[----:B--2---:R-:W-:Y:S02]  /*7370*/  IADD3 R5, PT, PT, R7, -0x1, RZ ;  /* 0xffffffff07057810 */ /* 0x004fe40007ffe0ff */
[----:B------:R-:W-:-:S05]  /*7380*/  IADD3 R0, PT, PT, R4, -0x1, RZ ;  /* 0xffffffff04007810 */ /* 0x000fca0007ffe0ff */
[----:B------:R-:W2:Y:S01]  /*7390*/  S2UR UR4, SR_CTAID.X ;  /* 0x00000000000479c3 */ /* 0x000ea20000002500 */
[----:B---3--:R-:W-:-:S04]  /*73a0*/  ISETP.NE.AND P0, PT, R5, UR5, PT ;  /* 0x0000000505007c0c */ /* 0x008fc8000bf05270 */
[----:B--2---:R-:W-:-:S13]  /*73b0*/  ISETP.NE.OR P0, PT, R0, UR4, P0 ;  /* 0x0000000400007c0c */ /* 0x004fda0008705670 */
[----:B------:R-:W-:Y:S05]  /*73c0*/  @P0 EXIT ;  /* 0x000000000000094d */ /* 0x000fea0003800000 */
[----:B------:R-:W-:Y:S05]  /*73d0*/  @P1 BRA `(.L_x_316) ;  /* 0x0000000000201947 */ /* 0x000fea0003800000 */
[----:B------:R-:W-:-:S05]  /*73e0*/  IMAD R0, R4, R7, RZ ;  /* 0x0000000704007224 */ /* 0x000fca00078e02ff */
[----:B------:R-:W-:-:S13]  /*73f0*/  ISETP.NE.AND P0, PT, R0, -0x1, PT ;  /* 0xffffffff0000780c */ /* 0x000fda0003f05270 */
[----:B------:R-:W-:Y:S05]  /*7400*/  @!P0 BRA `(.L_x_316) ;  /* 0x0000000000148947 */ /* 0x000fea0003800000 */
.L_x_317:
[----:B------:R-:W2:Y:S04]  /*7410*/  LDG.E.STRONG.GPU R5, desc[UR12][R2.64] ;  /* 0x0000000c02057981 */ /* 0x000ea8000c1ef900 */
[----:B--2---:R-:W-:Y:S01]  /*7420*/  CCTL.IVALL ;  /* 0x00000000ff00798f */ /* 0x004fe20002000000 */
[----:B------:R-:W-:Y:S05]  /*7430*/  YIELD ;  /* 0x0000000000007946 */ /* 0x000fea0003800000 */
[----:B------:R-:W-:-:S13]  /*7440*/  ISETP.NE.AND P0, PT, R5, R0, PT ;  /* 0x000000000500720c */ /* 0x000fda0003f05270 */
[----:B------:R-:W-:Y:S05]  /*7450*/  @P0 BRA `(.L_x_317) ;  /* 0xfffffffc00ec0947 */ /* 0x000fea000383ffff */
.L_x_316:
[----:B------:R-:W-:Y:S05]  /*7460*/  WARPSYNC.ALL ;  /* 0x0000000000007948 */ /* 0x000fea0003800000 */
[----:B------:R-:W2:Y:S08]  /*7470*/  LDC.64 R4, c[0x0][0x3f8] ;  /* 0x0000fe00ff047b82 */ /* 0x000eb00000000a00 */
[----:B------:R-:W-:Y:S01]  /*7480*/  BAR.SYNC.DEFER_BLOCKING 0x0 ;  /* 0x0000000000007b1d */ /* 0x000fe20000010000 */
[----:B--2---:R-:W-:-:S04]  /*7490*/  LEA.HI R0, P0, R5, R4, RZ, 0x1 ;  /* 0x0000000405007211 */ /* 0x004fc800078108ff */
        /* <DEDUP_REMOVED lines=9> */
[----:B-1----:R-:W-:-:S04]  /*7530*/  IADD3 R11, P1, PT, R2, 0x180, RZ ;  /* 0x00000180020b7810 */ /* 0x002fc80007f3e0ff */
        /* <DEDUP_REMOVED lines=44> */
[----:B------:R-:W-:Y:S01]  /*7800*/  SHF.L.U32 R31, R5, 0x2, RZ ;  /* 0x00000002051f7819 */ /* 0x000fe200000006ff */
[----:B------:R-:W-:Y:S01]  /*7810*/  UMOV UR4, URZ ;  /* 0x000000ff00047c82 */ /* 0x000fe20008000000 */
[----:B------:R-:W-:-:S02]  /*7820*/  SHF.L.U64.HI R33, R0, 0x2, R3 ;  /* 0x0000000200217819 */ /* 0x000fc40000010203 */
[----:B------:R-:W-:Y:S02]  /*7830*/  IADD3 R19, PT, PT, R7, UR4, RZ ;  /* 0x0000000407137c10 */ /* 0x000fe4000fffe0ff */
[----:B------:R-:W-:Y:S01]  /*7840*/  MOV R2, R6 ;  /* 0x0000000600027202 */ /* 0x000fe20000000f00 */
[----:B------:R-:W-:Y:S01]  /*7850*/  IMAD.WIDE.U32 R6, R4, 0x4, RZ ;  /* 0x0000000404067825 */ /* 0x000fe200078e00ff */
[----:B0-----:R-:W-:Y:S02]  /*7860*/  IADD3 R27, P1, PT, R20, UR6, RZ ;  /* 0x00000006141b7c10 */ /* 0x001fe4000ff3e0ff */
[----:B------:R-:W-:Y:S02]  /*7870*/  SHF.L.U64.HI R29, R26, 0x2, R35 ;  /* 0x000000021a1d7819 */ /* 0x000fe40000010223 */
[----:B-1----:R-:W-:Y:S02]  /*7880*/  IADD3 R22, P2, PT, R20, UR8, RZ ;  /* 0x0000000814167c10 */ /* 0x002fe4000ff5e0ff */
[----:B------:R-:W-:-:S02]  /*7890*/  IADD3.X R24, PT, PT, R23, UR7, RZ, P1, !PT ;  /* 0x0000000717187c10 */ /* 0x000fc40008ffe4ff */
[C---:B------:R-:W-:Y:S02]  /*78a0*/  IADD3.X R25, PT, PT, R23.reuse, UR9, RZ, P2, !PT ;  /* 0x0000000917197c10 */ /* 0x040fe400097fe4ff */
[----:B--2---:R-:W-:Y:S02]  /*78b0*/  IADD3 R20, P1, PT, R20, UR10, RZ ;  /* 0x0000000a14147c10 */ /* 0x004fe4000ff3e0ff */
[----:B------:R-:W-:Y:S02]  /*78c0*/  IADD3 R16, P2, PT, RZ, -R9, RZ ;  /* 0x80000009ff107210 */ /* 0x000fe40007f5e0ff */
[----:B------:R-:W-:Y:S02]  /*78d0*/  IADD3.X R23, PT, PT, R23, UR11, RZ, P1, !PT ;  /* 0x0000000b17177c10 */ /* 0x000fe40008ffe4ff */
[----:B------:R-:W-:Y:S02]  /*78e0*/  IADD3 R31, PT, PT, R7, R31, RZ ;  /* 0x0000001f071f7210 */ /* 0x000fe40007ffe0ff */
[----:B------:R-:W-:-:S07]  /*78f0*/  IADD3.X R18, PT, PT, RZ, -0x1, RZ, P2, !PT ;  /* 0xffffffffff127810 */ /* 0x000fce00017fe4ff */
.L_x_320:
        /* <DEDUP_REMOVED lines=31> */
.L_x_319:
[----:B------:R-:W-:Y:S05]  /*7af0*/  BSYNC.RECONVERGENT B0 ;  /* 0x0000000000007941 */ /* 0x000fea0003800200 */
.L_x_318:
        /* <DEDUP_REMOVED lines=10> */
.L_x_321:
        /* <DEDUP_REMOVED lines=87> */
.L_x_322:
        /* <DEDUP_REMOVED lines=15> */
.L_x_2466:


//--------------------- .text._Z35group_norm_nhwc_bwd_one_pass_kernelI11Bf16IOFp16WLi64ELi12ELi384EEv26Group_norm_nhwc_bwd_params --------------------------
	.section	.text._Z35group_norm_nhwc_bwd_one_pass_kernelI11Bf16IOFp16WLi64ELi12ELi384EEv26Group_norm_nhwc_bwd_params,"ax",@progbits
	.align	128
        .global         _Z35group_norm_nhwc_bwd_one_pass_kernelI11Bf16IOFp16WLi64ELi12ELi384EEv26Group_norm_nhwc_bwd_params
        .type           _Z35group_norm_nhwc_bwd_one_pass_kernelI11Bf16IOFp16WLi64ELi12ELi384EEv26Group_norm_nhwc_bwd_params,@function
        .size           _Z35group_norm_nhwc_bwd_one_pass_kernelI11Bf16IOFp16WLi64ELi12ELi384EEv26Group_norm_nhwc_bwd_params,(.L_x_2467 - _Z35group_norm_nhwc_bwd_one_pass_kernelI11Bf16IOFp16WLi64ELi12ELi384EEv26Group_norm_nhwc_bwd_params)
        .other          _Z35group_norm_nhwc_bwd_one_pass_kernelI11Bf16IOFp16WLi64ELi12ELi384EEv26Group_norm_nhwc_bwd_params,@"STO_CUDA_ENTRY STV_DEFAULT"
_Z35group_norm_nhwc_bwd_one_pass_kernelI11Bf16IOFp16WLi64ELi12ELi384EEv26Group_norm_nhwc_bwd_params:
.text._Z35group_norm_nhwc_bwd_one_pass_kernelI11Bf16IOFp16WLi64ELi12ELi384EEv26Group_norm_nhwc_bwd_params:
        /* <DEDUP_REMOVED lines=29> */
.L_x_344:
        /* <DEDUP_REMOVED lines=11> */
[----:B---3--:R-:W1:Y:S08]  /*0280*/  @!P0 LDC.64 R12, c[0x0][0x3f8] ;  /* 0x0000fe00ff0c8b82 */ /* 0x008e700000000a00 */
[----:B------:R-:W2:Y:S01]  /*0290*/  @!P0 LDC.64 R16, c[0x0][0x3a0] ;  /* 0x0000e800ff108b82 */ /* 0x000ea20000000a00 */
[----:B0-----:R-:W-:-:S04]  /*02a0*/  IADD3 R8, PT, PT, R0, 0xffffffe, RZ ;  /* 0x0ffffffe00087810 */ /* 0x001fc80007ffe0ff */
[----:B------:R0:W3:Y:S02]  /*02b0*/  F2I.FTZ.U32.TRUNC.NTZ R9, R8 ;  /* 0x0000000800097305 */ /* 0x0000e4000021f000 */
[----:B0-----:R-:W-:Y:S02]  /*02c0*/  MOV R8, RZ ;  /* 0x000000ff00087202 */ /* 0x001fe40000000f00 */
[----:B---3--:R-:W-:-:S05]  /*02d0*/  IADD3 R2, PT, PT, RZ, -R9, RZ ;  /* 0x80000009ff027210 */ /* 0x008fca0007ffe0ff */
        /* <DEDUP_REMOVED lines=8> */
[----:B------:R-:W3:Y:S03]  /*0360*/  LDG.E.64 R8, desc[UR12][R8.64] ;  /* 0x0000000c08087981 */ /* 0x000ee6000c1e1b00 */
        /* <DEDUP_REMOVED lines=12> */
[----:B------:R-:W-:Y:S01]  /*0430*/  @!P2 IADD3 R2, PT, PT, -R2, RZ, RZ ;  /* 0x000000ff0202a210 */ /* 0x000fe20007ffe1ff */
[----:B------:R-:W0:Y:S01]  /*0440*/  @!P0 LDC.64 R10, c[0x0][0x398] ;  /* 0x0000e600ff0a8b82 */ /* 0x000e220000000a00 */
[----:B------:R-:W-:-:S02]  /*0450*/  SEL R31, R5, R0, !P3 ;  /* 0x00000000051f7207 */ /* 0x000fc40005800000 */
[----:B------:R-:W-:-:S03]  /*0460*/  SEL R5, R5, R2, !P3 ;  /* 0x0000000205057207 */ /* 0x000fc60005800000 */
[----:B------:R-:W-:Y:S01]  /*0470*/  IMAD R0, R31, 0xc, RZ ;  /* 0x0000000c1f007824 */ /* 0x000fe200078e02ff */
[----:B------:R-:W-:-:S04]  /*0480*/  SHF.R.S32.HI R2, RZ, 0x1f, R5 ;  /* 0x0000001fff027819 */ /* 0x000fc80000011405 */
[----:B------:R-:W-:Y:S01]  /*0490*/  IADD3 R34, P1, PT, R0, R3, RZ ;  /* 0x0000000300227210 */ /* 0x000fe20007f3e0ff */
[----:B------:R-:W-:-:S03]  /*04a0*/  IMAD R2, R2, UR18, RZ ;  /* 0x0000001202027c24 */ /* 0x000fc6000f8e02ff */
[----:B------:R-:W-:Y:S01]  /*04b0*/  LEA.HI.X.SX32 R35, R0, RZ, 0x1, P1 ;  /* 0x000000ff00237211 */ /* 0x000fe200008f0eff */
[C---:B------:R-:W-:Y:S02]  /*04c0*/  IMAD R37, R5.reuse, UR19, R2 ;  /* 0x0000001305257c24 */ /* 0x040fe4000f8e0202 */
[----:B------:R-:W-:Y:S01]  /*04d0*/  IMAD.WIDE.U32 R34, R5, UR18, R34 ;  /* 0x0000001205227c25 */ /* 0x000fe2000f8e0022 */
[----:B------:R-:W-:-:S03]  /*04e0*/  ISETP.NE.AND P2, PT, RZ, UR15, PT ;  /* 0x0000000fff007c0c */ /* 0x000fc6000bf45270 */
[----:B-1----:R-:W-:Y:S01]  /*04f0*/  @!P0 IMAD R2, R23, R12, RZ ;  /* 0x0000000c17028224 */ /* 0x002fe200078e02ff */
[----:B------:R-:W-:Y:S02]  /*0500*/  IADD3 R37, PT, PT, R35, R37, RZ ;  /* 0x0000002523257210 */ /* 0x000fe40007ffe0ff */
[----:B------:R-:W-:Y:S01]  /*0510*/  @!P0 MOV R36, R34 ;  /* 0x0000002200248202 */ /* 0x000fe20000000f00 */
[----:B------:R-:W-:-:S04]  /*0520*/  @!P0 IMAD R5, R29, R13, R2 ;  /* 0x0000000d1d058224 */ /* 0x000fc800078e0202 */
[----:B------:R-:W-:Y:S02]  /*0530*/  @!P0 IMAD.WIDE.U32 R12, R29, R12, R36 ;  /* 0x0000000c1d0c8225 */ /* 0x000fe400078e0024 */
[----:B------:R-:W1:Y:S03]  /*0540*/  @P2 LDC.64 R14, c[0x0][0x3b0] ;  /* 0x0000ec00ff0e2b82 */ /* 0x000e660000000a00 */
[----:B------:R-:W-:Y:S02]  /*0550*/  @!P0 IADD3 R5, PT, PT, R13, R5, RZ ;  /* 0x000000050d058210 */ /* 0x000fe40007ffe0ff */
[C---:B------:R-:W-:Y:S02]  /*0560*/  @!P0 SHF.L.U32 R3, R12.reuse, 0x1, RZ ;  /* 0x000000010c038819 */ /* 0x040fe400000006ff */
[----:B------:R-:W-:Y:S02]  /*0570*/  @!P0 SHF.L.U64.HI R2, R12, 0x1, R5 ;  /* 0x000000010c028819 */ /* 0x000fe40000010205 */
[----:B------:R-:W4:Y:S01]  /*0580*/  LDC.64 R12, c[0x0][0x3a8] ;  /* 0x0000ea00ff0c7b82 */ /* 0x000f220000000a00 */
[----:B--2---:R-:W-:-:S04]  /*0590*/  @!P0 IADD3 R16, P1, PT, R3, R16, RZ ;  /* 0x0000001003108210 */ /* 0x004fc80007f3e0ff */
[C---:B------:R-:W-:Y:S02]  /*05a0*/  @!P0 IADD3.X R17, PT, PT, R2.reuse, R17, RZ, P1, !PT ;  /* 0x0000001102118210 */ /* 0x040fe40000ffe4ff */
[----:B0-----:R-:W-:Y:S02]  /*05b0*/  @!P0 IADD3 R10, P1, PT, R3, R10, RZ ;  /* 0x0000000a030a8210 */ /* 0x001fe40007f3e0ff */
[----:B------:R-:W-:Y:S01]  /*05c0*/  LOP3.LUT R3, R27, 0xffff, RZ, 0xc0, !PT ;  /* 0x0000ffff1b037812 */ /* 0x000fe200078ec0ff */
[----:B------:R-:W2:Y:S01]  /*05d0*/  @!P0 LDG.E R16, desc[UR12][R16.64] ;  /* 0x0000000c10108981 */ /* 0x000ea2000c1e1900 */
[----:B------:R-:W-:Y:S02]  /*05e0*/  @!P0 IADD3.X R11, PT, PT, R2, R11, RZ, P1, !PT ;  /* 0x0000000b020b8210 */ /* 0x000fe40000ffe4ff */
[----:B------:R-:W-:-:S03]  /*05f0*/  IADD3 R5, PT, PT, R0, R3, RZ ;  /* 0x0000000300057210 */ /* 0x000fc60007ffe0ff */
[----:B------:R-:W5:Y:S02]  /*0600*/  @!P0 LDG.E R10, desc[UR12][R10.64] ;  /* 0x0000000c0a0a8981 */ /* 0x000f64000c1e1900 */
[----:B-1----:R-:W-:-:S05]  /*0610*/  @P2 IMAD.WIDE R14, R5, 0x2, R14 ;  /* 0x00000002050e2825 */ /* 0x002fca00078e020e */
[----:B------:R-:W5:Y:S01]  /*0620*/  @P2 LDG.E.U16 R0, desc[UR12][R14.64] ;  /* 0x0000000c0e002981 */ /* 0x000f62000c1e1500 */
[----:B----4-:R-:W-:-:S03]  /*0630*/  IMAD.WIDE R12, R5, 0x2, R12 ;  /* 0x00000002050c7825 */ /* 0x010fc600078e020c */
[----:B------:R-:W4:Y:S04]  /*0640*/  @P2 LDG.E.U16 R19, desc[UR12][R14.64+0x2] ;  /* 0x0000020c0e132981 */ /* 0x000f28000c1e1500 */
[----:B------:R-:W4:Y:S04]  /*0650*/  LDG.E.U16 R5, desc[UR12][R12.64] ;  /* 0x0000000c0c057981 */ /* 0x000f28000c1e1500 */
[----:B------:R-:W4:Y:S01]  /*0660*/  LDG.E.U16 R18, desc[UR12][R12.64+0x2] ;  /* 0x0000020c0c127981 */ /* 0x000f22000c1e1500 */
[----:B------:R-:W-:Y:S02]  /*0670*/  PRMT R7, RZ, 0x7610, R7 ;  /* 0x00007610ff077816 */ /* 0x000fe40000000007 */
[----:B------:R-:W-:-:S02]  /*0680*/  PRMT R26, RZ, 0x7610, R26 ;  /* 0x00007610ff1a7816 */ /* 0x000fc4000000001a */
[----:B------:R-:W-:Y:S01]  /*0690*/  PRMT R24, RZ, 0x7610, R24 ;  /* 0x00007610ff187816 */ /* 0x000fe20000000018 */
[----:B------:R-:W-:Y:S01]  /*06a0*/  UMOV UR9, 0x3f800000 ;  /* 0x3f80000000097882 */ /* 0x000fe20000000000 */
[----:B------:R-:W-:Y:S02]  /*06b0*/  MOV R30, RZ ;  /* 0x000000ff001e7202 */ /* 0x000fe40000000f00 */
[----:B------:R-:W-:Y:S01]  /*06c0*/  MOV R28, RZ ;  /* 0x000000ff001c7202 */ /* 0x000fe20000000f00 */
[----:B---3--:R-:W-:-:S05]  /*06d0*/  FFMA.FTZ R9, -R8, R8, R9 ;  /* 0x0000000808097223 */ /* 0x008fca0000010109 */
[----:B------:R-:W-:-:S13]  /*06e0*/  FSETP.GTU.FTZ.AND P1, PT, R9, RZ, PT ;  /* 0x000000ff0900720b */ /* 0x000fda0003f3c000 */
[----:B------:R-:W-:-:S05]  /*06f0*/  VOTEU.ANY UP0, P1 ;  /* 0x0000000000ff7886 */ /* 0x000fca0000800100 */
[----:B------:R-:W0:Y:S01]  /*0700*/  @UP0 LDCU UR4, c[0x0][0x3c0] ;  /* 0x00007800ff0407ac */ /* 0x000e220008000800 */
[----:B------:R-:W-:-:S13]  /*0710*/  PLOP3.LUT P1, PT, PT, PT, UP0, 0x80, 0x8 ;  /* 0x000000000008781c */ /* 0x000fda0003f2f008 */
[----:B0-----:R-:W-:-:S06]  /*0720*/  @P1 FADD.FTZ R2, R9, UR4 ;  /* 0x0000000409021e21 */ /* 0x001fcc0008010000 */
[----:B------:R-:W0:Y:S01]  /*0730*/  @P1 MUFU.RSQ R2, R2 ;  /* 0x0000000200021308 */ /* 0x000e220000001400 */
[----:B------:R-:W-:Y:S02]  /*0740*/  PRMT R9, RZ, 0x7610, R9 ;  /* 0x00007610ff097816 */ /* 0x000fe40000000009 */
[----:B0-----:R-:W-:-:S13]  /*0750*/  @P1 R2UR UR4, R2 ;  /* 0x00000000020412ca */ /* 0x001fda00000e0000 */
[----:B------:R-:W-:Y:S01]  /*0760*/  @UP0 UMOV UR9, UR4 ;  /* 0x0000000400090c82 */ /* 0x000fe20008000000 */
[C---:B--2---:R-:W-:Y:S02]  /*0770*/  @!P0 PRMT R9, R16.reuse, 0x7610, R9 ;  /* 0x0000761010098816 */ /* 0x044fe40000000009 */
[----:B------:R-:W-:Y:S02]  /*0780*/  @!P0 PRMT R7, R16, 0x7632, R7 ;  /* 0x0000763210078816 */ /* 0x000fe40000000007 */
[----:B------:R-:W-:Y:S02]  /*0790*/  SHF.L.U32 R9, R9, 0x10, RZ ;  /* 0x0000001009097819 */ /* 0x000fe400000006ff */
[----:B------:R-:W-:Y:S02]  /*07a0*/  SHF.L.U32 R7, R7, 0x10, RZ ;  /* 0x0000001007077819 */ /* 0x000fe400000006ff */
[C---:B-----5:R-:W-:Y:S02]  /*07b0*/  @!P0 PRMT R26, R10.reuse, 0x7610, R26 ;  /* 0x000076100a1a8816 */ /* 0x060fe4000000001a */
[----:B------:R-:W-:Y:S01]  /*07c0*/  @!P0 PRMT R24, R10, 0x7632, R24 ;  /* 0x000076320a188816 */ /* 0x000fe20000000018 */
[C---:B------:R-:W-:Y:S01]  /*07d0*/  FADD.FTZ R2, -R8.reuse, R9 ;  /* 0x0000000908027221 */ /* 0x040fe20000010100 */
[----:B------:R-:W-:Y:S01]  /*07e0*/  FADD.FTZ R10, -R8, R7 ;  /* 0x00000007080a7221 */ /* 0x000fe20000010100 */
[----:B------:R-:W-:-:S02]  /*07f0*/  SHF.L.U32 R26, R26, 0x10, RZ ;  /* 0x000000101a1a7819 */ /* 0x000fc400000006ff */
[----:B------:R-:W-:Y:S01]  /*0800*/  SHF.L.U32 R24, R24, 0x10, RZ ;  /* 0x0000001018187819 */ /* 0x000fe200000006ff */
[----:B------:R-:W-:Y:S02]  /*0810*/  @P2 HADD2.F32 R30, -RZ, R0.H0_H0 ;  /* 0x20000000ff1e2230 */ /* 0x000fe40000004100 */
[----:B------:R-:W-:Y:S01]  /*0820*/  FMUL.FTZ R0, R2, UR9 ;  /* 0x0000000902007c20 */ /* 0x000fe20008410000 */
[----:B----4-:R-:W-:Y:S01]  /*0830*/  @P2 HADD2.F32 R28, -RZ, R19.H0_H0 ;  /* 0x20000013ff1c2230 */ /* 0x010fe20000004100 */
[----:B------:R-:W-:Y:S01]  /*0840*/  MOV R9, R24 ;  /* 0x0000001800097202 */ /* 0x000fe20000000f00 */
[----:B------:R-:W-:Y:S01]  /*0850*/  FMUL.FTZ R2, R10, UR9 ;  /* 0x000000090a027c20 */ /* 0x000fe20008410000 */
[----:B------:R-:W-:Y:S01]  /*0860*/  HADD2.F32 R5, -RZ, R5.H0_H0 ;  /* 0x20000005ff057230 */ /* 0x000fe20000004100 */
[----:B------:R-:W-:Y:S01]  /*0870*/  MOV R8, R26 ;  /* 0x0000001a00087202 */ /* 0x000fe20000000f00 */
[----:B------:R-:W-:Y:S01]  /*0880*/  HADD2.F32 R7, -RZ, R18.H0_H0 ;  /* 0x20000012ff077230 */ /* 0x000fe20000004100 */
        /* <DEDUP_REMOVED lines=19> */
.L_x_324:
        /* <DEDUP_REMOVED lines=54> */
.L_x_326:
[----:B------:R-:W-:Y:S05]  /*0d20*/  BSYNC.RECONVERGENT B0 ;  /* 0x0000000000007941 */ /* 0x000fea0003800200 */
.L_x_325:
        /* <DEDUP_REMOVED lines=32> */
.L_x_328:
[----:B------:R-:W-:Y:S05]  /*0f30*/  BSYNC.RECONVERGENT B0 ;  /* 0x0000000000007941 */ /* 0x000fea0003800200 */
.L_x_327:
        /* <DEDUP_REMOVED lines=318> */
.L_x_330:
[----:B------:R-:W-:Y:S05]  /*2320*/  BSYNC.RECONVERGENT B0 ;  /* 0x0000000000007941 */ /* 0x000fea0003800200 */
.L_x_329:
        /* <DEDUP_REMOVED lines=29> */
.L_x_332:
[----:B------:R-:W-:Y:S05]  /*2500*/  BSYNC.RECONVERGENT B0 ;  /* 0x0000000000007941 */ /* 0x000fea0003800200 */
.L_x_331:
        /* <DEDUP_REMOVED lines=25> */
.L_x_335:
[----:B0-----:R-:W2:Y:S04]  /*26a0*/  LDG.E.STRONG.GPU R10, desc[UR12][R8.64] ;  /* 0x0000000c080a7981 */ /* 0x001ea8000c1ef900 */
[----:B--2---:R-:W-:Y:S01]  /*26b0*/  CCTL.IVALL ;  /* 0x00000000ff00798f */ /* 0x004fe20002000000 */
[----:B------:R-:W-:Y:S05]  /*26c0*/  YIELD ;  /* 0x0000000000007946 */ /* 0x000fea0003800000 */
[----:B------:R-:W-:-:S13]  /*26d0*/  ISETP.NE.AND P1, PT, R10, R15, PT ;  /* 0x0000000f0a00720c */ /* 0x000fda0003f25270 */
[----:B------:R-:W-:Y:S05]  /*26e0*/  @P1 BRA `(.L_x_335) ;  /* 0xfffffffc00ec1947 */ /* 0x000fea000383ffff */
.L_x_334:
[----:B------:R-:W-:Y:S05]  /*26f0*/  WARPSYNC.ALL ;  /* 0x0000000000007948 */ /* 0x000fea0003800000 */
[----:B------:R-:W-:Y:S01]  /*2700*/  BAR.SYNC.DEFER_BLOCKING 0x0 ;  /* 0x0000000000007b1d */ /* 0x000fe20000010000 */
[----:B-1----:R-:W-:-:S05]  /*2710*/  HFMA2 R16, -RZ, RZ, 0, 0 ;  /* 0x00000000ff107431 */ /* 0x002fca00000001ff */
[----:B------:R-:W-:Y:S05]  /*2720*/  @!P4 BRA `(.L_x_336) ;  /* 0x00000004000cc947 */ /* 0x000fea0003800000 */
[----:B------:R-:W-:Y:S02]  /*2730*/  MOV R17, RZ ;  /* 0x000000ff00117202 */ /* 0x000fe40000000f00 */
[----:B------:R-:W-:-:S07]  /*2740*/  LOP3.LUT R16, R4, 0x7ffffff8, RZ, 0xc0, !PT ;  /* 0x7ffffff804107812 */ /* 0x000fce00078ec0ff */
.L_x_337:
        /* <DEDUP_REMOVED lines=65> */
.L_x_336:
        /* <DEDUP_REMOVED lines=37> */
.L_x_338:
        /* <DEDUP_REMOVED lines=21> */
.L_x_339:
        /* <DEDUP_REMOVED lines=10> */
.L_x_340:
[----:B------:R-:W-:Y:S05]  /*2fa0*/  BSYNC.RECONVERGENT B0 ;  /* 0x0000000000007941 */ /* 0x000fea0003800200 */
.L_x_333:
        /* <DEDUP_REMOVED lines=26> */
.L_x_341:
        /* <DEDUP_REMOVED lines=21> */
.L_x_343:
[----:B------:R-:W-:Y:S05]  /*32a0*/  BSYNC.RECONVERGENT B0 ;  /* 0x0000000000007941 */ /* 0x000fea0003800200 */
.L_x_342:
[----:B------:R-:W-:Y:S01]  /*32b0*/  UIADD3 UR7, UPT, UPT, UR14, UR7, URZ ;  /* 0x000000070e077290 */ /* 0x000fe2000fffe0ff */
[----:B------:R-:W-:-:S03]  /*32c0*/  IADD3 R25, PT, PT, R25, 0x1, RZ ;  /* 0x0000000119197810 */ /* 0x000fc60007ffe0ff */
[----:B------:R-:W-:-:S09]  /*32d0*/  UISETP.GE.AND UP0, UPT, UR7, UR6, UPT ;  /* 0x000000060700728c */ /* 0x000fd2000bf06270 */
[----:B------:R-:W-:Y:S05]  /*32e0*/  BRA.U !UP0, `(.L_x_344) ;  /* 0xffffffcd08b87547 */ /* 0x000fea000b83ffff */
.L_x_323:
        /* <DEDUP_REMOVED lines=19> */
.L_x_346:
[----:B------:R-:W-:Y:S05]  /*3420*/  BSYNC.RECONVERGENT B0 ;  /* 0x0000000000007941 */ /* 0x000fea0003800200 */
.L_x_345:
[----:B------:R-:W-:Y:S05]  /*3430*/  @P0 EXIT ;  /* 0x000000000000094d */ /* 0x000fea0003800000 */
[----:B------:R-:W-:Y:S05]  /*3440*/  @P2 BRA `(.L_x_347) ;  /* 0x0000000000202947 */ /* 0x000fea0003800000 */
[----:B------:R-:W-:-:S05]  /*3450*/  IMAD R0, R4, R7, RZ ;  /* 0x0000000704007224 */ /* 0x000fca00078e02ff */
[----:B------:R-:W-:-:S13]  /*3460*/  ISETP.NE.AND P0, PT, R0, -0x1, PT ;  /* 0xffffffff0000780c */ /* 0x000fda0003f05270 */
[----:B------:R-:W-:Y:S05]  /*3470*/  @!P0 BRA `(.L_x_347) ;  /* 0x0000000000148947 */ /* 0x000fea0003800000 */
.L_x_348:
[----:B0-----:R-:W4:Y:S04]  /*3480*/  LDG.E.STRONG.GPU R5, desc[UR12][R2.64] ;  /* 0x0000000c02057981 */ /* 0x001f28000c1ef900 */
[----:B----4-:R-:W-:Y:S01]  /*3490*/  CCTL.IVALL ;  /* 0x00000000ff00798f */ /* 0x010fe20002000000 */
[----:B------:R-:W-:Y:S05]  /*34a0*/  YIELD ;  /* 0x0000000000007946 */ /* 0x000fea0003800000 */
[----:B------:R-:W-:-:S13]  /*34b0*/  ISETP.NE.AND P0, PT, R5, R0, PT ;  /* 0x000000000500720c */ /* 0x000fda0003f05270 */
[----:B------:R-:W-:Y:S05]  /*34c0*/  @P0 BRA `(.L_x_348) ;  /* 0xfffffffc00ec0947 */ /* 0x000fea000383ffff */
.L_x_347:
        /* <DEDUP_REMOVED lines=78> */
.L_x_351:
        /* <DEDUP_REMOVED lines=22> */
[----:B---3--:R-:W-:Y:S02]  /*3b10*/  F2FP.F16.F32.PACK_AB R19, R5, R8 ;  /* 0x000000080513723e */ /* 0x008fe400000000ff */
[----:B------:R-:W-:Y:S02]  /*3b20*/  MOV R5, R21 ;  /* 0x0000001500057202 */ /* 0x000fe40000000f00 */
[----:B--2---:R-:W-:Y:S02]  /*3b30*/  F2FP.F16.F32.PACK_AB R15, R6, R15 ;  /* 0x0000000f060f723e */ /* 0x004fe400000000ff */
[----:B------:R-:W-:-:S03]  /*3b40*/  MOV R6, R12 ;  /* 0x0000000c00067202 */ /* 0x000fc60000000f00 */
[----:B------:R0:W-:Y:S04]  /*3b50*/  STG.E desc[UR12][R4.64], R15 ;  /* 0x0000000f04007986 */ /* 0x0001e8000c10190c */
[----:B------:R0:W-:Y:S01]  /*3b60*/  STG.E desc[UR12][R6.64], R19 ;  /* 0x0000001306007986 */ /* 0x0001e2000c10190c */
[----:B------:R-:W-:Y:S02]  /*3b70*/  IADD3 R12, P3, PT, R12, 0x600, RZ ;  /* 0x000006000c0c7810 */ /* 0x000fe40007f7e0ff */
[----:B------:R-:W-:Y:S02]  /*3b80*/  IADD3.X R21, PT, PT, RZ, R21, RZ, P4, !PT ;  /* 0x00000015ff157210 */ /* 0x000fe400027fe4ff */
[----:B------:R-:W-:Y:S01]  /*3b90*/  IADD3.X R25, PT, PT, RZ, R25, RZ, P3, !PT ;  /* 0x00000019ff197210 */ /* 0x000fe20001ffe4ff */
[----:B------:R-:W-:Y:S08]  /*3ba0*/  @P1 BRA `(.L_x_351) ;  /* 0xfffffffc00801947 */ /* 0x000ff0000383ffff */
.L_x_350:
[----:B------:R-:W-:Y:S05]  /*3bb0*/  BSYNC.RECONVERGENT B0 ;  /* 0x0000000000007941 */ /* 0x000fea0003800200 */
.L_x_349:
        /* <DEDUP_REMOVED lines=11> */
.L_x_353:
        /* <DEDUP_REMOVED lines=20> */
[----:B--2---:R-:W-:Y:S02]  /*3db0*/  F2FP.F16.F32.PACK_AB R15, R5, R2 ;  /* 0x00000002050f723e */ /* 0x004fe400000000ff */
[----:B------:R-:W-:-:S02]  /*3dc0*/  IADD3 R2, P1, PT, R13, UR14, RZ ;  /* 0x0000000e0d027c10 */ /* 0x000fc4000ff3e0ff */
[----:B------:R-:W-:Y:S02]  /*3dd0*/  IADD3.X R13, PT, PT, R14, UR19, RZ, P0, !PT ;  /* 0x000000130e0d7c10 */ /* 0x000fe400087fe4ff */
[----:B------:R-:W-:Y:S02]  /*3de0*/  IADD3.X R3, PT, PT, R3, UR15, RZ, P1, !PT ;  /* 0x0000000f03037c10 */ /* 0x000fe40008ffe4ff */
[----:B----4-:R-:W-:Y:S02]  /*3df0*/  F2FP.F16.F32.PACK_AB R17, R9, R6 ;  /* 0x000000060911723e */ /* 0x010fe400000000ff */
        /* <DEDUP_REMOVED lines=20> */
[----:B---3--:R-:W-:Y:S02]  /*3f40*/  F2FP.F16.F32.PACK_AB R19, R19, R16 ;  /* 0x000000101313723e */ /* 0x008fe400000000ff */
[----:B----4-:R-:W-:-:S03]  /*3f50*/  F2FP.F16.F32.PACK_AB R21, R21, R18 ;  /* 0x000000121515723e */ /* 0x010fc600000000ff */
        /* <DEDUP_REMOVED lines=14> */
[----:B---3--:R-:W-:Y:S02]  /*4040*/  F2FP.F16.F32.PACK_AB R17, R17, R16 ;  /* 0x000000101111723e */ /* 0x008fe400000000ff */
[----:B--2---:R-:W-:-:S03]  /*4050*/  F2FP.F16.F32.PACK_AB R25, R25, R18 ;  /* 0x000000121919723e */ /* 0x004fc600000000ff */
        /* <DEDUP_REMOVED lines=19> */
[----:B---3--:R-:W-:Y:S02]  /*4190*/  F2FP.F16.F32.PACK_AB R9, R9, R2 ;  /* 0x000000020909723e */ /* 0x008fe400000000ff */
[----:B----4-:R-:W-:-:S03]  /*41a0*/  F2FP.F16.F32.PACK_AB R3, R7, R4 ;  /* 0x000000040703723e */ /* 0x010fc600000000ff */
[----:B------:R2:W-:Y:S04]  /*41b0*/  STG.E desc[UR12][R14.64], R9 ;  /* 0x000000090e007986 */ /* 0x0005e8000c10190c */
[----:B------:R2:W-:Y:S02]  /*41c0*/  STG.E desc[UR12][R12.64], R3 ;  /* 0x000000030c007986 */ /* 0x0005e4000c10190c */
[----:B------:R-:W-:Y:S05]  /*41d0*/  @P0 BRA `(.L_x_353) ;  /* 0xfffffff800a40947 */ /* 0x000fea000383ffff */
[----:B------:R-:W-:Y:S05]  /*41e0*/  BSYNC.RECONVERGENT B0 ;  /* 0x0000000000007941 */ /* 0x000fea0003800200 */
.L_x_352:
[----:B------:R-:W-:Y:S05]  /*41f0*/  EXIT ;  /* 0x000000000000794d */ /* 0x000fea0003800000 */
.L_x_354:
        /* <DEDUP_REMOVED lines=16> */
.L_x_2467:


//--------------------- .text._Z35group_norm_nhwc_bwd_one_pass_kernelI11Bf16IOFp16WLi128ELi12ELi384EEv26Group_norm_nhwc_bwd_params --------------------------
	.section	.text._Z35group_norm_nhwc_bwd_one_pass_kernelI11Bf16IOFp16WLi128ELi12ELi384EEv26Group_norm_nhwc_bwd_params,"ax",@progbits
	.align	128
        .global         _Z35group_norm_nhwc_bwd_one_pass_kernelI11Bf16IOFp16WLi128ELi12ELi384EEv26Group_norm_nhwc_bwd_params
        .type           _Z35group_norm_nhwc_bwd_one_pass_kernelI11Bf16IOFp16WLi128ELi12ELi384EEv26Group_norm_nhwc_bwd_params,@function
        .size           _Z35group_norm_nhwc_bwd_one_pass_kernelI11Bf16IOFp16WLi128ELi12ELi384EEv26Group_norm_nhwc_bwd_params,(.L_x_2468 - _Z35group_norm_nhwc_bwd_one_pass_kernelI11Bf16IOFp16WLi128ELi12ELi384EEv26Group_norm_nhwc_bwd_params)
        .other          _Z35group_norm_nhwc_bwd_one_pass_kernelI11Bf16IOFp16WLi128ELi12ELi384EEv26Group_norm_nhwc_bwd_params,@"STO_CUDA_ENTRY STV_DEFAULT"
_Z35group_norm_nhwc_bwd_one_pass_kernelI11Bf16IOFp16WLi128ELi12ELi384EEv26Group_norm_nhwc_bwd_params:
.text._Z35group_norm_nhwc_bwd_one_pass_kernelI11Bf16IOFp16WLi128ELi12ELi384EEv26Group_norm_nhwc_bwd_params:
        /* <DEDUP_REMOVED lines=37> */
.L_x_380:
        /* <DEDUP_REMOVED lines=112> */
[----:B----4-:R-:W-:Y:S01]  /*0950*/  PRMT R42, R43, 0x7632, R42 ;  /* 0x000076322b2a7816 */ /* 0x010fe2000000002a */
[----:B-----5:R-:W-:Y:S02]  /*0960*/  @P2 HADD2.F32 R39, -RZ, R20.H0_H0 ;  /* 0x20000014ff272230 */ /* 0x020fe40000004100 */
[----:B------:R-:W-:Y:S02]  /*0970*/  @P2 HADD2.F32 R37, -RZ, R21.H0_H0 ;  /* 0x20000015ff252230 */ /* 0x000fe40000004100 */
[----:B------:R-:W-:Y:S02]  /*0980*/  HADD2.F32 R4, -RZ, R4.H0_H0 ;  /* 0x20000004ff047230 */ /* 0x000fe40000004100 */
[----:B------:R-:W-:Y:S01]  /*0990*/  HADD2.F32 R6, -RZ, R6.H0_H0 ;  /* 0x20000006ff067230 */ /* 0x000fe20000004100 */
[----:B------:R-:W-:-:S02]  /*09a0*/  PRMT R34, R40, 0x7632, R34 ;  /* 0x0000763228227816 */ /* 0x000fc40000000022 */
        /* <DEDUP_REMOVED lines=39> */
.L_x_356:
        /* <DEDUP_REMOVED lines=72> */
.L_x_357:
        /* <DEDUP_REMOVED lines=40> */
.L_x_359:
[----:B------:R-:W-:Y:S05]  /*1320*/  BSYNC.RECONVERGENT B0 ;  /* 0x0000000000007941 */ /* 0x000fea0003800200 */
.L_x_358:
        /* <DEDUP_REMOVED lines=32> */
.L_x_361:
[----:B------:R-:W-:Y:S05]  /*1530*/  BSYNC.RECONVERGENT B0 ;  /* 0x0000000000007941 */ /* 0x000fea0003800200 */
.L_x_360:
        /* <DEDUP_REMOVED lines=318> */
.L_x_363:
[----:B------:R-:W-:Y:S05]  /*2920*/  BSYNC.RECONVERGENT B0 ;  /* 0x0000000000007941 */ /* 0x000fea0003800200 */
.L_x_362:
        /* <DEDUP_REMOVED lines=29> */
.L_x_365:
[----:B------:R-:W-:Y:S05]  /*2b00*/  BSYNC.RECONVERGENT B0 ;  /* 0x0000000000007941 */ /* 0x000fea0003800200 */
.L_x_364:
        /* <DEDUP_REMOVED lines=30> */
.L_x_368:
[----:B------:R-:W4:Y:S04]  /*2cf0*/  LDG.E.STRONG.GPU R2, desc[UR14][R8.64] ;  /* 0x0000000e08027981 */ /* 0x000f28000c1ef900 */
[----:B----4-:R-:W-:Y:S01]  /*2d00*/  CCTL.IVALL ;  /* 0x00000000ff00798f */ /* 0x010fe20002000000 */
[----:B------:R-:W-:Y:S05]  /*2d10*/  YIELD ;  /* 0x0000000000007946 */ /* 0x000fea0003800000 */
[----:B------:R-:W-:-:S13]  /*2d20*/  ISETP.NE.AND P1, PT, R2, R15, PT ;  /* 0x0000000f0200720c */ /* 0x000fda0003f25270 */
[----:B------:R-:W-:Y:S05]  /*2d30*/  @P1 BRA `(.L_x_368) ;  /* 0xfffffffc00ec1947 */ /* 0x000fea000383ffff */
.L_x_367:
[----:B------:R-:W-:Y:S05]  /*2d40*/  WARPSYNC.ALL ;  /* 0x0000000000007948 */ /* 0x000fea0003800000 */
[----:B------:R-:W-:Y:S01]  /*2d50*/  BAR.SYNC.DEFER_BLOCKING 0x0 ;  /* 0x0000000000007b1d */ /* 0x000fe20000010000 */
[----:B------:R-:W-:-:S05]  /*2d60*/  HFMA2 R2, -RZ, RZ, 0, 0 ;  /* 0x00000000ff027431 */ /* 0x000fca00000001ff */
[----:B------:R-:W-:Y:S05]  /*2d70*/  @!P4 BRA `(.L_x_369) ;  /* 0x000000040030c947 */ /* 0x000fea0003800000 */
[----:B------:R-:W-:Y:S01]  /*2d80*/  MOV R2, RZ ;  /* 0x000000ff00027202 */ /* 0x000fe20000000f00 */
[----:B------:R-:W-:-:S12]  /*2d90*/  ULOP3.LUT UR6, UR21, 0x7ffffff8, URZ, 0xc0, !UPT ;  /* 0x7ffffff815067892 */ /* 0x000fd8000f8ec0ff */
.L_x_370:
        /* <DEDUP_REMOVED lines=74> */
.L_x_369:
        /* <DEDUP_REMOVED lines=42> */
.L_x_371:
        /* <DEDUP_REMOVED lines=23> */
.L_x_372:
        /* <DEDUP_REMOVED lines=11> */
.L_x_373:
[----:B------:R-:W-:Y:S05]  /*3700*/  BSYNC.RECONVERGENT B0 ;  /* 0x0000000000007941 */ /* 0x000fea0003800200 */
.L_x_366:
        /* <DEDUP_REMOVED lines=40> */
.L_x_374:
        /* <DEDUP_REMOVED lines=20> */
.L_x_376:
[----:B------:R-:W-:Y:S05]  /*3ad0*/  BSYNC.RECONVERGENT B0 ;  /* 0x0000000000007941 */ /* 0x000fea0003800200 */
.L_x_375:
        /* <DEDUP_REMOVED lines=24> */
.L_x_377:
        /* <DEDUP_REMOVED lines=22> */
.L_x_379:
[----:B------:R-:W-:Y:S05]  /*3dc0*/  BSYNC.RECONVERGENT B0 ;  /* 0x0000000000007941 */ /* 0x000fea0003800200 */
.L_x_378:
[----:B------:R-:W-:Y:S02]  /*3dd0*/  UIADD3 UR11, UPT, UPT, UR20, UR11, URZ ;  /* 0x0000000b140b7290 */ /* 0x000fe4000fffe0ff */
[----:B------:R-:W-:Y:S02]  /*3de0*/  UIADD3 UR4, UPT, UPT, UR4, 0x1, URZ ;  /* 0x0000000104047890 */ /* 0x000fe4000fffe0ff */
[----:B------:R-:W-:-:S09]  /*3df0*/  UISETP.GE.AND UP0, UPT, UR11, UR5, UPT ;  /* 0x000000050b00728c */ /* 0x000fd2000bf06270 */
[----:B------:R-:W-:Y:S05]  /*3e00*/  BRA.U !UP0, `(.L_x_380) ;  /* 0xffffffc508107547 */ /* 0x000fea000b83ffff */
.L_x_355:
        /* <DEDUP_REMOVED lines=19> */
.L_x_382:
[----:B------:R-:W-:Y:S05]  /*3f40*/  BSYNC.RECONVERGENT B0 ;  /* 0x0000000000007941 */ /* 0x000fea0003800200 */
.L_x_381:
[----:B------:R-:W-:Y:S05]  /*3f50*/  @P0 EXIT ;  /* 0x000000000000094d */ /* 0x000fea0003800000 */
[----:B------:R-:W-:Y:S05]  /*3f60*/  @P2 BRA `(.L_x_383) ;  /* 0x0000000000202947 */ /* 0x000fea0003800000 */
[----:B------:R-:W-:-:S05]  /*3f70*/  IMAD R0, R4, R7, RZ ;  /* 0x0000000704007224 */ /* 0x000fca00078e02ff */
[----:B------:R-:W-:-:S13]  /*3f80*/  ISETP.NE.AND P0, PT, R0, -0x1, PT ;  /* 0xffffffff0000780c */ /* 0x000fda0003f05270 */
[----:B------:R-:W-:Y:S05]  /*3f90*/  @!P0 BRA `(.L_x_383) ;  /* 0x0000000000148947 */ /* 0x000fea0003800000 */
.L_x_384:
[----:B0-----:R-:W4:Y:S04]  /*3fa0*/  LDG.E.STRONG.GPU R5, desc[UR14][R2.64] ;  /* 0x0000000e02057981 */ /* 0x001f28000c1ef900 */
[----:B----4-:R-:W-:Y:S01]  /*3fb0*/  CCTL.IVALL ;  /* 0x00000000ff00798f */ /* 0x010fe20002000000 */
[----:B------:R-:W-:Y:S05]  /*3fc0*/  YIELD ;  /* 0x0000000000007946 */ /* 0x000fea0003800000 */
[----:B------:R-:W-:-:S13]  /*3fd0*/  ISETP.NE.AND P0, PT, R5, R0, PT ;  /* 0x000000000500720c */ /* 0x000fda0003f05270 */
[----:B------:R-:W-:Y:S05]  /*3fe0*/  @P0 BRA `(.L_x_384) ;  /* 0xfffffffc00ec0947 */ /* 0x000fea000383ffff */
.L_x_383:
        /* <DEDUP_REMOVED lines=74> */
.L_x_387:
        /* <DEDUP_REMOVED lines=24> */
[----:B--2---:R-:W-:Y:S02]  /*4610*/  F2FP.F16.F32.PACK_AB R17, R11, R2 ;  /* 0x000000020b11723e */ /* 0x004fe400000000ff */
[----:B------:R-:W-:Y:S02]  /*4620*/  MOV R11, R24 ;  /* 0x00000018000b7202 */ /* 0x000fe40000000f00 */
[----:B---3--:R-:W-:Y:S01]  /*4630*/  F2FP.F16.F32.PACK_AB R19, R15, R12 ;  /* 0x0000000c0f13723e */ /* 0x008fe200000000ff */
[----:B------:R0:W-:Y:S04]  /*4640*/  STG.E desc[UR14][R8.64], R17 ;  /* 0x0000001108007986 */ /* 0x0001e8000c10190e */
[----:B------:R0:W-:Y:S01]  /*4650*/  STG.E desc[UR14][R10.64], R19 ;  /* 0x000000130a007986 */ /* 0x0001e2000c10190e */
[----:B------:R-:W-:Y:S01]  /*4660*/  IADD3.X R24, PT, PT, RZ, R24, RZ, P3, !PT ;  /* 0x00000018ff187210 */ /* 0x000fe20001ffe4ff */
[----:B------:R-:W-:Y:S06]  /*4670*/  @P1 BRA `(.L_x_387) ;  /* 0xfffffffc00841947 */ /* 0x000fec000383ffff */
.L_x_386:
[----:B------:R-:W-:Y:S05]  /*4680*/  BSYNC.RECONVERGENT B0 ;  /* 0x0000000000007941 */ /* 0x000fea0003800200 */
.L_x_385:
        /* <DEDUP_REMOVED lines=10> */
.L_x_388:
        /* <DEDUP_REMOVED lines=20> */
[----:B--2---:R-:W-:Y:S02]  /*4870*/  F2FP.F16.F32.PACK_AB R19, R13, R10 ;  /* 0x0000000a0d13723e */ /* 0x004fe400000000ff */
[----:B------:R-:W-:-:S02]  /*4880*/  IADD3 R10, P1, PT, R23, UR4, RZ ;  /* 0x00000004170a7c10 */ /* 0x000fc4000ff3e0ff */
[----:B------:R-:W-:Y:S02]  /*4890*/  IADD3.X R23, PT, PT, R24, UR9, RZ, P0, !PT ;  /* 0x0000000918177c10 */ /* 0x000fe400087fe4ff */
[----:B------:R-:W-:Y:S02]  /*48a0*/  IADD3.X R11, PT, PT, R11, UR5, RZ, P1, !PT ;  /* 0x000000050b0b7c10 */ /* 0x000fe40008ffe4ff */
[----:B----4-:R-:W-:Y:S02]  /*48b0*/  F2FP.F16.F32.PACK_AB R27, R17, R14 ;  /* 0x0000000e111b723e */ /* 0x010fe400000000ff */
        /* <DEDUP_REMOVED lines=20> */
[----:B--2---:R-:W-:Y:S02]  /*4a00*/  F2FP.F16.F32.PACK_AB R19, R19, R26 ;  /* 0x0000001a1313723e */ /* 0x004fe400000000ff */
[----:B---3--:R-:W-:-:S03]  /*4a10*/  F2FP.F16.F32.PACK_AB R29, R29, R28 ;  /* 0x0000001c1d1d723e */ /* 0x008fc600000000ff */
        /* <DEDUP_REMOVED lines=15> */
[----:B----4-:R-:W-:-:S03]  /*4b10*/  F2FP.F16.F32.PACK_AB R31, R31, R28 ;  /* 0x0000001c1f1f723e */ /* 0x010fc600000000ff */
        /* <DEDUP_REMOVED lines=18> */
[----:B---3--:R-:W-:Y:S02]  /*4c40*/  F2FP.F16.F32.PACK_AB R17, R17, R10 ;  /* 0x0000000a1111723e */ /* 0x008fe400000000ff */
[----:B-----5:R-:W-:-:S03]  /*4c50*/  F2FP.F16.F32.PACK_AB R9, R15, R12 ;  /* 0x0000000c0f09723e */ /* 0x020fc600000000ff */
[----:B------:R4:W-:Y:S04]  /*4c60*/  STG.E desc[UR14][R24.64], R17 ;  /* 0x0000001118007986 */ /* 0x0009e8000c10190e */
[----:B------:R4:W-:Y:S02]  /*4c70*/  STG.E desc[UR14][R22.64], R9 ;  /* 0x0000000916007986 */ /* 0x0009e4000c10190e */
[----:B------:R-:W-:Y:S05]  /*4c80*/  @P0 BRA `(.L_x_388) ;  /* 0xfffffff800a80947 */ /* 0x000fea000383ffff */
[----:B------:R-:W-:Y:S05]  /*4c90*/  EXIT ;  /* 0x000000000000794d */ /* 0x000fea0003800000 */
.L_x_389:
        /* <DEDUP_REMOVED lines=14> */
.L_x_2468:


//--------------------- .text._Z35group_norm_nhwc_bwd_one_pass_kernelI11Bf16IOFp16WLi256ELi12ELi384EEv26Group_norm_nhwc_bwd_params --------------------------
	.section	.text._Z35group_norm_nhwc_bwd_one_pass_kernelI11Bf16IOFp16WLi256ELi12ELi384EEv26Group_norm_nhwc_bwd_params,"ax",@progbits
	.align	128
        .global         _Z35group_norm_nhwc_bwd_one_pass_kernelI11Bf16IOFp16WLi256ELi12ELi384EEv26Group_norm_nhwc_bwd_params
        .type           _Z35group_norm_nhwc_bwd_one_pass_kernelI11Bf16IOFp16WLi256ELi12ELi384EEv26Group_norm_nhwc_bwd_params,@function
        .size           _Z35group_norm_nhwc_bwd_one_pass_kernelI11Bf16IOFp16WLi256ELi12ELi384EEv26Group_norm_nhwc_bwd_params,(.L_x_2469 - _Z35group_norm_nhwc_bwd_one_pass_kernelI11Bf16IOFp16WLi256ELi12ELi384EEv26Group_norm_nhwc_bwd_params)
        .other          _Z35group_norm_nhwc_bwd_one_pass_kernelI11Bf16IOFp16WLi256ELi12ELi384EEv26Group_norm_nhwc_bwd_params,@"STO_CUDA_ENTRY STV_DEFAULT"
_Z35group_norm_nhwc_bwd_one_pass_kernelI11Bf16IOFp16WLi256ELi12ELi384EEv26Group_norm_nhwc_bwd_params:
.text._Z35group_norm_nhwc_bwd_one_pass_kernelI11Bf16IOFp16WLi256ELi12ELi384EEv26Group_norm_nhwc_bwd_params:
        /* <DEDUP_REMOVED lines=30> */
.L_x_421:
        /* <DEDUP_REMOVED lines=164> */
[----:B------:R-:W-:Y:S01]  /*0c20*/  PRMT R14, R32, 0x7632, R14 ;  /* 0x00007632200e7816 */ /* 0x000fe2000000000e */
[----:B----4-:R-:W-:Y:S02]  /*0c30*/  @P4 HADD2.F32 R42, -RZ, R21.H0_H0 ;  /* 0x20000015ff2a4230 */ /* 0x010fe40000004100 */
[----:B-----5:R-:W-:Y:S02]  /*0c40*/  @P4 HADD2.F32 R41, -RZ, R22.H0_H0 ;  /* 0x20000016ff294230 */ /* 0x020fe40000004100 */
[----:B------:R-:W-:-:S02]  /*0c50*/  HADD2.F32 R40, -RZ, R40.H0_H0 ;  /* 0x20000028ff287230 */ /* 0x000fc40000004100 */
[----:B------:R-:W-:Y:S01]  /*0c60*/  HADD2.F32 R9, -RZ, R20.H0_H0 ;  /* 0x20000014ff097230 */ /* 0x000fe20000004100 */
        /* <DEDUP_REMOVED lines=77> */
.L_x_391:
        /* <DEDUP_REMOVED lines=145> */
.L_x_392:
        /* <DEDUP_REMOVED lines=46> */
.L_x_394:
[----:B------:R-:W-:Y:S05]  /*1d30*/  BSYNC.RECONVERGENT B0 ;  /* 0x0000000000007941 */ /* 0x000fea0003800200 */
.L_x_393:
        /* <DEDUP_REMOVED lines=32> */
.L_x_396:
[----:B------:R-:W-:Y:S05]  /*1f40*/  BSYNC.RECONVERGENT B0 ;  /* 0x0000000000007941 */ /* 0x000fea0003800200 */
.L_x_395:
        /* <DEDUP_REMOVED lines=318> */
.L_x_398:
[----:B------:R-:W-:Y:S05]  /*3330*/  BSYNC.RECONVERGENT B0 ;  /* 0x0000000000007941 */ /* 0x000fea0003800200 */
.L_x_397:
        /* <DEDUP_REMOVED lines=29> */
.L_x_400:
[----:B------:R-:W-:Y:S05]  /*3510*/  BSYNC.RECONVERGENT B0 ;  /* 0x0000000000007941 */ /* 0x000fea0003800200 */
.L_x_399:
        /* <DEDUP_REMOVED lines=24> */
.L_x_403:
[----:B----4-:R-:W3:Y:S04]  /*36a0*/  LDG.E.STRONG.GPU R14, desc[UR8][R12.64] ;  /* 0x000000080c0e7981 */ /* 0x010ee8000c1ef900 */
[----:B---3--:R-:W-:Y:S01]  /*36b0*/  CCTL.IVALL ;  /* 0x00000000ff00798f */ /* 0x008fe20002000000 */
[----:B------:R-:W-:Y:S05]  /*36c0*/  YIELD ;  /* 0x0000000000007946 */ /* 0x000fea0003800000 */
[----:B------:R-:W-:-:S13]  /*36d0*/  ISETP.NE.AND P1, PT, R14, R19, PT ;  /* 0x000000130e00720c */ /* 0x000fda0003f25270 */
[----:B------:R-:W-:Y:S05]  /*36e0*/  @P1 BRA `(.L_x_403) ;  /* 0xfffffffc00ec1947 */ /* 0x000fea000383ffff */
.L_x_402:
[----:B------:R-:W-:Y:S05]  /*36f0*/  WARPSYNC.ALL ;  /* 0x0000000000007948 */ /* 0x000fea0003800000 */
[----:B------:R-:W-:Y:S01]  /*3700*/  BAR.SYNC.DEFER_BLOCKING 0x0 ;  /* 0x0000000000007b1d */ /* 0x000fe20000010000 */
[----:B------:R-:W-:-:S05]  /*3710*/  HFMA2 R21, -RZ, RZ, 0, 0 ;  /* 0x00000000ff157431 */ /* 0x000fca00000001ff */
[----:B------:R-:W-:Y:S05]  /*3720*/  @!P3 BRA `(.L_x_404) ;  /* 0x0000000000f0b947 */ /* 0x000fea0003800000 */
[----:B--2---:R-:W-:Y:S02]  /*3730*/  MOV R20, RZ ;  /* 0x000000ff00147202 */ /* 0x004fe40000000f00 */
[----:B------:R-:W-:-:S07]  /*3740*/  LOP3.LUT R21, R4, 0x7ffffff8, RZ, 0xc0, !PT ;  /* 0x7ffffff804157812 */ /* 0x000fce00078ec0ff */
.L_x_405:
        /* <DEDUP_REMOVED lines=58> */
.L_x_404:
        /* <DEDUP_REMOVED lines=34> */
.L_x_406:
        /* <DEDUP_REMOVED lines=18> */
.L_x_407:
        /* <DEDUP_REMOVED lines=9> */
.L_x_408:
[----:B------:R-:W-:Y:S05]  /*3ec0*/  BSYNC.RECONVERGENT B0 ;  /* 0x0000000000007941 */ /* 0x000fea0003800200 */
.L_x_401:
        /* <DEDUP_REMOVED lines=60> */
.L_x_409:
        /* <DEDUP_REMOVED lines=18> */
.L_x_411:
[----:B------:R-:W-:Y:S05]  /*43b0*/  BSYNC.RECONVERGENT B0 ;  /* 0x0000000000007941 */ /* 0x000fea0003800200 */
.L_x_410:
        /* <DEDUP_REMOVED lines=24> */
.L_x_412:
        /* <DEDUP_REMOVED lines=21> */
.L_x_414:
[----:B------:R-:W-:Y:S05]  /*4690*/  BSYNC.RECONVERGENT B0 ;  /* 0x0000000000007941 */ /* 0x000fea0003800200 */
.L_x_413:
        /* <DEDUP_REMOVED lines=34> */
.L_x_415:
        /* <DEDUP_REMOVED lines=18> */
.L_x_417:
[----:B------:R-:W-:Y:S05]  /*49e0*/  BSYNC.RECONVERGENT B0 ;  /* 0x0000000000007941 */ /* 0x000fea0003800200 */
.L_x_416:
        /* <DEDUP_REMOVED lines=22> */
.L_x_418:
        /* <DEDUP_REMOVED lines=18> */
.L_x_420:
[----:B------:R-:W-:Y:S05]  /*4c70*/  BSYNC.RECONVERGENT B0 ;  /* 0x0000000000007941 */ /* 0x000fea0003800200 */
.L_x_419:
[----:B------:R-:W-:Y:S02]  /*4c80*/  IADD3 R36, PT, PT, R5, R36, RZ ;  /* 0x0000002405247210 */ /* 0x000fe40007ffe0ff */
[----:B------:R-:W-:Y:S02]  /*4c90*/  IADD3 R35, PT, PT, R35, 0x1, RZ ;  /* 0x0000000123237810 */ /* 0x000fe40007ffe0ff */
[----:B------:R-:W-:-:S13]  /*4ca0*/  ISETP.GE.AND P0, PT, R36, UR4, PT ;  /* 0x0000000424007c0c */ /* 0x000fda000bf06270 */
[----:B------:R-:W-:Y:S05]  /*4cb0*/  @!P0 BRA `(.L_x_421) ;  /* 0xffffffb400488947 */ /* 0x000fea000383ffff */
.L_x_390:
        /* <DEDUP_REMOVED lines=19> */
.L_x_423:
[----:B------:R-:W-:Y:S05]  /*4df0*/  BSYNC.RECONVERGENT B0 ;  /* 0x0000000000007941 */ /* 0x000fea0003800200 */
.L_x_422:
[----:B------:R-:W-:Y:S05]  /*4e00*/  @P0 EXIT ;  /* 0x000000000000094d */ /* 0x000fea0003800000 */
[----:B------:R-:W-:Y:S05]  /*4e10*/  @P2 BRA `(.L_x_424) ;  /* 0x0000000000202947 */ /* 0x000fea0003800000 */
[----:B------:R-:W-:-:S05]  /*4e20*/  IMAD R0, R6, R7, RZ ;  /* 0x0000000706007224 */ /* 0x000fca00078e02ff */
[----:B------:R-:W-:-:S13]  /*4e30*/  ISETP.NE.AND P0, PT, R0, -0x1, PT ;  /* 0xffffffff0000780c */ /* 0x000fda0003f05270 */
[----:B------:R-:W-:Y:S05]  /*4e40*/  @!P0 BRA `(.L_x_424) ;  /* 0x0000000000148947 */ /* 0x000fea0003800000 */
.L_x_425:
[----:B-1----:R-:W2:Y:S04]  /*4e50*/  LDG.E.STRONG.GPU R3, desc[UR8][R4.64] ;  /* 0x0000000804037981 */ /* 0x002ea8000c1ef900 */
[----:B--2---:R-:W-:Y:S01]  /*4e60*/  CCTL.IVALL ;  /* 0x00000000ff00798f */ /* 0x004fe20002000000 */
[----:B------:R-:W-:Y:S05]  /*4e70*/  YIELD ;  /* 0x0000000000007946 */ /* 0x000fea0003800000 */
[----:B------:R-:W-:-:S13]  /*4e80*/  ISETP.NE.AND P0, PT, R3, R0, PT ;  /* 0x000000000300720c */ /* 0x000fda0003f05270 */
[----:B------:R-:W-:Y:S05]  /*4e90*/  @P0 BRA `(.L_x_425) ;  /* 0xfffffffc00ec0947 */ /* 0x000fea000383ffff */
.L_x_424:
        /* <DEDUP_REMOVED lines=73> */
.L_x_428:
        /* <DEDUP_REMOVED lines=21> */
[----:B--2---:R-:W-:Y:S02]  /*5480*/  F2FP.F16.F32.PACK_AB R17, R11, R8 ;  /* 0x000000080b11723e */ /* 0x004fe400000000ff */
[----:B------:R-:W-:-:S02]  /*5490*/  MOV R8, R20 ;  /* 0x0000001400087202 */ /* 0x000fc40000000f00 */
[-C--:B------:R-:W-:Y:S02]  /*54a0*/  MOV R11, R25.reuse ;  /* 0x00000019000b7202 */ /* 0x080fe40000000f00 */
[----:B---3--:R-:W-:Y:S01]  /*54b0*/  F2FP.F16.F32.PACK_AB R21, R15, R12 ;  /* 0x0000000c0f15723e */ /* 0x008fe200000000ff */
[----:B------:R0:W-:Y:S04]  /*54c0*/  STG.E desc[UR8][R8.64], R17 ;  /* 0x0000001108007986 */ /* 0x0001e8000c101908 */
[----:B------:R0:W-:Y:S01]  /*54d0*/  STG.E desc[UR8][R10.64], R21 ;  /* 0x000000150a007986 */ /* 0x0001e2000c101908 */
[----:B------:R-:W-:Y:S02]  /*54e0*/  IADD3 R20, P4, PT, R20, 0x600, RZ ;  /* 0x0000060014147810 */ /* 0x000fe40007f9e0ff */
[----:B------:R-:W-:-:S02]  /*54f0*/  IADD3.X R25, PT, PT, RZ, R25, RZ, P3, !PT ;  /* 0x00000019ff197210 */ /* 0x000fc40001ffe4ff */
[----:B------:R-:W-:Y:S01]  /*5500*/  IADD3.X R23, PT, PT, RZ, R23, RZ, P4, !PT ;  /* 0x00000017ff177210 */ /* 0x000fe200027fe4ff */
[----:B------:R-:W-:Y:S08]  /*5510*/  @P1 BRA `(.L_x_428) ;  /* 0xfffffffc00841947 */ /* 0x000ff0000383ffff */
.L_x_427:
[----:B------:R-:W-:Y:S05]  /*5520*/  BSYNC.RECONVERGENT B0 ;  /* 0x0000000000007941 */ /* 0x000fea0003800200 */
.L_x_426:
        /* <DEDUP_REMOVED lines=10> */
.L_x_429:
        /* <DEDUP_REMOVED lines=20> */
[----:B---3--:R-:W-:Y:S02]  /*5710*/  F2FP.F16.F32.PACK_AB R25, R13, R10 ;  /* 0x0000000a0d19723e */ /* 0x008fe400000000ff */
        /* <DEDUP_REMOVED lines=60> */
[----:B----4-:R-:W-:Y:S02]  /*5ae0*/  F2FP.F16.F32.PACK_AB R17, R17, R10 ;  /* 0x0000000a1111723e */ /* 0x010fe400000000ff */
[----:B-----5:R-:W-:-:S03]  /*5af0*/  F2FP.F16.F32.PACK_AB R11, R15, R12 ;  /* 0x0000000c0f0b723e */ /* 0x020fc600000000ff */
[----:B------:R3:W-:Y:S04]  /*5b00*/  STG.E desc[UR8][R24.64], R17 ;  /* 0x0000001118007986 */ /* 0x0007e8000c101908 */
[----:B------:R3:W-:Y:S02]  /*5b10*/  STG.E desc[UR8][R22.64], R11 ;  /* 0x0000000b16007986 */ /* 0x0007e4000c101908 */
[----:B------:R-:W-:Y:S05]  /*5b20*/  @P0 BRA `(.L_x_429) ;  /* 0xfffffff800a80947 */ /* 0x000fea000383ffff */
[----:B------:R-:W-:Y:S05]  /*5b30*/  EXIT ;  /* 0x000000000000794d */ /* 0x000fea0003800000 */
.L_x_430:
        /* <DEDUP_REMOVED lines=12> */
.L_x_2469:


//--------------------- .text._Z35group_norm_nhwc_bwd_one_pass_kernelI11Bf16IOFp16WLi512ELi12ELi384EEv26Group_norm_nhwc_bwd_params --------------------------
	.section	.text._Z35group_norm_nhwc_bwd_one_pass_kernelI11Bf16IOFp16WLi512ELi12ELi384EEv26Group_norm_nhwc_bwd_params,"ax",@progbits
	.align	128
        .global         _Z35group_norm_nhwc_bwd_one_pass_kernelI11Bf16IOFp16WLi512ELi12ELi384EEv26Group_norm_nhwc_bwd_params
        .type           _Z35group_norm_nhwc_bwd_one_pass_kernelI11Bf16IOFp16WLi512ELi12ELi384EEv26Group_norm_nhwc_bwd_params,@function
        .size           _Z35group_norm_nhwc_bwd_one_pass_kernelI11Bf16IOFp16WLi512ELi12ELi384EEv26Group_norm_nhwc_bwd_params,(.L_x_2470 - _Z35group_norm_nhwc_bwd_one_pass_kernelI11Bf16IOFp16WLi512ELi12ELi384EEv26Group_norm_nhwc_bwd_params)
        .other          _Z35group_norm_nhwc_bwd_one_pass_kernelI11Bf16IOFp16WLi512ELi12ELi384EEv26Group_norm_nhwc_bwd_params,@"STO_CUDA_ENTRY STV_DEFAULT"
_Z35group_norm_nhwc_bwd_one_pass_kernelI11Bf16IOFp16WLi512ELi12ELi384EEv26Group_norm_nhwc_bwd_params:
.text._Z35group_norm_nhwc_bwd_one_pass_kernelI11Bf16IOFp16WLi512ELi12ELi384EEv26Group_norm_nhwc_bwd_params:
        /* <DEDUP_REMOVED lines=21> */
.L_x_474:
        /* <DEDUP_REMOVED lines=269> */
[----:B----4-:R-:W-:Y:S01]  /*1220*/  @P2 HADD2.F32 R3, -RZ, R18.H0_H0 ;  /* 0x20000012ff032230 */ /* 0x010fe20000004100 */
[----:B------:R-:W-:Y:S01]  /*1230*/  PRMT R18, R37, 0x7632, R18 ;  /* 0x0000763225127816 */ /* 0x000fe20000000012 */
[----:B------:R-:W-:Y:S02]  /*1240*/  @P2 HADD2.F32 R4, -RZ, R8.H0_H0 ;  /* 0x20000008ff042230 */ /* 0x000fe40000004100 */
[----:B--2---:R-:W-:Y:S01]  /*1250*/  HADD2.F32 R6, -RZ, R19.H0_H0 ;  /* 0x20000013ff067230 */ /* 0x004fe20000004100 */
[----:B------:R-:W-:Y:S01]  /*1260*/  PRMT R19, R41, 0x7632, R19 ;  /* 0x0000763229137816 */ /* 0x000fe20000000013 */
[----:B------:R-:W-:Y:S01]  /*1270*/  HADD2.F32 R5, -RZ, R25.H0_H0 ;  /* 0x20000019ff057230 */ /* 0x000fe20000004100 */
[----:B------:R-:W-:Y:S02]  /*1280*/  PRMT R29, R32, 0x7632, R29 ;  /* 0x00007632201d7816 */ /* 0x000fe4000000001d */
[----:B------:R-:W-:-:S02]  /*1290*/  PRMT R30, R31, 0x7632, R30 ;  /* 0x000076321f1e7816 */ /* 0x000fc4000000001e */
        /* <DEDUP_REMOVED lines=150> */
.L_x_432:
        /* <DEDUP_REMOVED lines=302> */
.L_x_433:
        /* <DEDUP_REMOVED lines=47> */
.L_x_435:
[----:B------:R-:W-:Y:S05]  /*31d0*/  BSYNC.RECONVERGENT B0 ;  /* 0x0000000000007941 */ /* 0x000fea0003800200 */
.L_x_434:
        /* <DEDUP_REMOVED lines=32> */
.L_x_437:
[----:B------:R-:W-:Y:S05]  /*33e0*/  BSYNC.RECONVERGENT B0 ;  /* 0x0000000000007941 */ /* 0x000fea0003800200 */
.L_x_436:
        /* <DEDUP_REMOVED lines=318> */
.L_x_439:
[----:B------:R-:W-:Y:S05]  /*47d0*/  BSYNC.RECONVERGENT B0 ;  /* 0x0000000000007941 */ /* 0x000fea0003800200 */
.L_x_438:
        /* <DEDUP_REMOVED lines=28> */
.L_x_441:
[----:B------:R-:W-:Y:S05]  /*49a0*/  BSYNC.RECONVERGENT B0 ;  /* 0x0000000000007941 */ /* 0x000fea0003800200 */
.L_x_440:
        /* <DEDUP_REMOVED lines=36> */
.L_x_444:
[----:B0-----:R-:W3:Y:S04]  /*4bf0*/  LDG.E.STRONG.GPU R12, desc[UR12][R14.64] ;  /* 0x0000000c0e0c7981 */ /* 0x001ee8000c1ef900 */
[----:B---3--:R-:W-:Y:S01]  /*4c00*/  CCTL.IVALL ;  /* 0x00000000ff00798f */ /* 0x008fe20002000000 */
[----:B------:R-:W-:Y:S05]  /*4c10*/  YIELD ;  /* 0x0000000000007946 */ /* 0x000fea0003800000 */
[----:B------:R-:W-:-:S13]  /*4c20*/  ISETP.NE.AND P0, PT, R12, R17, PT ;  /* 0x000000110c00720c */ /* 0x000fda0003f05270 */
[----:B------:R-:W-:Y:S05]  /*4c30*/  @P0 BRA `(.L_x_444) ;  /* 0xfffffffc00ec0947 */ /* 0x000fea000383ffff */
.L_x_443:
[----:B0-----:R-:W0:Y:S01]  /*4c40*/  LDC R12, c[0x0][0x370] ;  /* 0x0000dc00ff0c7b82 */ /* 0x001e220000000800 */
[----:B------:R-:W-:Y:S05]  /*4c50*/  WARPSYNC.ALL ;  /* 0x0000000000007948 */ /* 0x000fea0003800000 */
[----:B0-----:R-:W-:Y:S02]  /*4c60*/  ISETP.GE.U32.AND P0, PT, R12, 0x8, PT ;  /* 0x000000080c00780c */ /* 0x001fe40003f06070 */
[----:B------:R-:W-:Y:S01]  /*4c70*/  BAR.SYNC.DEFER_BLOCKING 0x0 ;  /* 0x0000000000007b1d */ /* 0x000fe20000010000 */
[----:B--2---:R-:W-:-:S10]  /*4c80*/  HFMA2 R20, -RZ, RZ, 0, 0 ;  /* 0x00000000ff147431 */ /* 0x004fd400000001ff */
[----:B------:R-:W-:Y:S05]  /*4c90*/  @!P0 BRA `(.L_x_445) ;  /* 0x0000000400348947 */ /* 0x000fea0003800000 */
[----:B------:R-:W-:-:S07]  /*4ca0*/  MOV R24, RZ ;  /* 0x000000ff00187202 */ /* 0x000fce0000000f00 */
.L_x_446:
        /* <DEDUP_REMOVED lines=76> */
.L_x_445:
        /* <DEDUP_REMOVED lines=45> */
.L_x_447:
        /* <DEDUP_REMOVED lines=23> */
.L_x_448:
        /* <DEDUP_REMOVED lines=11> */
.L_x_449:
[----:B------:R-:W-:Y:S05]  /*5660*/  BSYNC.RECONVERGENT B0 ;  /* 0x0000000000007941 */ /* 0x000fea0003800200 */
.L_x_442:
        /* <DEDUP_REMOVED lines=47> */
.L_x_450:
        /* <DEDUP_REMOVED lines=21> */
.L_x_452:
[----:B------:R-:W-:Y:S05]  /*5ab0*/  BSYNC.RECONVERGENT B0 ;  /* 0x0000000000007941 */ /* 0x000fea0003800200 */
.L_x_451:
        /* <DEDUP_REMOVED lines=36> */
.L_x_453:
        /* <DEDUP_REMOVED lines=22> */
.L_x_455:
[----:B------:R-:W-:Y:S05]  /*5e60*/  BSYNC.RECONVERGENT B0 ;  /* 0x0000000000007941 */ /* 0x000fea0003800200 */
.L_x_454:
        /* <DEDUP_REMOVED lines=27> */
.L_x_456:
        /* <DEDUP_REMOVED lines=21> */
.L_x_458:
[----:B------:R-:W-:Y:S05]  /*6170*/  BSYNC.RECONVERGENT B0 ;  /* 0x0000000000007941 */ /* 0x000fea0003800200 */
.L_x_457:
        /* <DEDUP_REMOVED lines=70> */
.L_x_459:
        /* <DEDUP_REMOVED lines=29> */
.L_x_461:
[----:B------:R-:W-:Y:S05]  /*67b0*/  BSYNC.RECONVERGENT B0 ;  /* 0x0000000000007941 */ /* 0x000fea0003800200 */
.L_x_460:
        /* <DEDUP_REMOVED lines=21> */
.L_x_462:
        /* <DEDUP_REMOVED lines=19> */
.L_x_464:
[----:B------:R-:W-:Y:S05]  /*6a40*/  BSYNC.RECONVERGENT B0 ;  /* 0x0000000000007941 */ /* 0x000fea0003800200 */
.L_x_463:
        /* <DEDUP_REMOVED lines=21> */
.L_x_465:
        /* <DEDUP_REMOVED lines=18> */
.L_x_467:
[----:B------:R-:W-:Y:S05]  /*6cc0*/  BSYNC.RECONVERGENT B0 ;  /* 0x0000000000007941 */ /* 0x000fea0003800200 */
.L_x_466:
        /* <DEDUP_REMOVED lines=21> */
.L_x_468:
        /* <DEDUP_REMOVED lines=18> */
.L_x_470:
[----:B------:R-:W-:Y:S05]  /*6f40*/  BSYNC.RECONVERGENT B0 ;  /* 0x0000000000007941 */ /* 0x000fea0003800200 */
.L_x_469:
        /* <DEDUP_REMOVED lines=22> */
.L_x_471:
        /* <DEDUP_REMOVED lines=18> */
.L_x_473:
[----:B------:R-:W-:Y:S05]  /*71d0*/  BSYNC.RECONVERGENT B0 ;  /* 0x0000000000007941 */ /* 0x000fea0003800200 */
.L_x_472:
[----:B------:R-:W4:Y:S01]  /*71e0*/  LDCU UR6, c[0x0][0x410] ;  /* 0x00008200ff0677ac */ /* 0x000f220008000800 */
[----:B------:R-:W4:Y:S01]  /*71f0*/  LDCU UR7, c[0x0][0x3e0] ;  /* 0x00007c00ff0777ac */ /* 0x000f220008000800 */
[----:B------:R-:W-:Y:S02]  /*7200*/  UIADD3 UR5, UPT, UPT, UR9, UR5, URZ ;  /* 0x0000000509057290 */ /* 0x000fe4000fffe0ff */
[----:B------:R-:W-:Y:S02]  /*7210*/  UIADD3 UR4, UPT, UPT, UR4, 0x1, URZ ;  /* 0x0000000104047890 */ /* 0x000fe4000fffe0ff */
[----:B----4-:R-:W-:-:S04]  /*7220*/  UIMAD UR6, UR6, UR7, URZ ;  /* 0x00000007060672a4 */ /* 0x010fc8000f8e02ff */
[----:B------:R-:W-:-:S09]  /*7230*/  UISETP.GE.AND UP0, UPT, UR5, UR6, UPT ;  /* 0x000000060500728c */ /* 0x000fd2000bf06270 */
[----:B------:R-:W-:Y:S05]  /*7240*/  BRA.U !UP0, `(.L_x_474) ;  /* 0xffffff8d08c07547 */ /* 0x000fea000b83ffff */
.L_x_431:
        /* <DEDUP_REMOVED lines=16> */
.L_x_476:
[----:B------:R-:W-:Y:S05]  /*7350*/  BSYNC.RECONVERGENT B0 ;  /* 0x0000000000007941 */ /* 0x000fea0003800200 */
.L_x_475:
        /* <DEDUP_REMOVED lines=11> */
.L_x_478:
[----:B------:R-:W2:Y:S04]  /*7410*/  LDG.E.STRONG.GPU R5, desc[UR12][R2.64] ;  /* 0x0000000c02057981 */ /* 0x000ea8000c1ef900 */
[----:B--2---:R-:W-:Y:S01]  /*7420*/  CCTL.IVALL ;  /* 0x00000000ff00798f */ /* 0x004fe20002000000 */
[----:B------:R-:W-:Y:S05]  /*7430*/  YIELD ;  /* 0x0000000000007946 */ /* 0x000fea0003800000 */
[----:B------:R-:W-:-:S13]  /*7440*/  ISETP.NE.AND P0, PT, R5, R0, PT ;  /* 0x000000000500720c */ /* 0x000fda0003f05270 */
[----:B------:R-:W-:Y:S05]  /*7450*/  @P0 BRA `(.L_x_478) ;  /* 0xfffffffc00ec0947 */ /* 0x000fea000383ffff */
.L_x_477:
        /* <DEDUP_REMOVED lines=74> */
.L_x_481:
        /* <DEDUP_REMOVED lines=31> */
.L_x_480:
[----:B------:R-:W-:Y:S05]  /*7af0*/  BSYNC.RECONVERGENT B0 ;  /* 0x0000000000007941 */ /* 0x000fea0003800200 */
.L_x_479:
        /* <DEDUP_REMOVED lines=10> */
.L_x_482:
        /* <DEDUP_REMOVED lines=87> */
.L_x_483:
        /* <DEDUP_REMOVED lines=15> */
.L_x_2470:


//--------------------- .text._Z35group_norm_nhwc_bwd_one_pass_kernelI11Fp16IOFp32WLi64ELi12ELi384EEv26Group_norm_nhwc_bwd_params --------------------------
	.section	.text._Z35group_norm_nhwc_bwd_one_pass_kernelI11Fp16IOFp32WLi64ELi12ELi384EEv26Group_norm_nhwc_bwd_params,"ax",@progbits
	.align	128
        .global         _Z35group_norm_nhwc_bwd_one_pass_kernelI11Fp16IOFp32WLi64ELi12ELi384EEv26Group_norm_nhwc_bwd_params
        .type           _Z35group_norm_nhwc_bwd_one_pass_kernelI11Fp16IOFp32WLi64ELi12ELi384EEv26Group_norm_nhwc_bwd_params,@function
        .size           _Z35group_norm_nhwc_bwd_one_pass_kernelI11Fp16IOFp32WLi64ELi12ELi384EEv26Group_norm_nhwc_bwd_params,(.L_x_2471 - _Z35group_norm_nhwc_bwd_one_pass_kernelI11Fp16IOFp32WLi64ELi12ELi384EEv26Group_norm_nhwc_bwd_params)
        .other          _Z35group_norm_nhwc_bwd_one_pass_kernelI11Fp16IOFp32WLi64ELi12ELi384EEv26Group_norm_nhwc_bwd_params,@"STO_CUDA_ENTRY STV_DEFAULT"
_Z35group_norm_nhwc_bwd_one_pass_kernelI11Fp16IOFp32WLi64ELi12ELi384EEv26Group_norm_nhwc_bwd_params:
.text._Z35group_norm_nhwc_bwd_one_pass_kernelI11Fp16IOFp32WLi64ELi12ELi384EEv26Group_norm_nhwc_bwd_params:
        /* <DEDUP_REMOVED lines=29> */
.L_x_505:
        /* <DEDUP_REMOVED lines=24> */
[C---:B------:R-:W-:Y:S02]  /*0350*/  IMAD R0, R3.reuse, R0, R6 ;  /* 0x0000000003007224 */ /* 0x040fe400078e0206 */
[----:B------:R-:W0:Y:S03]  /*0360*/  @!P0 LDC.64 R6, c[0x0][0x3f8] ;  /* 0x0000fe00ff068b82 */ /* 0x000e260000000a00 */
[----:B------:R-:W-:-:S13]  /*0370*/  ISETP.GT.U32.AND P4, PT, R3, R0, PT ;  /* 0x000000000300720c */ /* 0x000fda0003f84070 */
[----:B------:R-:W-:-:S04]  /*0380*/  @!P4 IADD3 R0, PT, PT, R0, -R3, RZ ;  /* 0x800000030000c210 */ /* 0x000fc80007ffe0ff */
[CC--:B------:R-:W-:Y:S02]  /*0390*/  ISETP.GE.U32.AND P3, PT, R0.reuse, R3.reuse, PT ;  /* 0x000000030000720c */ /* 0x0c0fe40003f66070 */
[----:B------:R-:W-:Y:S02]  /*03a0*/  @!P4 IADD3 R5, PT, PT, R5, 0x1, RZ ;  /* 0x000000010505c810 */ /* 0x000fe40007ffe0ff */
[----:B------:R-:W-:Y:S02]  /*03b0*/  ISETP.GT.U32.AND P4, PT, R3, R0, PT ;  /* 0x000000000300720c */ /* 0x000fe40003f84070 */
[----:B------:R-:W-:-:S04]  /*03c0*/  IADD3 R3, PT, PT, R0, -R3, RZ ;  /* 0x8000000300037210 */ /* 0x000fc80007ffe0ff */
[----:B------:R-:W-:Y:S02]  /*03d0*/  SEL R0, R3, R0, !P4 ;  /* 0x0000000003007207 */ /* 0x000fe40006000000 */
[----:B------:R-:W-:Y:S02]  /*03e0*/  LOP3.LUT R3, RZ, R10, RZ, 0x33, !PT ;  /* 0x0000000aff037212 */ /* 0x000fe400078e33ff */
[----:B------:R-:W-:Y:S02]  /*03f0*/  @P3 IADD3 R5, PT, PT, R5, 0x1, RZ ;  /* 0x0000000105053810 */ /* 0x000fe40007ffe0ff */
[----:B------:R-:W-:Y:S02]  /*0400*/  ISETP.NE.AND P3, PT, R10, RZ, PT ;  /* 0x000000ff0a00720c */ /* 0x000fe40003f65270 */
[----:B------:R-:W-:Y:S02]  /*0410*/  @!P1 IADD3 R0, PT, PT, -R0, RZ, RZ ;  /* 0x000000ff00009210 */ /* 0x000fe40007ffe1ff */
[----:B------:R-:W-:-:S02]  /*0420*/  @!P2 IADD3 R5, PT, PT, -R5, RZ, RZ ;  /* 0x000000ff0505a210 */ /* 0x000fc40007ffe1ff */
[C---:B------:R-:W-:Y:S02]  /*0430*/  SEL R32, R3.reuse, R0, !P3 ;  /* 0x0000000003207207 */ /* 0x040fe40005800000 */
[----:B------:R-:W-:Y:S02]  /*0440*/  SEL R3, R3, R5, !P3 ;  /* 0x0000000503037207 */ /* 0x000fe40005800000 */
[----:B------:R-:W1:Y:S01]  /*0450*/  @!P0 LDC.64 R4, c[0x0][0x3a0] ;  /* 0x0000e800ff048b82 */ /* 0x000e620000000a00 */
[----:B------:R-:W-:Y:S01]  /*0460*/  IMAD R11, R32, 0xc, RZ ;  /* 0x0000000c200b7824 */ /* 0x000fe200078e02ff */
[----:B------:R-:W-:-:S04]  /*0470*/  SHF.R.S32.HI R0, RZ, 0x1f, R3 ;  /* 0x0000001fff007819 */ /* 0x000fc80000011403 */
[----:B------:R-:W-:Y:S01]  /*0480*/  IADD3 R34, P1, PT, R11, R2, RZ ;  /* 0x000000020b227210 */ /* 0x000fe20007f3e0ff */
[----:B------:R-:W-:-:S03]  /*0490*/  IMAD R0, R0, UR18, RZ ;  /* 0x0000001200007c24 */ /* 0x000fc6000f8e02ff */
[----:B------:R-:W-:Y:S01]  /*04a0*/  LEA.HI.X.SX32 R35, R11, RZ, 0x1, P1 ;  /* 0x000000ff0b237211 */ /* 0x000fe200008f0eff */
[C---:B------:R-:W-:Y:S02]  /*04b0*/  IMAD R37, R3.reuse, UR19, R0 ;  /* 0x0000001303257c24 */ /* 0x040fe4000f8e0200 */
[----:B------:R-:W-:Y:S02]  /*04c0*/  IMAD.WIDE.U32 R34, R3, UR18, R34 ;  /* 0x0000001203227c25 */ /* 0x000fe4000f8e0022 */
[----:B---3--:R-:W3:Y:S02]  /*04d0*/  @!P0 LDC.64 R2, c[0x0][0x398] ;  /* 0x0000e600ff028b82 */ /* 0x008ee40000000a00 */
        /* <DEDUP_REMOVED lines=8> */
[----:B-1----:R-:W-:-:S04]  /*0560*/  @!P0 IADD3 R12, P1, PT, R15, R4, RZ ;  /* 0x000000040f0c8210 */ /* 0x002fc80007f3e0ff */
[C---:B------:R-:W-:Y:S02]  /*0570*/  @!P0 IADD3.X R13, PT, PT, R6.reuse, R5, RZ, P1, !PT ;  /* 0x00000005060d8210 */ /* 0x040fe40000ffe4ff */
[----:B------:R-:W0:Y:S01]  /*0580*/  LDC.64 R4, c[0x0][0x3a8] ;  /* 0x0000ea00ff047b82 */ /* 0x000e220000000a00 */
[----:B---3--:R-:W-:Y:S02]  /*0590*/  @!P0 IADD3 R14, P2, PT, R15, R2, RZ ;  /* 0x000000020f0e8210 */ /* 0x008fe40007f5e0ff */
[----:B------:R-:W3:Y:S02]  /*05a0*/  @!P0 LDG.E R12, desc[UR12][R12.64] ;  /* 0x0000000c0c0c8981 */ /* 0x000ee4000c1e1900 */
[----:B------:R-:W-:Y:S02]  /*05b0*/  @!P0 IADD3.X R15, PT, PT, R6, R3, RZ, P2, !PT ;  /* 0x00000003060f8210 */ /* 0x000fe400017fe4ff */
        /* <DEDUP_REMOVED lines=8> */
[----:B------:R-:W-:Y:S02]  /*0640*/  PRMT R26, RZ, 0x7610, R26 ;  /* 0x00007610ff1a7816 */ /* 0x000fe4000000001a */
[----:B------:R-:W-:Y:S01]  /*0650*/  CS2R R6, SRZ ;  /* 0x0000000000067805 */ /* 0x000fe2000001ff00 */
[----:B0-----:R-:W-:Y:S01]  /*0660*/  @P2 IMAD.WIDE R10, R3, 0x4, R10 ;  /* 0x00000004030a2825 */ /* 0x001fe200078e020a */
[----:B------:R-:W-:Y:S01]  /*0670*/  PRMT R3, RZ, 0x5410, RZ ;  /* 0x00005410ff037816 */ /* 0x000fe200000000ff */
[----:B------:R-:W-:-:S03]  /*0680*/  UMOV UR9, 0x3f800000 ;  /* 0x3f80000000097882 */ /* 0x000fc60000000000 */
[----:B------:R0:W5:Y:S01]  /*0690*/  @P2 LDG.E.64 R6, desc[UR12][R10.64] ;  /* 0x0000000c0a062981 */ /* 0x000162000c1e1b00 */
[----:B--2---:R-:W-:-:S05]  /*06a0*/  FFMA.FTZ R9, -R8, R8, R9 ;  /* 0x0000000808097223 */ /* 0x004fca0000010109 */
        /* <DEDUP_REMOVED lines=8> */
[----:B---3--:R-:W-:-:S04]  /*0730*/  @!P0 PRMT R3, R3, 0x5410, R12 ;  /* 0x0000541003038816 */ /* 0x008fc8000000000c */
[----:B------:R-:W-:Y:S02]  /*0740*/  @!P0 PRMT R3, R12, 0x7632, R3 ;  /* 0x000076320c038816 */ /* 0x000fe40000000003 */
[C---:B----4-:R-:W-:Y:S02]  /*0750*/  @!P0 PRMT R26, R14.reuse, 0x7632, R26 ;  /* 0x000076320e1a8816 */ /* 0x050fe4000000001a */
[----:B------:R-:W-:Y:S01]  /*0760*/  @!P0 PRMT R27, R14, 0x7610, R27 ;  /* 0x000076100e1b8816 */ /* 0x000fe2000000001b */
[--C-:B------:R-:W-:Y:S02]  /*0770*/  HADD2.F32 R9, -RZ, R3.reuse.H1_H1 ;  /* 0x30000003ff097230 */ /* 0x100fe40000004100 */
[----:B------:R-:W-:Y:S02]  /*0780*/  HADD2.F32 R3, -RZ, R3.H0_H0 ;  /* 0x20000003ff037230 */ /* 0x000fe40000004100 */
[----:B------:R-:W-:Y:S02]  /*0790*/  HADD2.F32 R26, -RZ, R26.H0_H0 ;  /* 0x2000001aff1a7230 */ /* 0x000fe40000004100 */
[----:B------:R-:W-:Y:S01]  /*07a0*/  FADD.FTZ R0, -R8, R9 ;  /* 0x0000000908007221 */ /* 0x000fe20000010100 */
[----:B------:R-:W-:-:S02]  /*07b0*/  HADD2.F32 R27, -RZ, R27.H0_H0 ;  /* 0x2000001bff1b7230 */ /* 0x000fc40000004100 */
[----:B0-----:R-:W-:Y:S01]  /*07c0*/  FADD.FTZ R10, -R8, R3 ;  /* 0x00000003080a7221 */ /* 0x001fe20000010100 */
[----:B------:R-:W-:Y:S01]  /*07d0*/  FMUL.FTZ R3, R0, UR9 ;  /* 0x0000000900037c20 */ /* 0x000fe20008410000 */
[----:B------:R-:W-:Y:S02]  /*07e0*/  MOV R9, R26 ;  /* 0x0000001a00097202 */ /* 0x000fe40000000f00 */
        /* <DEDUP_REMOVED lines=21> */
.L_x_485:
        /* <DEDUP_REMOVED lines=54> */
.L_x_487:
[----:B------:R-:W-:Y:S05]  /*0ca0*/  BSYNC.RECONVERGENT B0 ;  /* 0x0000000000007941 */ /* 0x000fea0003800200 */
.L_x_486:
        /* <DEDUP_REMOVED lines=32> */
.L_x_489:
[----:B------:R-:W-:Y:S05]  /*0eb0*/  BSYNC.RECONVERGENT B0 ;  /* 0x0000000000007941 */ /* 0x000fea0003800200 */
.L_x_488:
        /* <DEDUP_REMOVED lines=318> */
.L_x_491:
[----:B------:R-:W-:Y:S05]  /*22a0*/  BSYNC.RECONVERGENT B0 ;  /* 0x0000000000007941 */ /* 0x000fea0003800200 */
.L_x_490:
        /* <DEDUP_REMOVED lines=29> */
.L_x_493:
[----:B------:R-:W-:Y:S05]  /*2480*/  BSYNC.RECONVERGENT B0 ;  /* 0x0000000000007941 */ /* 0x000fea0003800200 */
.L_x_492:
        /* <DEDUP_REMOVED lines=25> */
.L_x_496:
[----:B0-----:R-:W2:Y:S04]  /*2620*/  LDG.E.STRONG.GPU R10, desc[UR12][R8.64] ;  /* 0x0000000c080a7981 */ /* 0x001ea8000c1ef900 */
[----:B--2---:R-:W-:Y:S01]  /*2630*/  CCTL.IVALL ;  /* 0x00000000ff00798f */ /* 0x004fe20002000000 */
[----:B------:R-:W-:Y:S05]  /*2640*/  YIELD ;  /* 0x0000000000007946 */ /* 0x000fea0003800000 */
[----:B------:R-:W-:-:S13]  /*2650*/  ISETP.NE.AND P1, PT, R10, R15, PT ;  /* 0x0000000f0a00720c */ /* 0x000fda0003f25270 */
[----:B------:R-:W-:Y:S05]  /*2660*/  @P1 BRA `(.L_x_496) ;  /* 0xfffffffc00ec1947 */ /* 0x000fea000383ffff */
.L_x_495:
[----:B------:R-:W-:Y:S05]  /*2670*/  WARPSYNC.ALL ;  /* 0x0000000000007948 */ /* 0x000fea0003800000 */
[----:B------:R-:W-:Y:S01]  /*2680*/  BAR.SYNC.DEFER_BLOCKING 0x0 ;  /* 0x0000000000007b1d */ /* 0x000fe20000010000 */
[----:B-1----:R-:W-:-:S05]  /*2690*/  HFMA2 R16, -RZ, RZ, 0, 0 ;  /* 0x00000000ff107431 */ /* 0x002fca00000001ff */
[----:B------:R-:W-:Y:S05]  /*26a0*/  @!P4 BRA `(.L_x_497) ;  /* 0x00000004000cc947 */ /* 0x000fea0003800000 */
[----:B------:R-:W-:Y:S02]  /*26b0*/  MOV R17, RZ ;  /* 0x000000ff00117202 */ /* 0x000fe40000000f00 */
[----:B------:R-:W-:-:S07]  /*26c0*/  LOP3.LUT R16, R22, 0x7ffffff8, RZ, 0xc0, !PT ;  /* 0x7ffffff816107812 */ /* 0x000fce00078ec0ff */
.L_x_498:
        /* <DEDUP_REMOVED lines=65> */
.L_x_497:
        /* <DEDUP_REMOVED lines=37> */
.L_x_499:
        /* <DEDUP_REMOVED lines=21> */
.L_x_500:
        /* <DEDUP_REMOVED lines=10> */
.L_x_501:
[----:B------:R-:W-:Y:S05]  /*2f20*/  BSYNC.RECONVERGENT B0 ;  /* 0x0000000000007941 */ /* 0x000fea0003800200 */
.L_x_494:
        /* <DEDUP_REMOVED lines=26> */
.L_x_502:
        /* <DEDUP_REMOVED lines=13> */
[----:B------:R-:W-:Y:S01]  /*31a0*/  F2FP.F16.F32.PACK_AB R3, R0, R3 ;  /* 0x000000030003723e */ /* 0x000fe200000000ff */
[----:B0-----:R-:W-:Y:S02]  /*31b0*/  IMAD R7, R23, UR16, RZ ;  /* 0x0000001017077c24 */ /* 0x001fe4000f8e02ff */
[----:B------:R-:W-:-:S04]  /*31c0*/  IMAD.WIDE.U32 R34, R30, UR16, R34 ;  /* 0x000000101e227c25 */ /* 0x000fc8000f8e0022 */
[----:B------:R-:W-:Y:S01]  /*31d0*/  IMAD R7, R30, UR17, R7 ;  /* 0x000000111e077c24 */ /* 0x000fe2000f8e0207 */
[----:B----4-:R-:W-:-:S04]  /*31e0*/  LEA R4, P0, R34, UR4, 0x1 ;  /* 0x0000000422047c11 */ /* 0x010fc8000f8008ff */
[----:B------:R-:W-:-:S04]  /*31f0*/  IADD3 R7, PT, PT, R35, R7, RZ ;  /* 0x0000000723077210 */ /* 0x000fc80007ffe0ff */
[----:B------:R-:W-:-:S05]  /*3200*/  LEA.HI.X R5, R34, UR5, R7, 0x1, P0 ;  /* 0x0000000522057c11 */ /* 0x000fca00080f0c07 */
[----:B------:R0:W-:Y:S02]  /*3210*/  STG.E desc[UR12][R4.64], R3 ;  /* 0x0000000304007986 */ /* 0x0001e4000c10190c */
.L_x_504:
[----:B------:R-:W-:Y:S05]  /*3220*/  BSYNC.RECONVERGENT B0 ;  /* 0x0000000000007941 */ /* 0x000fea0003800200 */
.L_x_503:
[----:B------:R-:W-:Y:S01]  /*3230*/  UIADD3 UR7, UPT, UPT, UR14, UR7, URZ ;  /* 0x000000070e077290 */ /* 0x000fe2000fffe0ff */
[----:B------:R-:W-:-:S03]  /*3240*/  IADD3 R28, PT, PT, R28, 0x1, RZ ;  /* 0x000000011c1c7810 */ /* 0x000fc60007ffe0ff */
[----:B------:R-:W-:-:S09]  /*3250*/  UISETP.GE.AND UP0, UPT, UR7, UR6, UPT ;  /* 0x000000060700728c */ /* 0x000fd2000bf06270 */
[----:B------:R-:W-:Y:S05]  /*3260*/  BRA.U !UP0, `(.L_x_505) ;  /* 0xffffffcd08d87547 */ /* 0x000fea000b83ffff */
.L_x_484:
        /* <DEDUP_REMOVED lines=19> */
.L_x_507:
[----:B------:R-:W-:Y:S05]  /*33a0*/  BSYNC.RECONVERGENT B0 ;  /* 0x0000000000007941 */ /* 0x000fea0003800200 */
.L_x_506:
[----:B------:R-:W-:Y:S05]  /*33b0*/  @P0 EXIT ;  /* 0x000000000000094d */ /* 0x000fea0003800000 */
[----:B------:R-:W-:Y:S05]  /*33c0*/  @P2 BRA `(.L_x_508) ;  /* 0x0000000000202947 */ /* 0x000fea0003800000 */
[----:B------:R-:W-:-:S05]  /*33d0*/  IMAD R0, R4, R7, RZ ;  /* 0x0000000704007224 */ /* 0x000fca00078e02ff */
[----:B------:R-:W-:-:S13]  /*33e0*/  ISETP.NE.AND P0, PT, R0, -0x1, PT ;  /* 0xffffffff0000780c */ /* 0x000fda0003f05270 */
[----:B------:R-:W-:Y:S05]  /*33f0*/  @!P0 BRA `(.L_x_508) ;  /* 0x0000000000148947 */ /* 0x000fea0003800000 */
.L_x_509:
[----:B0-----:R-:W4:Y:S04]  /*3400*/  LDG.E.STRONG.GPU R5, desc[UR12][R2.64] ;  /* 0x0000000c02057981 */ /* 0x001f28000c1ef900 */
[----:B----4-:R-:W-:Y:S01]  /*3410*/  CCTL.IVALL ;  /* 0x00000000ff00798f */ /* 0x010fe20002000000 */
[----:B------:R-:W-:Y:S05]  /*3420*/  YIELD ;  /* 0x0000000000007946 */ /* 0x000fea0003800000 */
[----:B------:R-:W-:-:S13]  /*3430*/  ISETP.NE.AND P0, PT, R5, R0, PT ;  /* 0x000000000500720c */ /* 0x000fda0003f05270 */
[----:B------:R-:W-:Y:S05]  /*3440*/  @P0 BRA `(.L_x_509) ;  /* 0xfffffffc00ec0947 */ /* 0x000fea000383ffff */
.L_x_508:
        /* <DEDUP_REMOVED lines=81> */
.L_x_512:
        /* <DEDUP_REMOVED lines=31> */
.L_x_511:
[----:B------:R-:W-:Y:S05]  /*3b50*/  BSYNC.RECONVERGENT B0 ;  /* 0x0000000000007941 */ /* 0x000fea0003800200 */
.L_x_510:
        /* <DEDUP_REMOVED lines=11> */
.L_x_514:
        /* <DEDUP_REMOVED lines=83> */
.L_x_513:
[----:B------:R-:W-:Y:S05]  /*4140*/  EXIT ;  /* 0x000000000000794d */ /* 0x000fea0003800000 */
.L_x_515:
        /* <DEDUP_REMOVED lines=11> */
.L_x_2471:


//--------------------- .text._Z35group_norm_nhwc_bwd_one_pass_kernelI11Fp16IOFp32WLi128ELi12ELi384EEv26Group_norm_nhwc_bwd_params --------------------------
	.section	.text._Z35group_norm_nhwc_bwd_one_pass_kernelI11Fp16IOFp32WLi128ELi12ELi384EEv26Group_norm_nhwc_bwd_params,"ax",@progbits
	.align	128
        .global         _Z35group_norm_nhwc_bwd_one_pass_kernelI11Fp16IOFp32WLi128ELi12ELi384EEv26Group_norm_nhwc_bwd_params
        .type           _Z35group_norm_nhwc_bwd_one_pass_kernelI11Fp16IOFp32WLi128ELi12ELi384EEv26Group_norm_nhwc_bwd_params,@function
        .size           _Z35group_norm_nhwc_bwd_one_pass_kernelI11Fp16IOFp32WLi128ELi12ELi384EEv26Group_norm_nhwc_bwd_params,(.L_x_2472 - _Z35group_norm_nhwc_bwd_one_pass_kernelI11Fp16IOFp32WLi128ELi12ELi384EEv26Group_norm_nhwc_bwd_params)
        .other          _Z35group_norm_nhwc_bwd_one_pass_kernelI11Fp16IOFp32WLi128ELi12ELi384EEv26Group_norm_nhwc_bwd_params,@"STO_CUDA_ENTRY STV_DEFAULT"
_Z35group_norm_nhwc_bwd_one_pass_kernelI11Fp16IOFp32WLi128ELi12ELi384EEv26Group_norm_nhwc_bwd_params:
.text._Z35group_norm_nhwc_bwd_one_pass_kernelI11Fp16IOFp32WLi128ELi12ELi384EEv26Group_norm_nhwc_bwd_params:
        /* <DEDUP_REMOVED lines=37> */
.L_x_541:
[----:B0-----:R-:W0:Y:S01]  /*0250*/  LDC R12, c[0x0][0x410] ;  /* 0x00010400ff0c7b82 */ /* 0x001e220000000800 */
[----:B------:R-:W1:Y:S01]  /*0260*/  LDCU.64 UR6, c[0x0][0x3b8] ;  /* 0x00007700ff0677ac */ /* 0x000e620008000a00 */
[----:B------:R-:W2:Y:S01]  /*0270*/  LDCU.128 UR24, c[0x0][0x400] ;  /* 0x00008000ff1877ac */ /* 0x000ea20008000c00 */
[----:B-1----:R-:W-:Y:S02]  /*0280*/  UIMAD.WIDE UR6, UR11, 0x8, UR6 ;  /* 0x000000080b0678a5 */ /* 0x002fe4000f8e0206 */
[----:B------:R-:W-:Y:S02]  /*0290*/  ISETP.LE.AND P1, PT, RZ, UR11, PT ;  /* 0x0000000bff007c0c */ /* 0x000fe4000bf23270 */
[----:B--2---:R-:W-:Y:S02]  /*02a0*/  ISETP.GE.U32.AND P0, PT, R44, UR24, PT ;  /* 0x000000182c007c0c */ /* 0x004fe4000bf06070 */
[----:B0-----:R-:W-:Y:S02]  /*02b0*/  IABS R7, R12 ;  /* 0x0000000c00077213 */ /* 0x001fe40000000000 */
[----:B------:R-:W-:-:S02]  /*02c0*/  MOV R8, UR6 ;  /* 0x0000000600087c02 */ /* 0x000fc40008000f00 */
        /* <DEDUP_REMOVED lines=12> */
[----:B------:R-:W2:Y:S04]  /*0390*/  LDG.E.64 R8, desc[UR14][R8.64] ;  /* 0x0000000e08087981 */ /* 0x000ea8000c1e1b00 */
[----:B------:R-:W-:-:S05]  /*03a0*/  IADD3 R2, PT, PT, -R5, RZ, RZ ;  /* 0x000000ff05027210 */ /* 0x000fca0007ffe1ff */
[----:B------:R-:W-:-:S05]  /*03b0*/  IMAD R2, R7, R2, R6 ;  /* 0x0000000207027224 */ /* 0x000fca00078e0206 */
[----:B------:R-:W-:Y:S02]  /*03c0*/  ISETP.GT.U32.AND P4, PT, R7, R2, PT ;  /* 0x000000020700720c */ /* 0x000fe40003f84070 */
[----:B------:R-:W-:-:S11]  /*03d0*/  ISETP.GE.AND.EX P0, PT, R11, UR25, PT, P0 ;  /* 0x000000190b007c0c */ /* 0x000fd6000bf06300 */
[-C--:B------:R-:W-:Y:S02]  /*03e0*/  @!P4 IADD3 R2, PT, PT, R2, -R7.reuse, RZ ;  /* 0x800000070202c210 */ /* 0x080fe40007ffe0ff */
[----:B------:R-:W-:Y:S01]  /*03f0*/  @!P4 IADD3 R5, PT, PT, R5, 0x1, RZ ;  /* 0x000000010505c810 */ /* 0x000fe20007ffe0ff */
[----:B------:R-:W0:Y:S01]  /*0400*/  @!P0 LDC.64 R22, c[0x0][0x3a0] ;  /* 0x0000e800ff168b82 */ /* 0x000e220000000a00 */
[CC--:B------:R-:W-:Y:S02]  /*0410*/  ISETP.GE.U32.AND P3, PT, R2.reuse, R7.reuse, PT ;  /* 0x000000070200720c */ /* 0x0c0fe40003f66070 */
[-C--:B------:R-:W-:Y:S02]  /*0420*/  ISETP.GT.U32.AND P4, PT, R7, R2.reuse, PT ;  /* 0x000000020700720c */ /* 0x080fe40003f84070 */
[----:B------:R-:W-:Y:S02]  /*0430*/  IADD3 R7, PT, PT, R2, -R7, RZ ;  /* 0x8000000702077210 */ /* 0x000fe40007ffe0ff */
[----:B------:R-:W-:Y:S01]  /*0440*/  ISETP.GE.AND P2, PT, R4, RZ, PT ;  /* 0x000000ff0400720c */ /* 0x000fe20003f46270 */
[----:B------:R-:W1:Y:S01]  /*0450*/  @!P0 LDC.64 R16, c[0x0][0x398] ;  /* 0x0000e600ff108b82 */ /* 0x000e620000000a00 */
[----:B------:R-:W-:-:S02]  /*0460*/  SEL R2, R7, R2, !P4 ;  /* 0x0000000207027207 */ /* 0x000fc40006000000 */
[----:B------:R-:W-:-:S03]  /*0470*/  LOP3.LUT R7, RZ, R12, RZ, 0x33, !PT ;  /* 0x0000000cff077212 */ /* 0x000fc600078e33ff */
[----:B------:R-:W-:Y:S02]  /*0480*/  @P3 IADD3 R5, PT, PT, R5, 0x1, RZ ;  /* 0x0000000105053810 */ /* 0x000fe40007ffe0ff */
[----:B------:R-:W-:Y:S02]  /*0490*/  ISETP.NE.AND P3, PT, R12, RZ, PT ;  /* 0x000000ff0c00720c */ /* 0x000fe40003f65270 */
[----:B------:R-:W-:Y:S02]  /*04a0*/  @!P1 IADD3 R2, PT, PT, -R2, RZ, RZ ;  /* 0x000000ff02029210 */ /* 0x000fe40007ffe1ff */
[----:B------:R-:W-:Y:S02]  /*04b0*/  MOV R6, R5 ;  /* 0x0000000500067202 */ /* 0x000fe40000000f00 */
[----:B------:R-:W-:Y:S01]  /*04c0*/  SEL R2, R7, R2, !P3 ;  /* 0x0000000207027207 */ /* 0x000fe20005800000 */
[----:B------:R-:W3:Y:S01]  /*04d0*/  @!P0 LDC.64 R4, c[0x0][0x3f8] ;  /* 0x0000fe00ff048b82 */ /* 0x000ee20000000a00 */
[----:B------:R-:W-:-:S02]  /*04e0*/  @!P2 IADD3 R6, PT, PT, -R6, RZ, RZ ;  /* 0x000000ff0606a210 */ /* 0x000fc40007ffe1ff */
[----:B------:R-:W-:Y:S01]  /*04f0*/  ISETP.GE.U32.AND P1, PT, R42, UR24, PT ;  /* 0x000000182a007c0c */ /* 0x000fe2000bf26070 */
[----:B------:R-:W-:Y:S01]  /*0500*/  IMAD R19, R2, 0xc, RZ ;  /* 0x0000000c02137824 */ /* 0x000fe200078e02ff */
[----:B------:R-:W-:Y:S02]  /*0510*/  SEL R7, R7, R6, !P3 ;  /* 0x0000000607077207 */ /* 0x000fe40005800000 */
[----:B------:R-:W-:Y:S02]  /*0520*/  ISETP.GE.AND.EX P1, PT, R3, UR25, PT, P1 ;  /* 0x0000001903007c0c */ /* 0x000fe4000bf26310 */
[----:B------:R-:W-:Y:S02]  /*0530*/  SHF.R.S32.HI R6, RZ, 0x1f, R7 ;  /* 0x0000001fff067819 */ /* 0x000fe40000011407 */
[----:B------:R-:W-:-:S03]  /*0540*/  IADD3 R46, P2, PT, R19, R0, RZ ;  /* 0x00000000132e7210 */ /* 0x000fc60007f5e0ff */
[----:B------:R-:W-:Y:S01]  /*0550*/  IMAD R6, R6, UR26, RZ ;  /* 0x0000001a06067c24 */ /* 0x000fe2000f8e02ff */
[----:B------:R-:W-:-:S03]  /*0560*/  LEA.HI.X.SX32 R47, R19, RZ, 0x1, P2 ;  /* 0x000000ff132f7211 */ /* 0x000fc600010f0eff */
[C---:B------:R-:W-:Y:S02]  /*0570*/  IMAD R49, R7.reuse, UR27, R6 ;  /* 0x0000001b07317c24 */ /* 0x040fe4000f8e0206 */
[----:B------:R-:W-:Y:S01]  /*0580*/  IMAD.WIDE.U32 R46, R7, UR26, R46 ;  /* 0x0000001a072e7c25 */ /* 0x000fe2000f8e002e */
[----:B------:R-:W4:Y:S03]  /*0590*/  @!P1 LDC.64 R20, c[0x0][0x3f8] ;  /* 0x0000fe00ff149b82 */ /* 0x000f260000000a00 */
[----:B---3--:R-:W-:Y:S01]  /*05a0*/  @!P0 IMAD R0, R11, R4, RZ ;  /* 0x000000040b008224 */ /* 0x008fe200078e02ff */
[----:B------:R-:W-:Y:S02]  /*05b0*/  IADD3 R49, PT, PT, R47, R49, RZ ;  /* 0x000000312f317210 */ /* 0x000fe40007ffe0ff */
[----:B------:R-:W-:Y:S01]  /*05c0*/  @!P0 MOV R48, R46 ;  /* 0x0000002e00308202 */ /* 0x000fe20000000f00 */
[----:B------:R-:W-:Y:S01]  /*05d0*/  @!P0 IMAD R7, R44, R5, R0 ;  /* 0x000000052c078224 */ /* 0x000fe200078e0200 */
[----:B------:R-:W-:-:S03]  /*05e0*/  ISETP.NE.AND P2, PT, RZ, UR22, PT ;  /* 0x00000016ff007c0c */ /* 0x000fc6000bf45270 */
[----:B------:R-:W-:Y:S02]  /*05f0*/  @!P0 IMAD.WIDE.U32 R12, R44, R4, R48 ;  /* 0x000000042c0c8225 */ /* 0x000fe400078e0030 */
[----:B------:R-:W3:Y:S03]  /*0600*/  @!P1 LDC.64 R4, c[0x0][0x3a0] ;  /* 0x0000e800ff049b82 */ /* 0x000ee60000000a00 */
[----:B------:R-:W-:-:S05]  /*0610*/  @!P0 IADD3 R13, PT, PT, R13, R7, RZ ;  /* 0x000000070d0d8210 */ /* 0x000fca0007ffe0ff */
[----:B------:R-:W3:Y:S01]  /*0620*/  @!P1 LDC.64 R6, c[0x0][0x398] ;  /* 0x0000e600ff069b82 */ /* 0x000ee20000000a00 */
[C---:B------:R-:W-:Y:S02]  /*0630*/  @!P0 SHF.L.U32 R27, R12.reuse, 0x1, RZ ;  /* 0x000000010c1b8819 */ /* 0x040fe400000006ff */
[----:B------:R-:W-:Y:S01]  /*0640*/  @!P0 SHF.L.U64.HI R0, R12, 0x1, R13 ;  /* 0x000000010c008819 */ /* 0x000fe2000001020d */
[----:B----4-:R-:W-:Y:S01]  /*0650*/  @!P1 IMAD R18, R3, R20, RZ ;  /* 0x0000001403129224 */ /* 0x010fe200078e02ff */
[----:B------:R-:W-:-:S03]  /*0660*/  @!P1 MOV R24, R46 ;  /* 0x0000002e00189202 */ /* 0x000fc60000000f00 */
[----:B------:R-:W4:Y:S01]  /*0670*/  LDC.64 R12, c[0x0][0x3a8] ;  /* 0x0000ea00ff0c7b82 */ /* 0x000f220000000a00 */
[----:B------:R-:W-:Y:S02]  /*0680*/  @!P1 MOV R25, R49 ;  /* 0x0000003100199202 */ /* 0x000fe40000000f00 */
[----:B0-----:R-:W-:-:S05]  /*0690*/  @!P0 IADD3 R22, P3, PT, R27, R22, RZ ;  /* 0x000000161b168210 */ /* 0x001fca0007f7e0ff */
[----:B------:R-:W0:Y:S01]  /*06a0*/  @P2 LDC.64 R14, c[0x0][0x3b0] ;  /* 0x0000ec00ff0e2b82 */ /* 0x000e220000000a00 */
[----:B------:R-:W-:Y:S01]  /*06b0*/  @!P1 IMAD R21, R42, R21, R18 ;  /* 0x000000152a159224 */ /* 0x000fe200078e0212 */
[----:B------:R-:W-:Y:S01]  /*06c0*/  @!P0 IADD3.X R23, PT, PT, R0, R23, RZ, P3, !PT ;  /* 0x0000001700178210 */ /* 0x000fe20001ffe4ff */
[----:B------:R-:W-:Y:S01]  /*06d0*/  @!P1 IMAD.WIDE.U32 R24, R42, R20, R24 ;  /* 0x000000142a189225 */ /* 0x000fe200078e0018 */
[----:B-1----:R-:W-:-:S04]  /*06e0*/  @!P0 IADD3 R20, P3, PT, R27, R16, RZ ;  /* 0x000000101b148210 */ /* 0x002fc80007f7e0ff */
[----:B------:R-:W-:Y:S02]  /*06f0*/  @!P1 IADD3 R25, PT, PT, R25, R21, RZ ;  /* 0x0000001519199210 */ /* 0x000fe40007ffe0ff */
[----:B------:R-:W-:Y:S02]  /*0700*/  @!P0 IADD3.X R21, PT, PT, R0, R17, RZ, P3, !PT ;  /* 0x0000001100158210 */ /* 0x000fe40001ffe4ff */
[C---:B------:R-:W-:Y:S02]  /*0710*/  @!P1 SHF.L.U32 R17, R24.reuse, 0x1, RZ ;  /* 0x0000000118119819 */ /* 0x040fe400000006ff */
[----:B------:R-:W-:Y:S02]  /*0720*/  LOP3.LUT R0, R41, 0xffff, RZ, 0xc0, !PT ;  /* 0x0000ffff29007812 */ /* 0x000fe400078ec0ff */
[----:B------:R-:W-:Y:S01]  /*0730*/  @!P1 SHF.L.U64.HI R24, R24, 0x1, R25 ;  /* 0x0000000118189819 */ /* 0x000fe20000010219 */
[----:B------:R-:W-:Y:S01]  /*0740*/  HFMA2 R40, -RZ, RZ, 0, 0 ;  /* 0x00000000ff287431 */ /* 0x000fe200000001ff */
[----:B---3--:R-:W-:-:S02]  /*0750*/  @!P1 IADD3 R18, P3, PT, R17, R4, RZ ;  /* 0x0000000411129210 */ /* 0x008fc40007f7e0ff */
[----:B------:R-:W-:Y:S02]  /*0760*/  @!P1 IADD3 R16, P4, PT, R17, R6, RZ ;  /* 0x0000000611109210 */ /* 0x000fe40007f9e0ff */
[----:B------:R-:W-:Y:S02]  /*0770*/  IADD3 R25, PT, PT, R19, R0, RZ ;  /* 0x0000000013197210 */ /* 0x000fe40007ffe0ff */
[----:B------:R-:W-:Y:S02]  /*0780*/  CS2R R38, SRZ ;  /* 0x0000000000267805 */ /* 0x000fe4000001ff00 */
[C---:B------:R-:W-:Y:S02]  /*0790*/  @!P1 IADD3.X R19, PT, PT, R24.reuse, R5, RZ, P3, !PT ;  /* 0x0000000518139210 */ /* 0x040fe40001ffe4ff */
[----:B------:R-:W-:Y:S02]  /*07a0*/  CS2R R4, SRZ ;  /* 0x0000000000047805 */ /* 0x000fe4000001ff00 */
[----:B------:R-:W-:Y:S01]  /*07b0*/  @!P1 IADD3.X R17, PT, PT, R24, R7, RZ, P4, !PT ;  /* 0x0000000718119210 */ /* 0x000fe200027fe4ff */
[C---:B----4-:R-:W-:Y:S01]  /*07c0*/  IMAD.WIDE R6, R25.reuse, 0x4, R12 ;  /* 0x0000000419067825 */ /* 0x050fe200078e020c */
[----:B------:R1:W5:Y:S03]  /*07d0*/  @!P0 LDG.E R40, desc[UR14][R22.64] ;  /* 0x0000000e16288981 */ /* 0x000366000c1e1900 */
[----:B0-----:R-:W-:Y:S01]  /*07e0*/  @P2 IMAD.WIDE R14, R25, 0x4, R14 ;  /* 0x00000004190e2825 */ /* 0x001fe200078e020e */
[----:B------:R1:W5:Y:S04]  /*07f0*/  @!P0 LDG.E R39, desc[UR14][R20.64] ;  /* 0x0000000e14278981 */ /* 0x000368000c1e1900 */
[----:B------:R1:W5:Y:S04]  /*0800*/  @P2 LDG.E.64 R4, desc[UR14][R14.64] ;  /* 0x0000000e0e042981 */ /* 0x000368000c1e1b00 */
[----:B------:R-:W5:Y:S01]  /*0810*/  LDG.E.64 R6, desc[UR14][R6.64] ;  /* 0x0000000e06067981 */ /* 0x000f62000c1e1b00 */
[----:B------:R-:W-:-:S03]  /*0820*/  MOV R36, RZ ;  /* 0x000000ff00247202 */ /* 0x000fc60000000f00 */
[----:B------:R1:W5:Y:S04]  /*0830*/  @!P1 LDG.E R38, desc[UR14][R18.64] ;  /* 0x0000000e12269981 */ /* 0x000368000c1e1900 */
[----:B------:R1:W5:Y:S01]  /*0840*/  @!P1 LDG.E R36, desc[UR14][R16.64] ;  /* 0x0000000e10249981 */ /* 0x000362000c1e1900 */
[----:B------:R-:W-:Y:S01]  /*0850*/  UISETP.NE.AND UP1, UPT, UR22, URZ, UPT ;  /* 0x000000ff1600728c */ /* 0x000fe2000bf25270 */
[----:B------:R-:W-:Y:S01]  /*0860*/  UMOV UR17, 0x3f800000 ;  /* 0x3f80000000117882 */ /* 0x000fe20000000000 */
[----:B--2---:R-:W-:-:S13]  /*0870*/  R2UR UR23, R8 ;  /* 0x00000000081772ca */ /* 0x004fda00000e0000 */
        /* <DEDUP_REMOVED lines=10> */
[----:B-1----:R-:W-:Y:S05]  /*0920*/  BRA.U UP1, `(.L_x_517) ;  /* 0x0000000101947547 */ /* 0x002fea000b800000 */
[--C-:B-----5:R-:W-:Y:S02]  /*0930*/  HADD2.F32 R12, -RZ, R40.reuse.H0_H0 ;  /* 0x20000028ff0c7230 */ /* 0x120fe40000004100 */
[----:B------:R-:W-:Y:S02]  /*0940*/  HADD2.F32 R13, -RZ, R40.H1_H1 ;  /* 0x30000028ff0d7230 */ /* 0x000fe40000004100 */
[--C-:B------:R-:W-:Y:S02]  /*0950*/  HADD2.F32 R9, -RZ, R39.reuse.H0_H0 ;  /* 0x20000027ff097230 */ /* 0x100fe40000004100 */
[----:B------:R-:W-:Y:S01]  /*0960*/  FADD.FTZ R12, R12, -UR23 ;  /* 0x800000170c0c7e21 */ /* 0x000fe20008010000 */
[----:B------:R-:W-:Y:S02]  /*0970*/  HADD2.F32 R8, -RZ, R39.H1_H1 ;  /* 0x30000027ff087230 */ /* 0x000fe40000004100 */
[----:B------:R-:W-:Y:S01]  /*0980*/  FADD.FTZ R13, R13, -UR23 ;  /* 0x800000170d0d7e21 */ /* 0x000fe20008010000 */
[----:B------:R-:W-:-:S02]  /*0990*/  HADD2.F32 R18, -RZ, R38.H0_H0 ;  /* 0x20000026ff127230 */ /* 0x000fc40000004100 */
[----:B------:R-:W-:Y:S01]  /*09a0*/  FMUL.FTZ R15, R6, R9 ;  /* 0x00000009060f7220 */ /* 0x000fe20000410000 */
[----:B------:R-:W-:Y:S01]  /*09b0*/  FMUL.FTZ R12, R12, UR17 ;  /* 0x000000110c0c7c20 */ /* 0x000fe20008410000 */
[----:B------:R-:W-:Y:S01]  /*09c0*/  FMUL.FTZ R14, R7, R8 ;  /* 0x00000008070e7220 */ /* 0x000fe20000410000 */
[----:B------:R-:W-:Y:S01]  /*09d0*/  FMUL.FTZ R13, R13, UR17 ;  /* 0x000000110d0d7c20 */ /* 0x000fe20008410000 */
[----:B------:R-:W-:Y:S01]  /*09e0*/  FADD.FTZ R17, RZ, R15 ;  /* 0x0000000fff117221 */ /* 0x000fe20000010000 */
[----:B------:R-:W-:Y:S01]  /*09f0*/  FFMA.FTZ R16, R12, R15, RZ ;  /* 0x0000000f0c107223 */ /* 0x000fe200000100ff */
[----:B------:R-:W-:Y:S02]  /*0a00*/  HADD2.F32 R15, -RZ, R36.H0_H0 ;  /* 0x20000024ff0f7230 */ /* 0x000fe40000004100 */
[----:B------:R-:W-:Y:S01]  /*0a10*/  FADD.FTZ R18, R18, -UR23 ;  /* 0x8000001712127e21 */ /* 0x000fe20008010000 */
[----:B------:R-:W-:Y:S01]  /*0a20*/  FADD.FTZ R17, R14, R17 ;  /* 0x000000110e117221 */ /* 0x000fe20000010000 */
[----:B------:R-:W-:Y:S01]  /*0a30*/  FFMA.FTZ R16, R13, R14, R16 ;  /* 0x0000000e0d107223 */ /* 0x000fe20000010010 */
[----:B------:R-:W-:-:S02]  /*0a40*/  HADD2.F32 R14, -RZ, R38.H1_H1 ;  /* 0x30000026ff0e7230 */ /* 0x000fc40000004100 */
[----:B------:R-:W-:Y:S01]  /*0a50*/  FMUL.FTZ R22, R6, R15 ;  /* 0x0000000f06167220 */ /* 0x000fe20000410000 */
[----:B------:R-:W-:Y:S01]  /*0a60*/  FMUL.FTZ R19, R18, UR17 ;  /* 0x0000001112137c20 */ /* 0x000fe20008410000 */
[----:B------:R-:W-:Y:S02]  /*0a70*/  HADD2.F32 R20, -RZ, R36.H1_H1 ;  /* 0x30000024ff147230 */ /* 0x000fe40000004100 */
[----:B------:R-:W-:Y:S01]  /*0a80*/  FFMA.FTZ R12, R9, R12, RZ ;  /* 0x0000000c090c7223 */ /* 0x000fe200000100ff */
[----:B------:R-:W-:Y:S01]  /*0a90*/  FADD.FTZ R14, R14, -UR23 ;  /* 0x800000170e0e7e21 */ /* 0x000fe20008010000 */
[----:B------:R-:W-:Y:S01]  /*0aa0*/  FADD.FTZ R21, R17, R22 ;  /* 0x0000001611157221 */ /* 0x000fe20000010000 */
[----:B------:R-:W-:Y:S01]  /*0ab0*/  FFMA.FTZ R22, R19, R22, R16 ;  /* 0x0000001613167223 */ /* 0x000fe20000010010 */
[----:B------:R-:W-:Y:S01]  /*0ac0*/  FMUL.FTZ R16, R7, R20 ;  /* 0x0000001407107220 */ /* 0x000fe20000410000 */
[----:B------:R-:W-:Y:S01]  /*0ad0*/  FMUL.FTZ R17, R14, UR17 ;  /* 0x000000110e117c20 */ /* 0x000fe20008410000 */
[----:B------:R-:W-:Y:S01]  /*0ae0*/  FADD.FTZ R18, RZ, R9 ;  /* 0x00000009ff127221 */ /* 0x000fe20000010000 */
[----:B------:R-:W-:Y:S01]  /*0af0*/  FFMA.FTZ R13, R8, R13, RZ ;  /* 0x0000000d080d7223 */ /* 0x000fe200000100ff */
[----:B------:R-:W-:Y:S01]  /*0b00*/  FADD.FTZ R9, RZ, R8 ;  /* 0x00000008ff097221 */ /* 0x000fe20000010000 */
[----:B------:R-:W-:Y:S01]  /*0b10*/  FADD.FTZ R21, R16, R21 ;  /* 0x0000001510157221 */ /* 0x000fe20000010000 */
[----:B------:R-:W-:Y:S01]  /*0b20*/  FFMA.FTZ R22, R17, R16, R22 ;  /* 0x0000001011167223 */ /* 0x000fe20000010016 */
[C---:B------:R-:W-:Y:S01]  /*0b30*/  FFMA.FTZ R16, R15.reuse, R19, R12 ;  /* 0x000000130f107223 */ /* 0x040fe2000001000c */
[----:B------:R-:W-:Y:S01]  /*0b40*/  FADD.FTZ R18, R15, R18 ;  /* 0x000000120f127221 */ /* 0x000fe20000010000 */
[C---:B------:R-:W-:Y:S01]  /*0b50*/  FADD.FTZ R19, R20.reuse, R9 ;  /* 0x0000000914137221 */ /* 0x040fe20000010000 */
[----:B------:R-:W-:Y:S01]  /*0b60*/  FFMA.FTZ R17, R20, R17, R13 ;  /* 0x0000001114117223 */ /* 0x000fe2000001000d */
[----:B------:R-:W-:Y:S06]  /*0b70*/  BRA `(.L_x_518) ;  /* 0x0000000400207947 */ /* 0x000fec0003800000 */
.L_x_517:
[----:B-----5:R-:W-:Y:S02]  /*0b80*/  HADD2.F32 R8, -RZ, R40.H0_H0 ;  /* 0x20000028ff087230 */ /* 0x020fe40000004100 */
[--C-:B------:R-:W-:Y:S02]  /*0b90*/  HADD2.F32 R12, -RZ, R38.reuse.H0_H0 ;  /* 0x20000026ff0c7230 */ /* 0x100fe40000004100 */
[----:B------:R-:W-:Y:S02]  /*0ba0*/  HADD2.F32 R14, -RZ, R38.H1_H1 ;  /* 0x30000026ff0e7230 */ /* 0x000fe40000004100 */
[----:B------:R-:W-:Y:S01]  /*0bb0*/  FADD.FTZ R9, R8, -UR23 ;  /* 0x8000001708097e21 */ /* 0x000fe20008010000 */
[----:B------:R-:W-:Y:S02]  /*0bc0*/  HADD2.F32 R8, -RZ, R40.H1_H1 ;  /* 0x30000028ff087230 */ /* 0x000fe40000004100 */
[----:B------:R-:W-:Y:S01]  /*0bd0*/  FADD.FTZ R12, R12, -UR23 ;  /* 0x800000170c0c7e21 */ /* 0x000fe20008010000 */
[----:B------:R-:W-:-:S02]  /*0be0*/  HADD2.F32 R25, -RZ, R39.H1_H1 ;  /* 0x30000027ff197230 */ /* 0x000fc40000004100 */
[----:B------:R-:W-:Y:S01]  /*0bf0*/  FMUL.FTZ R9, R9, UR17 ;  /* 0x0000001109097c20 */ /* 0x000fe20008410000 */
[----:B------:R-:W-:Y:S01]  /*0c00*/  FADD.FTZ R8, R8, -UR23 ;  /* 0x8000001708087e21 */ /* 0x000fe20008010000 */
[----:B------:R-:W-:Y:S02]  /*0c10*/  FMUL.FTZ R13, R12, UR17 ;  /* 0x000000110c0d7c20 */ /* 0x000fe40008410000 */
[--C-:B------:R-:W-:Y:S01]  /*0c20*/  FFMA.FTZ R16, R6, R9, R4.reuse ;  /* 0x0000000906107223 */ /* 0x100fe20000010004 */
[----:B------:R-:W-:Y:S01]  /*0c30*/  FADD.FTZ R12, R14, -UR23 ;  /* 0x800000170e0c7e21 */ /* 0x000fe20008010000 */
[----:B------:R-:W-:Y:S01]  /*0c40*/  FMUL.FTZ R8, R8, UR17 ;  /* 0x0000001108087c20 */ /* 0x000fe20008410000 */
[----:B------:R-:W-:Y:S01]  /*0c50*/  FFMA.FTZ R15, R6, R13, R4 ;  /* 0x0000000d060f7223 */ /* 0x000fe20000010004 */
[----:B------:R-:W-:Y:S01]  /*0c60*/  FMUL.FTZ R18, R16, -1.4426950216293334961 ;  /* 0xbfb8aa3b10127820 */ /* 0x000fe20000410000 */
[----:B------:R-:W-:Y:S01]  /*0c70*/  FMUL.FTZ R12, R12, UR17 ;  /* 0x000000110c0c7c20 */ /* 0x000fe20008410000 */
[----:B------:R-:W-:Y:S01]  /*0c80*/  FFMA.FTZ R17, R7, R8, R5 ;  /* 0x0000000807117223 */ /* 0x000fe20000010005 */
[----:B------:R-:W-:-:S02]  /*0c90*/  FMUL.FTZ R21, R15, -1.4426950216293334961 ;  /* 0xbfb8aa3b0f157820 */ /* 0x000fc40000410000 */
[----:B------:R-:W-:Y:S01]  /*0ca0*/  FFMA.FTZ R14, R7, R12, R5 ;  /* 0x0000000c070e7223 */ /* 0x000fe20000010005 */
[----:B------:R-:W-:Y:S01]  /*0cb0*/  FMUL.FTZ R19, R17, -1.4426950216293334961 ;  /* 0xbfb8aa3b11137820 */ /* 0x000fe20000410000 */
[----:B------:R-:W0:Y:S02]  /*0cc0*/  MUFU.EX2 R18, R18 ;  /* 0x0000001200127308 */ /* 0x000e240000000800 */
[----:B------:R-:W-:-:S06]  /*0cd0*/  FMUL.FTZ R23, R14, -1.4426950216293334961 ;  /* 0xbfb8aa3b0e177820 */ /* 0x000fcc0000410000 */
[----:B------:R-:W1:Y:S08]  /*0ce0*/  MUFU.EX2 R19, R19 ;  /* 0x0000001300137308 */ /* 0x000e700000000800 */
[----:B------:R-:W2:Y:S01]  /*0cf0*/  MUFU.EX2 R21, R21 ;  /* 0x0000001500157308 */ /* 0x000ea20000000800 */
[----:B0-----:R-:W-:-:S07]  /*0d00*/  FADD.FTZ R18, R18, 1 ;  /* 0x3f80000012127421 */ /* 0x001fce0000010000 */
[----:B------:R-:W0:Y:S01]  /*0d10*/  MUFU.EX2 R23, R23 ;  /* 0x0000001700177308 */ /* 0x000e220000000800 */
[----:B-1----:R-:W-:Y:S01]  /*0d20*/  FADD.FTZ R20, R19, 1 ;  /* 0x3f80000013147421 */ /* 0x002fe20000010000 */
[----:B------:R-:W-:-:S06]  /*0d30*/  HADD2.F32 R19, -RZ, R39.H0_H0 ;  /* 0x20000027ff137230 */ /* 0x000fcc0000004100 */
[----:B------:R-:W1:Y:S01]  /*0d40*/  MUFU.RCP R18, R18 ;  /* 0x0000001200127308 */ /* 0x000e620000001000 */
[----:B--2---:R-:W-:-:S07]  /*0d50*/  FADD.FTZ R22, R21, 1 ;  /* 0x3f80000015167421 */ /* 0x004fce0000010000 */
[----:B------:R-:W2:Y:S01]  /*0d60*/  MUFU.RCP R20, R20 ;  /* 0x0000001400147308 */ /* 0x000ea20000001000 */
[----:B0-----:R-:W-:Y:S01]  /*0d70*/  FADD.FTZ R24, R23, 1 ;  /* 0x3f80000017187421 */ /* 0x001fe20000010000 */
[----:B------:R-:W-:-:S06]  /*0d80*/  HADD2.F32 R23, -RZ, R36.H0_H0 ;  /* 0x20000024ff177230 */ /* 0x000fcc0000004100 */
[----:B------:R-:W0:Y:S01]  /*0d90*/  MUFU.RCP R22, R22 ;  /* 0x0000001600167308 */ /* 0x000e220000001000 */
[----:B-1----:R-:W-:Y:S01]  /*0da0*/  FADD.FTZ R21, -R18, 1 ;  /* 0x3f80000012157421 */ /* 0x002fe20000010100 */
[----:B------:R-:W-:-:S03]  /*0db0*/  FMUL.FTZ R19, R19, R18 ;  /* 0x0000001213137220 */ /* 0x000fc60000410000 */
[----:B------:R-:W-:-:S03]  /*0dc0*/  FFMA.FTZ R16, R16, R21, 1 ;  /* 0x3f80000010107423 */ /* 0x000fc60000010015 */
[----:B------:R-:W1:Y:S01]  /*0dd0*/  MUFU.RCP R24, R24 ;  /* 0x0000001800187308 */ /* 0x000e620000001000 */
[----:B--2---:R-:W-:Y:S01]  /*0de0*/  FADD.FTZ R18, -R20, 1 ;  /* 0x3f80000014127421 */ /* 0x004fe20000010100 */
[----:B------:R-:W-:Y:S01]  /*0df0*/  FMUL.FTZ R16, R19, R16 ;  /* 0x0000001013107220 */ /* 0x000fe20000410000 */
[----:B------:R-:W-:Y:S01]  /*0e00*/  FMUL.FTZ R20, R25, R20 ;  /* 0x0000001419147220 */ /* 0x000fe20000410000 */
[----:B------:R-:W-:Y:S02]  /*0e10*/  HADD2.F32 R25, -RZ, R36.H1_H1 ;  /* 0x30000024ff197230 */ /* 0x000fe40000004100 */
[----:B------:R-:W-:Y:S01]  /*0e20*/  FFMA.FTZ R17, R17, R18, 1 ;  /* 0x3f80000011117423 */ /* 0x000fe20000010012 */
[----:B------:R-:W-:Y:S01]  /*0e30*/  FMUL.FTZ R18, R6, R16 ;  /* 0x0000001006127220 */ /* 0x000fe20000410000 */
[----:B0-----:R-:W-:Y:S01]  /*0e40*/  FMUL.FTZ R21, R23, R22 ;  /* 0x0000001617157220 */ /* 0x001fe20000410000 */
[----:B------:R-:W-:Y:S01]  /*0e50*/  FADD.FTZ R22, -R22, 1 ;  /* 0x3f80000016167421 */ /* 0x000fe20000010100 */
[----:B------:R-:W-:-:S03]  /*0e60*/  FMUL.FTZ R17, R20, R17 ;  /* 0x0000001114117220 */ /* 0x000fc60000410000 */
[----:B------:R-:W-:Y:S01]  /*0e70*/  FFMA.FTZ R22, R15, R22, 1 ;  /* 0x3f8000000f167423 */ /* 0x000fe20000010016 */
[----:B------:R-:W-:Y:S01]  /*0e80*/  FMUL.FTZ R15, R7, R17 ;  /* 0x00000011070f7220 */ /* 0x000fe20000410000 */
[----:B-1----:R-:W-:Y:S01]  /*0e90*/  FADD.FTZ R19, -R24, 1 ;  /* 0x3f80000018137421 */ /* 0x002fe20000010100 */
[----:B------:R-:W-:Y:S01]  /*0ea0*/  FMUL.FTZ R25, R25, R24 ;  /* 0x0000001819197220 */ /* 0x000fe20000410000 */
[----:B------:R-:W-:Y:S02]  /*0eb0*/  FMUL.FTZ R23, R21, R22 ;  /* 0x0000001615177220 */ /* 0x000fe40000410000 */
        /* <DEDUP_REMOVED lines=11> */
[----:B------:R-:W-:Y:S01]  /*0f70*/  FFMA.FTZ R9, R8, R17, RZ ;  /* 0x0000001108097223 */ /* 0x000fe200000100ff */
[C---:B------:R-:W-:Y:S01]  /*0f80*/  FFMA.FTZ R22, R12.reuse, R15, R19 ;  /* 0x0000000f0c167223 */ /* 0x040fe20000010013 */
[----:B------:R-:W-:Y:S01]  /*0f90*/  FADD.FTZ R21, R15, R18 ;  /* 0x000000120f157221 */ /* 0x000fe20000010000 */
[----:B------:R-:W-:Y:S01]  /*0fa0*/  FADD.FTZ R18, RZ, R16 ;  /* 0x00000010ff127221 */ /* 0x000fe20000010000 */
[----:B------:R-:W-:Y:S01]  /*0fb0*/  FADD.FTZ R19, RZ, R17 ;  /* 0x00000011ff137221 */ /* 0x000fe20000010000 */
[----:B------:R-:W-:Y:S01]  /*0fc0*/  FFMA.FTZ R16, R13, R23, R14 ;  /* 0x000000170d107223 */ /* 0x000fe2000001000e */
[----:B------:R-:W-:Y:S01]  /*0fd0*/  FFMA.FTZ R17, R12, R20, R9 ;  /* 0x000000140c117223 */ /* 0x000fe20000010009 */
[----:B------:R-:W-:Y:S01]  /*0fe0*/  FADD.FTZ R18, R18, R23 ;  /* 0x0000001712127221 */ /* 0x000fe20000010000 */
[----:B------:R-:W-:-:S07]  /*0ff0*/  FADD.FTZ R19, R19, R20 ;  /* 0x0000001413137221 */ /* 0x000fce0000010000 */
.L_x_518:
        /* <DEDUP_REMOVED lines=39> */
.L_x_520:
[----:B------:R-:W-:Y:S05]  /*1270*/  BSYNC.RECONVERGENT B0 ;  /* 0x0000000000007941 */ /* 0x000fea0003800200 */
.L_x_519:
[----:B------:R-:W-:Y:S06]  /*1280*/  BAR.SYNC.DEFER_BLOCKING 0x0 ;  /* 0x0000000000007b1d */ /* 0x000fec0000010000 */
[----:B------:R-:W-:Y:S04]  /*1290*/  BSSY.RECONVERGENT B0, `(.L_x_521) ;  /* 0x000001f000007945 */ /* 0x000fe80003800200 */
[----:B------:R-:W-:Y:S05]  /*12a0*/  @P3 BRA `(.L_x_522) ;  /* 0x0000000000743947 */ /* 0x000fea0003800000 */
[----:B------:R-:W-:-:S09]  /*12b0*/  ULEA UR6, UR8, UR7, 0x18 ;  /* 0x0000000708067291 */ /* 0x000fd2000f8ec0ff */
[----:B------:R-:W4:Y:S04]  /*12c0*/  LDS.64 R32, [UR6+0x18] ;  /* 0x00001806ff207984 */ /* 0x000f280008000a00 */
[----:B------:R-:W5:Y:S04]  /*12d0*/  LDS.128 R28, [UR6+0x20] ;  /* 0x00002006ff1c7984 */ /* 0x000f680008000c00 */
[----:B------:R-:W5:Y:S04]  /*12e0*/  LDS.128 R24, [UR6+0x30] ;  /* 0x00003006ff187984 */ /* 0x000f680008000c00 */
[----:B------:R-:W5:Y:S04]  /*12f0*/  LDS.128 R20, [UR6+0x40] ;  /* 0x00004006ff147984 */ /* 0x000f680008000c00 */
[----:B-12---:R-:W1:Y:S01]  /*1300*/  LDS.128 R12, [UR6+0x50] ;  /* 0x00005006ff0c7984 */ /* 0x006e620008000c00 */
[----:B----4-:R-:W-:Y:S01]  /*1310*/  FADD.FTZ R51, R8, R32 ;  /* 0x0000002008337221 */ /* 0x010fe20000010000 */
[----:B0--3--:R-:W-:-:S02]  /*1320*/  FADD.FTZ R8, R9, R33 ;  /* 0x0000002109087221 */ /* 0x009fc40000010000 */
[----:B------:R-:W0:Y:S01]  /*1330*/  LDS.128 R32, [UR6+0x60] ;  /* 0x00006006ff207984 */ /* 0x000e220008000c00 */
[----:B-----5:R-:W-:Y:S01]  /*1340*/  FADD.FTZ R51, R51, R28 ;  /* 0x0000001c33337221 */ /* 0x020fe20000010000 */
[----:B------:R-:W-:-:S03]  /*1350*/  FADD.FTZ R8, R8, R29 ;  /* 0x0000001d08087221 */ /* 0x000fc60000010000 */
[----:B------:R-:W-:Y:S01]  /*1360*/  FADD.FTZ R51, R51, R30 ;  /* 0x0000001e33337221 */ /* 0x000fe20000010000 */
        /* <DEDUP_REMOVED lines=17> */
.L_x_522:
[----:B------:R-:W-:Y:S05]  /*1480*/  BSYNC.RECONVERGENT B0 ;  /* 0x0000000000007941 */ /* 0x000fea0003800200 */
.L_x_521:
[----:B------:R-:W-:Y:S06]  /*1490*/  BAR.SYNC.DEFER_BLOCKING 0x0 ;  /* 0x0000000000007b1d */ /* 0x000fec0000010000 */
[----:B------:R-:W-:Y:S04]  /*14a0*/  BSSY.RECONVERGENT B0, `(.L_x_523) ;  /* 0x000013d000007945 */ /* 0x000fe80003800200 */
[----:B------:R-:W-:Y:S05]  /*14b0*/  @P5 BRA `(.L_x_524) ;  /* 0x0000001000ec5947 */ /* 0x000fea0003800000 */
[----:B------:R-:W4:Y:S04]  /*14c0*/  LDS.128 R28, [R45+0x60] ;  /* 0x000060002d1c7984 */ /* 0x000f280000000c00 */
[----:B-12---:R-:W1:Y:S04]  /*14d0*/  LDS.128 R12, [R45+0xc0] ;  /* 0x0000c0002d0c7984 */ /* 0x006e680000000c00 */
[----:B------:R-:W2:Y:S04]  /*14e0*/  LDS.128 R24, [R45+0x120] ;  /* 0x000120002d187984 */ /* 0x000ea80000000c00 */
[----:B------:R-:W5:Y:S04]  /*14f0*/  LDS.128 R20, [R45+0x180] ;  /* 0x000180002d147984 */ /* 0x000f680000000c00 */
[----:B------:R-:W0:Y:S01]  /*1500*/  LDS.128 R32, [R45+0x1e0] ;  /* 0x0001e0002d207984 */ /* 0x000e220000000c00 */
[----:B----4-:R-:W-:Y:S01]  /*1510*/  FADD.FTZ R51, R16, R28 ;  /* 0x0000001c10337221 */ /* 0x010fe20000010000 */
[----:B------:R-:W-:Y:S01]  /*1520*/  FADD.FTZ R28, R17, R29 ;  /* 0x0000001d111c7221 */ /* 0x000fe20000010000 */
[----:B------:R-:W-:Y:S01]  /*1530*/  FADD.FTZ R53, R18, R30 ;  /* 0x0000001e12357221 */ /* 0x000fe20000010000 */
[----:B------:R-:W-:Y:S01]  /*1540*/  FADD.FTZ R50, R19, R31 ;  /* 0x0000001f13327221 */ /* 0x000fe20000010000 */
[----:B-1----:R-:W-:Y:S01]  /*1550*/  FADD.FTZ R29, R51, R12 ;  /* 0x0000000c331d7221 */ /* 0x002fe20000010000 */
[----:B------:R-:W1:Y:S01]  /*1560*/  LDS.128 R16, [R45+0x240] ;  /* 0x000240002d107984 */ /* 0x000e620000000c00 */
[----:B------:R-:W-:Y:S01]  /*1570*/  FADD.FTZ R28, R28, R13 ;  /* 0x0000000d1c1c7221 */ /* 0x000fe20000010000 */
[----:B------:R-:W-:Y:S01]  /*1580*/  FADD.FTZ R53, R53, R14 ;  /* 0x0000000e35357221 */ /* 0x000fe20000010000 */
[----:B------:R-:W-:Y:S01]  /*1590*/  FADD.FTZ R50, R50, R15 ;  /* 0x0000000f32327221 */ /* 0x000fe20000010000 */
[----:B--2---:R-:W-:Y:S01]  /*15a0*/  FADD.FTZ R51, R29, R24 ;  /* 0x000000181d337221 */ /* 0x004fe20000010000 */
[----:B------:R-:W2:Y:S01]  /*15b0*/  LDS.128 R12, [R45+0x2a0] ;  /* 0x0002a0002d0c7984 */ /* 0x000ea20000000c00 */
[----:B------:R-:W-:Y:S01]  /*15c0*/  FADD.FTZ R24, R28, R25 ;  /* 0x000000191c187221 */ /* 0x000fe20000010000 */
[----:B------:R-:W-:Y:S01]  /*15d0*/  FADD.FTZ R53, R53, R26 ;  /* 0x0000001a35357221 */ /* 0x000fe20000010000 */
[----:B-----5:R-:W-:Y:S01]  /*15e0*/  FADD.FTZ R51, R51, R20 ;  /* 0x0000001433337221 */ /* 0x020fe20000010000 */
[----:B------:R-:W4:Y:S01]  /*15f0*/  LDS.128 R28, [R45+0x300] ;  /* 0x000300002d1c7984 */ /* 0x000f220000000c00 */
[----:B------:R-:W-:Y:S01]  /*1600*/  FADD.FTZ R50, R50, R27 ;  /* 0x0000001b32327221 */ /* 0x000fe20000010000 */
[----:B------:R-:W-:Y:S01]  /*1610*/  FADD.FTZ R20, R24, R21 ;  /* 0x0000001518147221 */ /* 0x000fe20000010000 */
[----:B0-----:R-:W-:Y:S01]  /*1620*/  FADD.FTZ R51, R51, R32 ;  /* 0x0000002033337221 */ /* 0x001fe20000010000 */
[----:B------:R-:W0:Y:S01]  /*1630*/  LDS.128 R24, [R45+0x360] ;  /* 0x000360002d187984 */ /* 0x000e220000000c00 */
[----:B------:R-:W-:Y:S01]  /*1640*/  FADD.FTZ R53, R53, R22 ;  /* 0x0000001635357221 */ /* 0x000fe20000010000 */
[----:B------:R-:W-:Y:S01]  /*1650*/  FADD.FTZ R50, R50, R23 ;  /* 0x0000001732327221 */ /* 0x000fe20000010000 */
[----:B------:R-:W-:-:S02]  /*1660*/  FADD.FTZ R32, R20, R33 ;  /* 0x0000002114207221 */ /* 0x000fc40000010000 */
[----:B------:R-:W5:Y:S01]  /*1670*/  LDS.128 R20, [R45+0x3c0] ;  /* 0x0003c0002d147984 */ /* 0x000f620000000c00 */
[----:B------:R-:W-:Y:S01]  /*1680*/  FADD.FTZ R53, R53, R34 ;  /* 0x0000002235357221 */ /* 0x000fe20000010000 */
        /* <DEDUP_REMOVED lines=21> */
[----:B-----5:R-:W-:Y:S01]  /*17e0*/  FADD.FTZ R51, R51, R20 ;  /* 0x0000001433337221 */ /* 0x020fe20000010000 */
[----:B------:R-:W-:Y:S01]  /*17f0*/  FADD.FTZ R20, R24, R21 ;  /* 0x0000001518147221 */ /* 0x000fe20000010000 */
[----:B------:R-:W-:Y:S01]  /*1800*/  FADD.FTZ R53, R53, R22 ;  /* 0x0000001635357221 */ /* 0x000fe20000010000 */
[----:B------:R-:W5:Y:S01]  /*1810*/  LDS.128 R24, [R45+0x5a0] ;  /* 0x0005a0002d187984 */ /* 0x000f620000000c00 */
        /* <DEDUP_REMOVED lines=10> */
[----:B------:R-:W-:Y:S01]  /*18c0*/  FADD.FTZ R50, R50, R19 ;  /* 0x0000001332327221 */ /* 0x000fe20000010000 */
[----:B----4-:R-:W-:Y:S01]  /*18d0*/  FADD.FTZ R17, R51, R12 ;  /* 0x0000000c33117221 */ /* 0x010fe20000010000 */
        /* <DEDUP_REMOVED lines=17> */
[----:B------:R-:W1:Y:S01]  /*19f0*/  LDS.128 R24, [R45+0x7e0] ;  /* 0x0007e0002d187984 */ /* 0x000e620000000c00 */
[----:B--2---:R-:W-:Y:S01]  /*1a00*/  FADD.FTZ R51, R51, R20 ;  /* 0x0000001433337221 */ /* 0x004fe20000010000 */
[----:B------:R-:W-:Y:S01]  /*1a10*/  FADD.FTZ R50, R50, R35 ;  /* 0x0000002332327221 */ /* 0x000fe20000010000 */
[----:B------:R-:W-:Y:S01]  /*1a20*/  FADD.FTZ R20, R32, R21 ;  /* 0x0000001520147221 */ /* 0x000fe20000010000 */
[----:B------:R-:W-:Y:S01]  /*1a30*/  FADD.FTZ R53, R53, R22 ;  /* 0x0000001635357221 */ /* 0x000fe20000010000 */
[----:B------:R-:W2:Y:S01]  /*1a40*/  LDS.128 R32, [R45+0x840] ;  /* 0x000840002d207984 */ /* 0x000ea20000000c00 */
[----:B------:R-:W-:Y:S01]  /*1a50*/  FADD.FTZ R50, R50, R23 ;  /* 0x0000001732327221 */ /* 0x000fe20000010000 */
[----:B0-----:R-:W-:Y:S01]  /*1a60*/  FADD.FTZ R51, R51, R12 ;  /* 0x0000000c33337221 */ /* 0x001fe20000010000 */
[----:B------:R-:W-:Y:S01]  /*1a70*/  FADD.FTZ R12, R20, R13 ;  /* 0x0000000d140c7221 */ /* 0x000fe20000010000 */
[----:B------:R-:W-:Y:S01]  /*1a80*/  FADD.FTZ R53, R53, R14 ;  /* 0x0000000e35357221 */ /* 0x000fe20000010000 */
[----:B------:R-:W0:Y:S01]  /*1a90*/  LDS.128 R20, [R45+0x8a0] ;  /* 0x0008a0002d147984 */ /* 0x000e220000000c00 */
[----:B----4-:R-:W-:Y:S01]  /*1aa0*/  FADD.FTZ R51, R51, R16 ;  /* 0x0000001033337221 */ /* 0x010fe20000010000 */
[----:B------:R-:W-:Y:S01]  /*1ab0*/  FADD.FTZ R50, R50, R15 ;  /* 0x0000000f32327221 */ /* 0x000fe20000010000 */
[----:B------:R-:W-:Y:S01]  /*1ac0*/  FADD.FTZ R16, R12, R17 ;  /* 0x000000110c107221 */ /* 0x000fe20000010000 */
[----:B------:R-:W-:Y:S01]  /*1ad0*/  FADD.FTZ R53, R53, R18 ;  /* 0x0000001235357221 */ /* 0x000fe20000010000 */
[----:B------:R-:W4:Y:S01]  /*1ae0*/  LDS.128 R12, [R45+0x900] ;  /* 0x000900002d0c7984 */ /* 0x000f220000000c00 */
        /* <DEDUP_REMOVED lines=14> */
[----:B------:R-:W-:-:S02]  /*1bd0*/  FADD.FTZ R50, R50, R35 ;  /* 0x0000002332327221 */ /* 0x000fc40000010000 */
[----:B------:R-:W2:Y:S01]  /*1be0*/  LDS.128 R32, [R45+0xa20] ;  /* 0x000a20002d207984 */ /* 0x000ea20000000c00 */
[----:B0-----:R-:W-:Y:S01]  /*1bf0*/  FADD.FTZ R51, R51, R20 ;  /* 0x0000001433337221 */ /* 0x001fe20000010000 */
[----:B------:R-:W-:Y:S01]  /*1c00*/  FADD.FTZ R20, R24, R21 ;  /* 0x0000001518147221 */ /* 0x000fe20000010000 */
[----:B------:R-:W-:Y:S01]  /*1c10*/  FADD.FTZ R53, R53, R22 ;  /* 0x0000001635357221 */ /* 0x000fe20000010000 */
[----:B------:R-:W0:Y:S01]  /*1c20*/  LDS.128 R24, [R45+0xa80] ;  /* 0x000a80002d187984 */ /* 0x000e220000000c00 */
[----:B------:R-:W-:Y:S01]  /*1c30*/  FADD.FTZ R50, R50, R23 ;  /* 0x0000001732327221 */ /* 0x000fe20000010000 */
[----:B----4-:R-:W-:Y:S01]  /*1c40*/  FADD.FTZ R21, R51, R12 ;  /* 0x0000000c33157221 */ /* 0x010fe20000010000 */
[----:B------:R-:W-:Y:S01]  /*1c50*/  FADD.FTZ R20, R20, R13 ;  /* 0x0000000d14147221 */ /* 0x000fe20000010000 */
[----:B------:R-:W-:Y:S01]  /*1c60*/  FADD.FTZ R53, R53, R14 ;  /* 0x0000000e35357221 */ /* 0x000fe20000010000 */
[----:B------:R-:W-:Y:S02]  /*1c70*/  FADD.FTZ R50, R50, R15 ;  /* 0x0000000f32327221 */ /* 0x000fe40000010000 */
        /* <DEDUP_REMOVED lines=16> */
[----:B0-----:R-:W-:Y:S01]  /*1d80*/  FADD.FTZ R51, R51, R24 ;  /* 0x0000001833337221 */ /* 0x001fe20000010000 */
[----:B------:R-:W-:Y:S01]  /*1d90*/  FADD.FTZ R32, R32, R25 ;  /* 0x0000001920207221 */ /* 0x000fe20000010000 */
[----:B------:R-:W-:Y:S01]  /*1da0*/  FADD.FTZ R53, R53, R26 ;  /* 0x0000001a35357221 */ /* 0x000fe20000010000 */
[----:B------:R-:W-:-:S02]  /*1db0*/  FADD.FTZ R50, R50, R27 ;  /* 0x0000001b32327221 */ /* 0x000fc40000010000 */
[----:B------:R-:W0:Y:S01]  /*1dc0*/  LDS.128 R24, [R45+0xc60] ;  /* 0x000c60002d187984 */ /* 0x000e220000000c00 */
[----:B----4-:R-:W-:Y:S01]  /*1dd0*/  FADD.FTZ R51, R51, R12 ;  /* 0x0000000c33337221 */ /* 0x010fe20000010000 */
[----:B------:R-:W-:Y:S01]  /*1de0*/  FADD.FTZ R32, R32, R13 ;  /* 0x0000000d20207221 */ /* 0x000fe20000010000 */
[----:B------:R-:W-:Y:S01]  /*1df0*/  FADD.FTZ R33, R53, R14 ;  /* 0x0000000e35217221 */ /* 0x000fe20000010000 */
[----:B------:R-:W-:Y:S01]  /*1e00*/  FADD.FTZ R50, R50, R15 ;  /* 0x0000000f32327221 */ /* 0x000fe20000010000 */
[----:B-----5:R-:W-:Y:S01]  /*1e10*/  FADD.FTZ R53, R51, R20 ;  /* 0x0000001433357221 */ /* 0x020fe20000010000 */
[----:B------:R-:W4:Y:S01]  /*1e20*/  LDS.128 R12, [R45+0xcc0] ;  /* 0x000cc0002d0c7984 */ /* 0x000f220000000c00 */
[----:B------:R-:W-:Y:S01]  /*1e30*/  FADD.FTZ R20, R32, R21 ;  /* 0x0000001520147221 */ /* 0x000fe20000010000 */
[----:B------:R-:W-:Y:S01]  /*1e40*/  FADD.FTZ R51, R33, R22 ;  /* 0x0000001621337221 */ /* 0x000fe20000010000 */
[----:B------:R-:W-:Y:S01]  /*1e50*/  FADD.FTZ R50, R50, R23 ;  /* 0x0000001732327221 */ /* 0x000fe20000010000 */
[----:B------:R-:W5:Y:S01]  /*1e60*/  LDS.128 R32, [R45+0xd20] ;  /* 0x000d20002d207984 */ /* 0x000f620000000c00 */
        /* <DEDUP_REMOVED lines=23> */
[----:B------:R-:W-:Y:S02]  /*1fe0*/  FADD.FTZ R50, R50, R35 ;  /* 0x0000002332327221 */ /* 0x000fe40000010000 */
        /* <DEDUP_REMOVED lines=19> */
[----:B------:R-:W-:-:S02]  /*2120*/  FADD.FTZ R50, R50, R15 ;  /* 0x0000000f32327221 */ /* 0x000fc40000010000 */
[----:B------:R-:W4:Y:S01]  /*2130*/  LDS.128 R12, [R45+0x1080] ;  /* 0x001080002d0c7984 */ /* 0x000f220000000c00 */
[----:B-----5:R-:W-:Y:S01]  /*2140*/  FADD.FTZ R53, R53, R32 ;  /* 0x0000002035357221 */ /* 0x020fe20000010000 */
        /* <DEDUP_REMOVED lines=52> */
[----:B------:R-:W-:-:S02]  /*2490*/  FADD.FTZ R50, R50, R19 ;  /* 0x0000001332327221 */ /* 0x000fc40000010000 */
        /* <DEDUP_REMOVED lines=14> */
[----:B------:R-:W-:Y:S01]  /*2580*/  FADD.FTZ R50, R50, R31 ;  /* 0x0000001f32327221 */ /* 0x000fe20000010000 */
[----:B------:R-:W0:Y:S01]  /*2590*/  LDS.128 R24, [R45+0x15c0] ;  /* 0x0015c0002d187984 */ /* 0x000e220000000c00 */
[----:B----4-:R-:W-:Y:S01]  /*25a0*/  FADD.FTZ R53, R53, R12 ;  /* 0x0000000c35357221 */ /* 0x010fe20000010000 */
[----:B------:R-:W-:Y:S01]  /*25b0*/  FADD.FTZ R28, R28, R13 ;  /* 0x0000000d1c1c7221 */ /* 0x000fe20000010000 */
[----:B------:R-:W-:Y:S01]  /*25c0*/  FADD.FTZ R51, R51, R14 ;  /* 0x0000000e33337221 */ /* 0x000fe20000010000 */
[----:B------:R-:W-:Y:S01]  /*25d0*/  FADD.FTZ R50, R50, R15 ;  /* 0x0000000f32327221 */ /* 0x000fe20000010000 */
[----:B-----5:R-:W-:Y:S01]  /*25e0*/  FADD.FTZ R53, R53, R16 ;  /* 0x0000001035357221 */ /* 0x020fe20000010000 */
[----:B------:R-:W-:Y:S01]  /*25f0*/  FADD.FTZ R28, R28, R17 ;  /* 0x000000111c1c7221 */ /* 0x000fe20000010000 */
[----:B------:R-:W-:Y:S01]  /*2600*/  FADD.FTZ R51, R51, R18 ;  /* 0x0000001233337221 */ /* 0x000fe20000010000 */
[----:B------:R-:W-:Y:S01]  /*2610*/  FADD.FTZ R50, R50, R19 ;  /* 0x0000001332327221 */ /* 0x000fe20000010000 */
[----:B------:R-:W-:Y:S04]  /*2620*/  LDS.128 R12, [R45+0x1680] ;  /* 0x001680002d0c7984 */ /* 0x000fe80000000c00 */
[----:B------:R-:W4:Y:S01]  /*2630*/  LDS.128 R16, [R45+0x1620] ;  /* 0x001620002d107984 */ /* 0x000f220000000c00 */
[----:B-1----:R-:W-:Y:S01]  /*2640*/  FADD.FTZ R28, R28, R21 ;  /* 0x000000151c1c7221 */ /* 0x002fe20000010000 */
[----:B------:R-:W-:Y:S01]  /*2650*/  FADD.FTZ R53, R53, R20 ;  /* 0x0000001435357221 */ /* 0x000fe20000010000 */
[----:B------:R-:W-:Y:S01]  /*2660*/  FADD.FTZ R51, R51, R22 ;  /* 0x0000001633337221 */ /* 0x000fe20000010000 */
[----:B------:R-:W-:-:S02]  /*2670*/  FADD.FTZ R52, R50, R23 ;  /* 0x0000001732347221 */ /* 0x000fc40000010000 */
[----:B------:R-:W1:Y:S01]  /*2680*/  LDS.128 R20, [R45+0x16e0] ;  /* 0x0016e0002d147984 */ /* 0x000e620000000c00 */
[----:B--2---:R-:W-:Y:S01]  /*2690*/  FADD.FTZ R50, R28, R33 ;  /* 0x000000211c327221 */ /* 0x004fe20000010000 */
[----:B------:R-:W-:Y:S02]  /*26a0*/  FADD.FTZ R53, R53, R32 ;  /* 0x0000002035357221 */ /* 0x000fe40000010000 */
[----:B------:R-:W2:Y:S01]  /*26b0*/  LDS.128 R28, [R45+0x1740] ;  /* 0x001740002d1c7984 */ /* 0x000ea20000000c00 */
[----:B------:R-:W-:Y:S01]  /*26c0*/  FADD.FTZ R51, R51, R34 ;  /* 0x0000002233337221 */ /* 0x000fe20000010000 */
[----:B------:R-:W-:Y:S02]  /*26d0*/  FADD.FTZ R52, R52, R35 ;  /* 0x0000002334347221 */ /* 0x000fe40000010000 */
[----:B------:R-:W5:Y:S01]  /*26e0*/  LDS.128 R32, [R45+0x17a0] ;  /* 0x0017a0002d207984 */ /* 0x000f620000000c00 */
[----:B0-----:R-:W-:Y:S01]  /*26f0*/  FADD.FTZ R53, R53, R24 ;  /* 0x0000001835357221 */ /* 0x001fe20000010000 */
[----:B------:R-:W-:Y:S01]  /*2700*/  FADD.FTZ R50, R50, R25 ;  /* 0x0000001932327221 */ /* 0x000fe20000010000 */
[----:B------:R-:W-:Y:S01]  /*2710*/  FADD.FTZ R51, R51, R26 ;  /* 0x0000001a33337221 */ /* 0x000fe20000010000 */
[----:B------:R-:W-:Y:S01]  /*2720*/  FADD.FTZ R52, R52, R27 ;  /* 0x0000001b34347221 */ /* 0x000fe20000010000 */
[----:B----4-:R-:W-:Y:S01]  /*2730*/  FADD.FTZ R53, R53, R16 ;  /* 0x0000001035357221 */ /* 0x010fe20000010000 */
[----:B------:R-:W-:Y:S01]  /*2740*/  FADD.FTZ R50, R50, R17 ;  /* 0x0000001132327221 */ /* 0x000fe20000010000 */
[----:B------:R-:W-:Y:S01]  /*2750*/  FADD.FTZ R51, R51, R18 ;  /* 0x0000001233337221 */ /* 0x000fe20000010000 */
[----:B------:R-:W-:Y:S01]  /*2760*/  FADD.FTZ R52, R52, R19 ;  /* 0x0000001334347221 */ /* 0x000fe20000010000 */
[----:B------:R-:W-:Y:S01]  /*2770*/  FADD.FTZ R17, R12, R53 ;  /* 0x000000350c117221 */ /* 0x000fe20000010000 */
        /* <DEDUP_REMOVED lines=11> */
[----:B-----5:R-:W-:Y:S01]  /*2830*/  FADD.FTZ R16, R17, R32 ;  /* 0x0000002011107221 */ /* 0x020fe20000010000 */
[----:B------:R-:W-:Y:S01]  /*2840*/  FADD.FTZ R17, R12, R33 ;  /* 0x000000210c117221 */ /* 0x000fe20000010000 */
[----:B------:R-:W-:Y:S01]  /*2850*/  FADD.FTZ R18, R13, R34 ;  /* 0x000000220d127221 */ /* 0x000fe20000010000 */
[----:B------:R-:W-:-:S07]  /*2860*/  FADD.FTZ R19, R14, R35 ;  /* 0x000000230e137221 */ /* 0x000fce0000010000 */
.L_x_524:
[----:B------:R-:W-:Y:S05]  /*2870*/  BSYNC.RECONVERGENT B0 ;  /* 0x0000000000007941 */ /* 0x000fea0003800200 */
.L_x_523:
        /* <DEDUP_REMOVED lines=29> */
.L_x_526:
[----:B------:R-:W-:Y:S05]  /*2a50*/  BSYNC.RECONVERGENT B0 ;  /* 0x0000000000007941 */ /* 0x000fea0003800200 */
.L_x_525:
        /* <DEDUP_REMOVED lines=18> */
[----:B--2---:R-:W-:Y:S02]  /*2b80*/  MOV R15, UR18 ;  /* 0x00000012000f7c02 */ /* 0x004fe40008000f00 */
[----:B------:R-:W-:Y:S02]  /*2b90*/  ISETP.NE.AND P1, PT, R19, -0x1, PT ;  /* 0xffffffff1300780c */ /* 0x000fe40003f25270 */
[----:B-1----:R-:W-:Y:S02]  /*2ba0*/  MOV R14, UR6 ;  /* 0x00000006000e7c02 */ /* 0x002fe40008000f00 */
        /* <DEDUP_REMOVED lines=9> */
.L_x_529:
[----:B------:R-:W2:Y:S04]  /*2c40*/  LDG.E.STRONG.GPU R2, desc[UR14][R12.64] ;  /* 0x0000000e0c027981 */ /* 0x000ea8000c1ef900 */
[----:B--2---:R-:W-:Y:S01]  /*2c50*/  CCTL.IVALL ;  /* 0x00000000ff00798f */ /* 0x004fe20002000000 */
[----:B------:R-:W-:Y:S05]  /*2c60*/  YIELD ;  /* 0x0000000000007946 */ /* 0x000fea0003800000 */
[----:B------:R-:W-:-:S13]  /*2c70*/  ISETP.NE.AND P1, PT, R2, R19, PT ;  /* 0x000000130200720c */ /* 0x000fda0003f25270 */
[----:B------:R-:W-:Y:S05]  /*2c80*/  @P1 BRA `(.L_x_529) ;  /* 0xfffffffc00ec1947 */ /* 0x000fea000383ffff */
.L_x_528:
[----:B------:R-:W-:Y:S05]  /*2c90*/  WARPSYNC.ALL ;  /* 0x0000000000007948 */ /* 0x000fea0003800000 */
[----:B------:R-:W-:Y:S01]  /*2ca0*/  BAR.SYNC.DEFER_BLOCKING 0x0 ;  /* 0x0000000000007b1d */ /* 0x000fe20000010000 */
[----:B------:R-:W-:-:S05]  /*2cb0*/  HFMA2 R2, -RZ, RZ, 0, 0 ;  /* 0x00000000ff027431 */ /* 0x000fca00000001ff */
[----:B------:R-:W-:Y:S05]  /*2cc0*/  @!P4 BRA `(.L_x_530) ;  /* 0x000000040030c947 */ /* 0x000fea0003800000 */
[----:B------:R-:W-:Y:S01]  /*2cd0*/  MOV R2, RZ ;  /* 0x000000ff00027202 */ /* 0x000fe20000000f00 */
[----:B------:R-:W-:-:S12]  /*2ce0*/  ULOP3.LUT UR6, UR21, 0x7ffffff8, URZ, 0xc0, !UPT ;  /* 0x7ffffff815067892 */ /* 0x000fd8000f8ec0ff */
.L_x_531:
[C---:B-1--4-:R-:W-:Y:S02]  /*2cf0*/  IADD3 R14, PT, PT, R2.reuse, 0x1, RZ ;  /* 0x00000001020e7810 */ /* 0x052fe40007ffe0ff */
[----:B------:R-:W-:Y:S02]  /*2d00*/  ISETP.EQ.OR P4, PT, R2, UR19, P3 ;  /* 0x0000001302007c0c */ /* 0x000fe40009f82670 */
[----:B------:R-:W-:Y:S02]  /*2d10*/  ISETP.EQ.OR P5, PT, R14, UR19, P3 ;  /* 0x000000130e007c0c */ /* 0x000fe40009fa2670 */
[C---:B------:R-:W-:Y:S02]  /*2d20*/  IADD3 R18, PT, PT, R2.reuse, 0x3, RZ ;  /* 0x0000000302127810 */ /* 0x040fe40007ffe0ff */
[----:B------:R-:W-:Y:S02]  /*2d30*/  IADD3 R16, PT, PT, R2, 0x2, RZ ;  /* 0x0000000202107810 */ /* 0x000fe40007ffe0ff */
[----:B------:R-:W-:-:S02]  /*2d40*/  MOV R17, UR20 ;  /* 0x0000001400117c02 */ /* 0x000fc40008000f00 */
[----:B------:R-:W-:Y:S02]  /*2d50*/  ISETP.EQ.OR P1, PT, R18, UR19, P3 ;  /* 0x0000001312007c0c */ /* 0x000fe40009f22670 */
[----:B------:R-:W-:Y:S02]  /*2d60*/  ISETP.EQ.OR P6, PT, R16, UR19, P3 ;  /* 0x0000001310007c0c */ /* 0x000fe40009fc2670 */
[----:B------:R-:W-:Y:S01]  /*2d70*/  MOV R13, UR20 ;  /* 0x00000014000d7c02 */ /* 0x000fe20008000f00 */
[----:B------:R-:W-:Y:S01]  /*2d80*/  @!P5 IMAD R14, R14, R17, UR12 ;  /* 0x0000000c0e0ede24 */ /* 0x000fe2000f8e0211 */
[----:B--2---:R-:W-:Y:S01]  /*2d90*/  MOV R15, 0x8 ;  /* 0x00000008000f7802 */ /* 0x004fe20000000f00 */
        /* <DEDUP_REMOVED lines=63> */
.L_x_530:
[----:B------:R-:W-:-:S09]  /*3190*/  UISETP.NE.AND UP0, UPT, UR16, URZ, UPT ;  /* 0x000000ff1000728c */ /* 0x000fd2000bf05270 */
[----:B------:R-:W-:Y:S05]  /*31a0*/  BRA.U !UP0, `(.L_x_527) ;  /* 0x00000005082c7547 */ /* 0x000fea000b800000 */
[----:B------:R-:W-:Y:S02]  /*31b0*/  UIADD3 UR6, UPT, UPT, UR16, -0x1, URZ ;  /* 0xffffffff10067890 */ /* 0x000fe4000fffe0ff */
[----:B------:R-:W-:Y:S02]  /*31c0*/  ULOP3.LUT UP1, UR7, UR21, 0x3, URZ, 0xc0, !UPT ;  /* 0x0000000315077892 */ /* 0x000fe4000f82c0ff */
[----:B------:R-:W-:-:S09]  /*31d0*/  UISETP.GE.U32.AND UP0, UPT, UR6, 0x3, UPT ;  /* 0x000000030600788c */ /* 0x000fd2000bf06070 */
[----:B------:R-:W-:Y:S05]  /*31e0*/  BRA.U !UP0, `(.L_x_532) ;  /* 0x0000000108907547 */ /* 0x000fea000b800000 */
[C---:B----4-:R-:W-:Y:S01]  /*31f0*/  IADD3 R16, PT, PT, R2.reuse, 0x2, RZ ;  /* 0x0000000202107810 */ /* 0x050fe20007ffe0ff */
[----:B-12---:R-:W-:Y:S01]  /*3200*/  HFMA2 R15, -RZ, RZ, 0, 4.76837158203125e-07 ;  /* 0x00000008ff0f7431 */ /* 0x006fe200000001ff */
[C---:B------:R-:W-:Y:S02]  /*3210*/  IADD3 R14, PT, PT, R2.reuse, 0x1, RZ ;  /* 0x00000001020e7810 */ /* 0x040fe40007ffe0ff */
[----:B------:R-:W-:Y:S02]  /*3220*/  ISETP.EQ.OR P1, PT, R2, UR19, P3 ;  /* 0x0000001302007c0c */ /* 0x000fe40009f22670 */
[----:B------:R-:W-:Y:S02]  /*3230*/  ISETP.EQ.OR P5, PT, R16, UR19, P3 ;  /* 0x0000001310007c0c */ /* 0x000fe40009fa2670 */
[----:B------:R-:W-:Y:S02]  /*3240*/  ISETP.EQ.OR P4, PT, R14, UR19, P3 ;  /* 0x000000130e007c0c */ /* 0x000fe40009f82670 */
[----:B------:R-:W-:-:S02]  /*3250*/  IADD3 R18, PT, PT, R2, 0x3, RZ ;  /* 0x0000000302127810 */ /* 0x000fc40007ffe0ff */
        /* <DEDUP_REMOVED lines=29> */
.L_x_532:
[----:B------:R-:W-:Y:S05]  /*3430*/  BRA.U !UP1, `(.L_x_527) ;  /* 0x0000000109887547 */ /* 0x000fea000b800000 */
[----:B------:R-:W-:Y:S02]  /*3440*/  UISETP.NE.AND UP0, UPT, UR7, 0x1, UPT ;  /* 0x000000010700788c */ /* 0x000fe4000bf05270 */
[----:B------:R-:W-:-:S06]  /*3450*/  ULOP3.LUT UR6, UR21, 0x1, URZ, 0xc0, !UPT ;  /* 0x0000000115067892 */ /* 0x000fcc000f8ec0ff */
[----:B----4-:R-:W-:Y:S01]  /*3460*/  MOV R16, UR6 ;  /* 0x0000000600107c02 */ /* 0x010fe20008000f00 */
[----:B------:R-:W-:Y:S06]  /*3470*/  BRA.U !UP0, `(.L_x_533) ;  /* 0x0000000108487547 */ /* 0x000fec000b800000 */
[C---:B-1----:R-:W-:Y:S01]  /*3480*/  IADD3 R12, PT, PT, R2.reuse, 0x1, RZ ;  /* 0x00000001020c7810 */ /* 0x042fe20007ffe0ff */
[----:B--2---:R-:W-:Y:S01]  /*3490*/  HFMA2 R15, -RZ, RZ, 0, 4.76837158203125e-07 ;  /* 0x00000008ff0f7431 */ /* 0x004fe200000001ff */
        /* <DEDUP_REMOVED lines=10> */
[----:B------:R-:W2:Y:S01]  /*3540*/  @!P1 LDG.E.64 R12, desc[UR14][R12.64] ;  /* 0x0000000e0c0c9981 */ /* 0x000ea2000c1e1b00 */
[----:B------:R-:W-:Y:S01]  /*3550*/  IADD3 R2, PT, PT, R2, 0x2, RZ ;  /* 0x0000000202027810 */ /* 0x000fe20007ffe0ff */
[----:B0--3--:R-:W-:Y:S01]  /*3560*/  @!P4 FADD.FTZ R8, R8, R14 ;  /* 0x0000000e0808c221 */ /* 0x009fe20000010000 */
[----:B------:R-:W-:-:S03]  /*3570*/  @!P4 FADD.FTZ R9, R9, R15 ;  /* 0x0000000f0909c221 */ /* 0x000fc60000010000 */
[----:B--2---:R-:W-:Y:S01]  /*3580*/  @!P1 FADD.FTZ R8, R8, R12 ;  /* 0x0000000c08089221 */ /* 0x004fe20000010000 */
[----:B------:R-:W-:-:S07]  /*3590*/  @!P1 FADD.FTZ R9, R9, R13 ;  /* 0x0000000d09099221 */ /* 0x000fce0000010000 */
.L_x_533:
[----:B------:R-:W-:Y:S01]  /*35a0*/  ISETP.EQ.OR P1, PT, R2, UR19, P3 ;  /* 0x0000001302007c0c */ /* 0x000fe20009f22670 */
[----:B------:R-:W-:Y:S03]  /*35b0*/  BSSY.RECONVERGENT B0, `(.L_x_527) ;  /* 0x000000a000007945 */ /* 0x000fe60003800200 */
[----:B------:R-:W-:-:S13]  /*35c0*/  ISETP.NE.U32.OR P1, PT, R16, 0x1, P1 ;  /* 0x000000011000780c */ /* 0x000fda0000f25470 */
[----:B------:R-:W-:Y:S05]  /*35d0*/  @P1 BRA `(.L_x_534) ;  /* 0x00000000001c1947 */ /* 0x000fea0003800000 */
[----:B-12---:R-:W-:Y:S01]  /*35e0*/  HFMA2 R15, -RZ, RZ, 0, 4.76837158203125e-07 ;  /* 0x00000008ff0f7431 */ /* 0x006fe200000001ff */
[----:B------:R-:W-:-:S05]  /*35f0*/  MOV R13, UR20 ;  /* 0x00000014000d7c02 */ /* 0x000fca0008000f00 */
[----:B------:R-:W-:-:S04]  /*3600*/  IMAD R12, R2, R13, UR12 ;  /* 0x0000000c020c7e24 */ /* 0x000fc8000f8e020d */
[----:B------:R-:W-:-:S06]  /*3610*/  IMAD.WIDE.U32 R12, R12, R15, UR8 ;  /* 0x000000080c0c7e25 */ /* 0x000fcc000f8e000f */
[----:B------:R-:W0:Y:S02]  /*3620*/  LDG.E.64 R12, desc[UR14][R12.64] ;  /* 0x0000000e0c0c7981 */ /* 0x000e24000c1e1b00 */
[----:B0--3--:R-:W-:Y:S01]  /*3630*/  FADD.FTZ R8, R8, R12 ;  /* 0x0000000c08087221 */ /* 0x009fe20000010000 */
[----:B------:R-:W-:-:S07]  /*3640*/  FADD.FTZ R9, R9, R13 ;  /* 0x0000000d09097221 */ /* 0x000fce0000010000 */
.L_x_534:
[----:B------:R-:W-:Y:S05]  /*3650*/  BSYNC.RECONVERGENT B0 ;  /* 0x0000000000007941 */ /* 0x000fea0003800200 */
.L_x_527:
[----:B------:R-:W5:Y:S01]  /*3660*/  S2UR UR7, SR_CgaCtaId ;  /* 0x00000000000779c3 */ /* 0x000f620000008800 */
[----:B------:R-:W-:Y:S01]  /*3670*/  UMOV UR6, 0x400 ;  /* 0x0000040000067882 */ /* 0x000fe20000000000 */
[--C-:B-1--4-:R-:W-:Y:S02]  /*3680*/  HADD2.F32 R14, -RZ, R40.reuse.H0_H0 ;  /* 0x20000028ff0e7230 */ /* 0x112fe40000004100 */
[----:B------:R-:W-:Y:S02]  /*3690*/  HADD2.F32 R40, -RZ, R40.H1_H1 ;  /* 0x30000028ff287230 */ /* 0x000fe40000004100 */
[--C-:B------:R-:W-:Y:S02]  /*36a0*/  HADD2.F32 R16, -RZ, R38.reuse.H0_H0 ;  /* 0x20000026ff107230 */ /* 0x100fe40000004100 */
[----:B------:R-:W-:Y:S01]  /*36b0*/  FADD.FTZ R14, R14, -UR23 ;  /* 0x800000170e0e7e21 */ /* 0x000fe20008010000 */
[----:B------:R-:W-:Y:S02]  /*36c0*/  HADD2.F32 R38, -RZ, R38.H1_H1 ;  /* 0x30000026ff267230 */ /* 0x000fe40000004100 */
[----:B------:R-:W-:Y:S01]  /*36d0*/  FADD.FTZ R40, R40, -UR23 ;  /* 0x8000001728287e21 */ /* 0x000fe20008010000 */
[----:B--2---:R-:W-:-:S02]  /*36e0*/  HADD2.F32 R15, -RZ, R39.H0_H0 ;  /* 0x20000027ff0f7230 */ /* 0x004fc40000004100 */
[----:B------:R-:W-:Y:S01]  /*36f0*/  FMUL.FTZ R27, R14, UR17 ;  /* 0x000000110e1b7c20 */ /* 0x000fe20008410000 */
[----:B------:R-:W-:Y:S01]  /*3700*/  FMUL.FTZ R40, R40, UR17 ;  /* 0x0000001128287c20 */ /* 0x000fe20008410000 */
        /* <DEDUP_REMOVED lines=9> */
[----:B------:R-:W-:Y:S01]  /*37a0*/  HADD2.F32 R12, -RZ, R39.H1_H1 ;  /* 0x30000027ff0c7230 */ /* 0x000fe20000004100 */
        /* <DEDUP_REMOVED lines=19> */
.L_x_535:
[----:B------:R-:W-:Y:S04]  /*38e0*/  BSSY.RECONVERGENT B0, `(.L_x_536) ;  /* 0x0000014000007945 */ /* 0x000fe80003800200 */
[----:B------:R-:W-:Y:S05]  /*38f0*/  @P0 BRA `(.L_x_537) ;  /* 0x0000000000480947 */ /* 0x000fea0003800000 */
[----:B------:R-:W0:Y:S01]  /*3900*/  LDCU.64 UR8, c[0x0][0x3f8] ;  /* 0x00007f00ff0877ac */ /* 0x000e220008000a00 */
[C-C-:B------:R-:W-:Y:S01]  /*3910*/  FFMA.FTZ R17, R2.reuse, R27, R13.reuse ;  /* 0x0000001b02117223 */ /* 0x140fe2000001000d */
[----:B------:R-:W-:Y:S01]  /*3920*/  FFMA.FTZ R14, R2, R40, R13 ;  /* 0x00000028020e7223 */ /* 0x000fe2000001000d */
[----:B------:R-:W1:Y:S02]  /*3930*/  LDCU.64 UR6, c[0x0][0x380] ;  /* 0x00007000ff0677ac */ /* 0x000e640008000a00 */
[----:B------:R-:W-:Y:S01]  /*3940*/  FFMA.FTZ R17, R6, R15, -R17 ;  /* 0x0000000f06117223 */ /* 0x000fe20000010811 */
[----:B------:R-:W-:Y:S01]  /*3950*/  FFMA.FTZ R12, R7, R12, -R14 ;  /* 0x0000000c070c7223 */ /* 0x000fe2000001080e */
[----:B------:R-:W-:Y:S02]  /*3960*/  MOV R14, R46 ;  /* 0x0000002e000e7202 */ /* 0x000fe40000000f00 */
[----:B------:R-:W-:Y:S01]  /*3970*/  MOV R15, R49 ;  /* 0x00000031000f7202 */ /* 0x000fe20000000f00 */
[----:B------:R-:W-:Y:S01]  /*3980*/  FMUL.FTZ R12, R12, UR17 ;  /* 0x000000110c0c7c20 */ /* 0x000fe20008410000 */
[----:B0-----:R-:W-:-:S02]  /*3990*/  IMAD R19, R11, UR8, RZ ;  /* 0x000000080b137c24 */ /* 0x001fc4000f8e02ff */
[----:B------:R-:W-:-:S04]  /*39a0*/  IMAD.WIDE.U32 R14, R44, UR8, R14 ;  /* 0x000000082c0e7c25 */ /* 0x000fc8000f8e000e */
[----:B------:R-:W-:Y:S02]  /*39b0*/  IMAD R21, R44, UR9, R19 ;  /* 0x000000092c157c24 */ /* 0x000fe4000f8e0213 */
[----:B------:R-:W-:Y:S01]  /*39c0*/  FMUL.FTZ R19, R17, UR17 ;  /* 0x0000001111137c20 */ /* 0x000fe20008410000 */
[----:B-1----:R-:W-:Y:S02]  /*39d0*/  LEA R16, P0, R14, UR6, 0x1 ;  /* 0x000000060e107c11 */ /* 0x002fe4000f8008ff */
[----:B------:R-:W-:Y:S02]  /*39e0*/  IADD3 R21, PT, PT, R15, R21, RZ ;  /* 0x000000150f157210 */ /* 0x000fe40007ffe0ff */
[----:B------:R-:W-:Y:S02]  /*39f0*/  F2FP.F16.F32.PACK_AB R15, R12, R19 ;  /* 0x000000130c0f723e */ /* 0x000fe400000000ff */
[----:B------:R-:W-:-:S05]  /*3a00*/  LEA.HI.X R17, R14, UR7, R21, 0x1, P0 ;  /* 0x000000070e117c11 */ /* 0x000fca00080f0c15 */
[----:B------:R0:W-:Y:S02]  /*3a10*/  STG.E desc[UR14][R16.64], R15 ;  /* 0x0000000f10007986 */ /* 0x0001e4000c10190e */
.L_x_537:
[----:B------:R-:W-:Y:S05]  /*3a20*/  BSYNC.RECONVERGENT B0 ;  /* 0x0000000000007941 */ /* 0x000fea0003800200 */
.L_x_536:
[----:B------:R-:W-:Y:S01]  /*3a30*/  UISETP.NE.AND UP0, UPT, UR22, URZ, UPT ;  /* 0x000000ff1600728c */ /* 0x000fe2000bf05270 */
[--C-:B0-----:R-:W-:Y:S02]  /*3a40*/  HADD2.F32 R15, -RZ, R36.reuse.H0_H0 ;  /* 0x20000024ff0f7230 */ /* 0x101fe40000004100 */
[----:B------:R-:W-:Y:S01]  /*3a50*/  FMUL.FTZ R21, R8, UR17 ;  /* 0x0000001108157c20 */ /* 0x000fe20008410000 */
[----:B------:R-:W-:Y:S02]  /*3a60*/  HADD2.F32 R36, -RZ, R36.H1_H1 ;  /* 0x30000024ff247230 */ /* 0x000fe40000004100 */
[----:B------:R-:W-:-:S03]  /*3a70*/  FMUL.FTZ R20, R9, UR17 ;  /* 0x0000001109147c20 */ /* 0x000fc60008410000 */
        /* <DEDUP_REMOVED lines=19> */
.L_x_538:
[----:B------:R-:W0:Y:S01]  /*3bb0*/  LDCU.64 UR6, c[0x0][0x400] ;  /* 0x00008000ff0677ac */ /* 0x000e220008000a00 */
[C-C-:B------:R-:W-:Y:S01]  /*3bc0*/  FFMA.FTZ R5, R2.reuse, R21, R13.reuse ;  /* 0x0000001502057223 */ /* 0x140fe2000001000d */
[----:B------:R-:W-:Y:S01]  /*3bd0*/  FFMA.FTZ R2, R2, R20, R13 ;  /* 0x0000001402027223 */ /* 0x000fe2000001000d */
[----:B------:R-:W-:Y:S02]  /*3be0*/  BSSY.RECONVERGENT B0, `(.L_x_539) ;  /* 0x0000013000007945 */ /* 0x000fe40003800200 */
[----:B------:R-:W-:Y:S01]  /*3bf0*/  FFMA.FTZ R5, R6, R15, -R5 ;  /* 0x0000000f06057223 */ /* 0x000fe20000010805 */
[----:B------:R-:W-:-:S03]  /*3c00*/  FFMA.FTZ R2, R7, R36, -R2 ;  /* 0x0000002407027223 */ /* 0x000fc60000010802 */
[----:B------:R-:W-:Y:S01]  /*3c10*/  FMUL.FTZ R7, R5, UR17 ;  /* 0x0000001105077c20 */ /* 0x000fe20008410000 */
[----:B------:R-:W-:Y:S01]  /*3c20*/  FMUL.FTZ R2, R2, UR17 ;  /* 0x0000001102027c20 */ /* 0x000fe20008410000 */
[----:B0-----:R-:W-:-:S04]  /*3c30*/  ISETP.GE.U32.AND P0, PT, R42, UR6, PT ;  /* 0x000000062a007c0c */ /* 0x001fc8000bf06070 */
[----:B------:R-:W-:-:S13]  /*3c40*/  ISETP.GE.AND.EX P0, PT, R3, UR7, PT, P0 ;  /* 0x0000000703007c0c */ /* 0x000fda000bf06300 */
[----:B------:R-:W-:Y:S05]  /*3c50*/  @P0 BRA `(.L_x_540) ;  /* 0x00000000002c0947 */ /* 0x000fea0003800000 */
[----:B------:R-:W0:Y:S01]  /*3c60*/  LDCU.64 UR6, c[0x0][0x3f8] ;  /* 0x00007f00ff0677ac */ /* 0x000e220008000a00 */
[----:B------:R-:W-:Y:S02]  /*3c70*/  MOV R47, R49 ;  /* 0x00000031002f7202 */ /* 0x000fe40000000f00 */
[----:B------:R-:W-:Y:S01]  /*3c80*/  F2FP.F16.F32.PACK_AB R7, R2, R7 ;  /* 0x000000070207723e */ /* 0x000fe200000000ff */
[----:B------:R-:W1:Y:S01]  /*3c90*/  LDCU.64 UR8, c[0x0][0x380] ;  /* 0x00007000ff0877ac */ /* 0x000e620008000a00 */
[----:B0-----:R-:W-:Y:S02]  /*3ca0*/  IMAD R5, R3, UR6, RZ ;  /* 0x0000000603057c24 */ /* 0x001fe4000f8e02ff */
[----:B------:R-:W-:-:S04]  /*3cb0*/  IMAD.WIDE.U32 R46, R42, UR6, R46 ;  /* 0x000000062a2e7c25 */ /* 0x000fc8000f8e002e */
[----:B------:R-:W-:Y:S01]  /*3cc0*/  IMAD R5, R42, UR7, R5 ;  /* 0x000000072a057c24 */ /* 0x000fe2000f8e0205 */
[----:B-1----:R-:W-:-:S04]  /*3cd0*/  LEA R4, P0, R46, UR8, 0x1 ;  /* 0x000000082e047c11 */ /* 0x002fc8000f8008ff */
[----:B------:R-:W-:-:S04]  /*3ce0*/  IADD3 R5, PT, PT, R47, R5, RZ ;  /* 0x000000052f057210 */ /* 0x000fc80007ffe0ff */
[----:B------:R-:W-:-:S05]  /*3cf0*/  LEA.HI.X R5, R46, UR9, R5, 0x1, P0 ;  /* 0x000000092e057c11 */ /* 0x000fca00080f0c05 */
[----:B------:R0:W-:Y:S02]  /*3d00*/  STG.E desc[UR14][R4.64], R7 ;  /* 0x0000000704007986 */ /* 0x0001e4000c10190e */
.L_x_540:
[----:B------:R-:W-:Y:S05]  /*3d10*/  BSYNC.RECONVERGENT B0 ;  /* 0x0000000000007941 */ /* 0x000fea0003800200 */
.L_x_539:
[----:B------:R-:W-:Y:S02]  /*3d20*/  UIADD3 UR11, UPT, UPT, UR20, UR11, URZ ;  /* 0x0000000b140b7290 */ /* 0x000fe4000fffe0ff */
[----:B------:R-:W-:Y:S02]  /*3d30*/  UIADD3 UR4, UPT, UPT, UR4, 0x1, URZ ;  /* 0x0000000104047890 */ /* 0x000fe4000fffe0ff */
[----:B------:R-:W-:-:S09]  /*3d40*/  UISETP.GE.AND UP0, UPT, UR11, UR5, UPT ;  /* 0x000000050b00728c */ /* 0x000fd2000bf06270 */
[----:B------:R-:W-:Y:S05]  /*3d50*/  BRA.U !UP0, `(.L_x_541) ;  /* 0xffffffc5083c7547 */ /* 0x000fea000b83ffff */
.L_x_516:
[----:B0-----:R-:W0:Y:S01]  /*3d60*/  LDC R4, c[0x0][0x370] ;  /* 0x0000dc00ff047b82 */ /* 0x001e220000000800 */
[----:B------:R-:W-:Y:S01]  /*3d70*/  ISETP.NE.AND P2, PT, R37, RZ, PT ;  /* 0x000000ff2500720c */ /* 0x000fe20003f45270 */
[----:B------:R-:W-:Y:S06]  /*3d80*/  BSSY.RECONVERGENT B0, `(.L_x_542) ;  /* 0x0000011000007945 */ /* 0x000fec0003800200 */
[----:B------:R-:W1:Y:S08]  /*3d90*/  LDC R7, c[0x0][0x374] ;  /* 0x0000dd00ff077b82 */ /* 0x000e700000000800 */
[----:B------:R-:W2:Y:S01]  /*3da0*/  LDC.64 R2, c[0x0][0x3c8] ;  /* 0x0000f200ff027b82 */ /* 0x000ea20000000a00 */
[----:B0-----:R-:W-:-:S02]  /*3db0*/  IADD3 R5, PT, PT, R4, -0x1, RZ ;  /* 0xffffffff04057810 */ /* 0x001fc40007ffe0ff */
[----:B------:R-:W-:Y:S02]  /*3dc0*/  ISETP.NE.AND P1, PT, R4, 0x1, PT ;  /* 0x000000010400780c */ /* 0x000fe40003f25270 */
[----:B-1----:R-:W-:-:S04]  /*3dd0*/  IADD3 R0, PT, PT, R7, -0x1, RZ ;  /* 0xffffffff07007810 */ /* 0x002fc80007ffe0ff */
[----:B------:R-:W-:Y:S02]  /*3de0*/  ISETP.NE.AND P0, PT, R0, UR12, PT ;  /* 0x0000000c00007c0c */ /* 0x000fe4000bf05270 */
[----:B------:R-:W-:Y:S02]  /*3df0*/  SHF.L.U32 R0, R7, 0x1, RZ ;  /* 0x0000000107007819 */ /* 0x000fe400000006ff */
[----:B------:R-:W-:Y:S02]  /*3e00*/  ISETP.NE.OR P0, PT, R5, UR19, P0 ;  /* 0x0000001305007c0c */ /* 0x000fe40008705670 */
[----:B------:R-:W-:-:S05]  /*3e10*/  SEL R5, R0, RZ, P1 ;  /* 0x000000ff00057207 */ /* 0x000fca0000800000 */
[----:B--2---:R-:W-:Y:S01]  /*3e20*/  IMAD.WIDE.U32 R2, R5, 0x4, R2 ;  /* 0x0000000405027825 */ /* 0x004fe200078e0002 */
[----:B------:R-:W-:Y:S06]  /*3e30*/  @P2 BRA `(.L_x_543) ;  /* 0x0000000000142947 */ /* 0x000fec0003800000 */
[----:B------:R-:W-:Y:S01]  /*3e40*/  HFMA2 R5, -RZ, RZ, 0, 5.9604644775390625e-08 ;  /* 0x00000001ff057431 */ /* 0x000fe200000001ff */
[----:B------:R-:W-:Y:S06]  /*3e50*/  MEMBAR.ALL.GPU ;  /* 0x0000000000007992 */ /* 0x000fec000000a000 */
[----:B------:R-:W-:-:S00]  /*3e60*/  ERRBAR ;  /* 0x00000000000079ab */ /* 0x000fc00000000000 */
[----:B------:R-:W-:Y:S06]  /*3e70*/  CGAERRBAR ;  /* 0x00000000000075ab */ /* 0x000fec0000000000 */
[----:B------:R0:W-:Y:S02]  /*3e80*/  REDG.E.ADD.S32.STRONG.GPU desc[UR14][R2.64], R5 ;  /* 0x000000050200798e */ /* 0x0001e4000c12e30e */
.L_x_543:
[----:B------:R-:W-:Y:S05]  /*3e90*/  BSYNC.RECONVERGENT B0 ;  /* 0x0000000000007941 */ /* 0x000fea0003800200 */
.L_x_542:
[----:B------:R-:W-:Y:S05]  /*3ea0*/  @P0 EXIT ;  /* 0x000000000000094d */ /* 0x000fea0003800000 */
[----:B------:R-:W-:Y:S05]  /*3eb0*/  @P2 BRA `(.L_x_544) ;  /* 0x0000000000202947 */ /* 0x000fea0003800000 */
[----:B------:R-:W-:-:S05]  /*3ec0*/  IMAD R0, R4, R7, RZ ;  /* 0x0000000704007224 */ /* 0x000fca00078e02ff */
[----:B------:R-:W-:-:S13]  /*3ed0*/  ISETP.NE.AND P0, PT, R0, -0x1, PT ;  /* 0xffffffff0000780c */ /* 0x000fda0003f05270 */
[----:B------:R-:W-:Y:S05]  /*3ee0*/  @!P0 BRA `(.L_x_544) ;  /* 0x0000000000148947 */ /* 0x000fea0003800000 */
.L_x_545:
[----:B0-----:R-:W2:Y:S04]  /*3ef0*/  LDG.E.STRONG.GPU R5, desc[UR14][R2.64] ;  /* 0x0000000e02057981 */ /* 0x001ea8000c1ef900 */
[----:B--2---:R-:W-:Y:S01]  /*3f00*/  CCTL.IVALL ;  /* 0x00000000ff00798f */ /* 0x004fe20002000000 */
[----:B------:R-:W-:Y:S05]  /*3f10*/  YIELD ;  /* 0x0000000000007946 */ /* 0x000fea0003800000 */
[----:B------:R-:W-:-:S13]  /*3f20*/  ISETP.NE.AND P0, PT, R5, R0, PT ;  /* 0x000000000500720c */ /* 0x000fda0003f05270 */
[----:B------:R-:W-:Y:S05]  /*3f30*/  @P0 BRA `(.L_x_545) ;  /* 0xfffffffc00ec0947 */ /* 0x000fea000383ffff */
.L_x_544:
[----:B------:R-:W-:Y:S05]  /*3f40*/  WARPSYNC.ALL ;  /* 0x0000000000007948 */ /* 0x000fea0003800000 */
[----:B------:R-:W1:Y:S08]  /*3f50*/  LDC.64 R6, c[0x0][0x3f8] ;  /* 0x0000fe00ff067b82 */ /* 0x000e700000000a00 */
[----:B------:R-:W-:Y:S01]  /*3f60*/  BAR.SYNC.DEFER_BLOCKING 0x0 ;  /* 0x0000000000007b1d */ /* 0x000fe20000010000 */
[----:B-1----:R-:W-:-:S04]  /*3f70*/  LEA.HI R0, P0, R7, R6, RZ, 0x1 ;  /* 0x0000000607007211 */ /* 0x002fc800078108ff */
[----:B0-----:R-:W-:-:S04]  /*3f80*/  IADD3.X R3, PT, PT, RZ, R7, RZ, P0, !PT ;  /* 0x00000007ff037210 */ /* 0x001fc800007fe4ff */
        /* <DEDUP_REMOVED lines=48> */
[----:B------:R-:W-:Y:S01]  /*4290*/  MOV R5, R2 ;  /* 0x0000000200057202 */ /* 0x000fe20000000f00 */
[----:B------:R-:W2:Y:S01]  /*42a0*/  LDCU.64 UR8, c[0x0][0x388] ;  /* 0x00007100ff0877ac */ /* 0x000ea20008000a00 */
[C---:B------:R-:W-:Y:S02]  /*42b0*/  SHF.L.U32 R22, R37.reuse, 0x3, RZ ;  /* 0x0000000325167819 */ /* 0x040fe400000006ff */
[----:B------:R-:W-:Y:S01]  /*42c0*/  SHF.L.U64.HI R23, R37, 0x3, R2 ;  /* 0x0000000325177819 */ /* 0x000fe20000010202 */
        /* <DEDUP_REMOVED lines=17> */
.L_x_548:
        /* <DEDUP_REMOVED lines=29> */
.L_x_547:
[----:B------:R-:W-:Y:S05]  /*45b0*/  BSYNC.RECONVERGENT B0 ;  /* 0x0000000000007941 */ /* 0x000fea0003800200 */
.L_x_546:
        /* <DEDUP_REMOVED lines=10> */
.L_x_549:
        /* <DEDUP_REMOVED lines=19> */
[C---:B0-----:R-:W-:Y:S02]  /*4790*/  IADD3 R24, P0, PT, R26.reuse, UR6, RZ ;  /* 0x000000061a187c10 */ /* 0x041fe4000ff1e0ff */
[----:B-1----:R-:W-:Y:S02]  /*47a0*/  LOP3.LUT R11, R25, 0x3, RZ, 0xc0, !PT ;  /* 0x00000003190b7812 */ /* 0x002fe400078ec0ff */
[----:B--2---:R-:W-:Y:S02]  /*47b0*/  IADD3 R26, P1, PT, R26, UR8, RZ ;  /* 0x000000081a1a7c10 */ /* 0x004fe4000ff3e0ff */
        /* <DEDUP_REMOVED lines=57> */
[----:B----4-:R3:W-:Y:S07]  /*4b50*/  STG.E.64 desc[UR14][R22.64], R28 ;  /* 0x0000001c16007986 */ /* 0x0107ee000c101b0e */
[----:B------:R-:W-:Y:S05]  /*4b60*/  @P0 BRA `(.L_x_549) ;  /* 0xfffffff800bc0947 */ /* 0x000fea000383ffff */
[----:B------:R-:W-:Y:S05]  /*4b70*/  EXIT ;  /* 0x000000000000794d */ /* 0x000fea0003800000 */
.L_x_550:
        /* <DEDUP_REMOVED lines=16> */
.L_x_2472:


//--------------------- .text._Z35group_norm_nhwc_bwd_one_pass_kernelI11Fp16IOFp32WLi256ELi12ELi384EEv26Group_norm_nhwc_bwd_params --------------------------
	.section	.text._Z35group_norm_nhwc_bwd_one_pass_kernelI11Fp16IOFp32WLi256ELi12ELi384EEv26Group_norm_nhwc_bwd_params,"ax",@progbits
	.align	128
        .global         _Z35group_norm_nhwc_bwd_one_pass_kernelI11Fp16IOFp32WLi256ELi12ELi384EEv26Group_norm_nhwc_bwd_params
        .type           _Z35group_norm_nhwc_bwd_one_pass_kernelI11Fp16IOFp32WLi256ELi12ELi384EEv26Group_norm_nhwc_bwd_params,@function
        .size           _Z35group_norm_nhwc_bwd_one_pass_kernelI11Fp16IOFp32WLi256ELi12ELi384EEv26Group_norm_nhwc_bwd_params,(.L_x_2473 - _Z35group_norm_nhwc_bwd_one_pass_kernelI11Fp16IOFp32WLi256ELi12ELi384EEv26Group_norm_nhwc_bwd_params)
        .other          _Z35group_norm_nhwc_bwd_one_pass_kernelI11Fp16IOFp32WLi256ELi12ELi384EEv26Group_norm_nhwc_bwd_params,@"STO_CUDA_ENTRY STV_DEFAULT"
_Z35group_norm_nhwc_bwd_one_pass_kernelI11Fp16IOFp32WLi256ELi12ELi384EEv26Group_norm_nhwc_bwd_params:
.text._Z35group_norm_nhwc_bwd_one_pass_kernelI11Fp16IOFp32WLi256ELi12ELi384EEv26Group_norm_nhwc_bwd_params:
        /* <DEDUP_REMOVED lines=12> */
[----:B------:R-:W1:Y:S01]  /*00c0*/  LDCU UR14, c[0x0][0x374] ;  /* 0x00006e80ff0e77ac */ /* 0x000e620008000800 */
[----:B------:R-:W2:Y:S01]  /*00d0*/  S2R R4, SR_LANEID ;  /* 0x0000000000047919 */ /* 0x000ea20000000000 */
[----:B------:R-:W-:Y:S02]  /*00e0*/  HFMA2 R42, -RZ, RZ, 0, 0 ;  /* 0x00000000ff2a7431 */ /* 0x000fe400000001ff */
[----:B------:R-:W-:Y:S01]  /*00f0*/  IMAD R0, R0, 0x2aab, RZ ;  /* 0x00002aab00007824 */ /* 0x000fe200078e02ff */
[----:B------:R-:W3:Y:S04]  /*0100*/  LDCU.U8 UR15, c[0x0][0x414] ;  /* 0x00008280ff0f77ac */ /* 0x000ee80008000000 */
[----:B------:R-:W-:Y:S01]  /*0110*/  SHF.R.U32.HI R46, RZ, 0x10, R0 ;  /* 0x00000010ff2e7819 */ /* 0x000fe20000011600 */
[----:B------:R-:W-:Y:S01]  /*0120*/  UMOV UR7, UR8 ;  /* 0x0000000800077c82 */ /* 0x000fe20008000000 */
[----:B------:R-:W4:Y:S02]  /*0130*/  LDC R0, c[0x0][0x370] ;  /* 0x0000dc00ff007b82 */ /* 0x000f240000000800 */
[----:B------:R-:W-:-:S05]  /*0140*/  PRMT R2, R46, 0x9910, RZ ;  /* 0x000099102e027816 */ /* 0x000fca00000000ff */
[----:B------:R-:W-:-:S05]  /*0150*/  IMAD R2, R2, 0x6, RZ ;  /* 0x0000000602027824 */ /* 0x000fca00078e02ff */
[----:B------:R-:W-:Y:S01]  /*0160*/  IADD3 R2, PT, PT, RZ, -R2, RZ ;  /* 0x80000002ff027210 */ /* 0x000fe20007ffe0ff */
[----:B0-----:R-:W-:-:S03]  /*0170*/  IMAD R44, R3, UR13, R46 ;  /* 0x0000000d032c7c24 */ /* 0x001fc6000f8e022e */
[----:B------:R-:W-:Y:S02]  /*0180*/  PRMT R43, R2, 0x7710, RZ ;  /* 0x00007710022b7816 */ /* 0x000fe400000000ff */
[C---:B------:R-:W-:Y:S02]  /*0190*/  IADD3 R45, PT, PT, R44.reuse, 0x80, RZ ;  /* 0x000000802c2d7810 */ /* 0x040fe40007ffe0ff */
[----:B------:R-:W-:Y:S02]  /*01a0*/  IADD3 R43, PT, PT, R43, R6, RZ ;  /* 0x000000062b2b7210 */ /* 0x000fe40007ffe0ff */
[----:B------:R-:W-:Y:S02]  /*01b0*/  IADD3 R44, PT, PT, R44, 0xc0, RZ ;  /* 0x000000c02c2c7810 */ /* 0x000fe40007ffe0ff */
[----:B------:R-:W-:Y:S02]  /*01c0*/  SHF.L.U32 R43, R43, 0x1, RZ ;  /* 0x000000012b2b7819 */ /* 0x000fe400000006ff */
[----:B------:R-:W-:-:S02]  /*01d0*/  SHF.R.S32.HI R3, RZ, 0x1f, R45 ;  /* 0x0000001fff037819 */ /* 0x000fc4000001142d */
[----:B------:R-:W-:Y:S02]  /*01e0*/  SHF.R.S32.HI R5, RZ, 0x1f, R44 ;  /* 0x0000001fff057819 */ /* 0x000fe4000001142c */
[----:B-1234-:R-:W-:-:S07]  /*01f0*/  LOP3.LUT R2, R43, 0xffff, RZ, 0xc0, !PT ;  /* 0x0000ffff2b027812 */ /* 0x01efce00078ec0ff */
.L_x_582:
[----:B0-----:R-:W0:Y:S01]  /*0200*/  LDC R12, c[0x0][0x410] ;  /* 0x00010400ff0c7b82 */ /* 0x001e220000000800 */
[----:B------:R-:W-:Y:S01]  /*0210*/  IABS R13, UR7 ;  /* 0x00000007000d7c13 */ /* 0x000fe20008000000 */
[----:B------:R-:W1:Y:S01]  /*0220*/  LDCU.128 UR16, c[0x0][0x400] ;  /* 0x00008000ff1077ac */ /* 0x000e620008000c00 */
[----:B------:R-:W-:Y:S01]  /*0230*/  ISETP.LE.AND P3, PT, RZ, UR7, PT ;  /* 0x00000007ff007c0c */ /* 0x000fe2000bf63270 */
[----:B------:R-:W2:Y:S01]  /*0240*/  LDCU.64 UR4, c[0x0][0x3b8] ;  /* 0x00007700ff0477ac */ /* 0x000ea20008000a00 */
[----:B0-----:R-:W-:Y:S01]  /*0250*/  IABS R10, R12 ;  /* 0x0000000c000a7213 */ /* 0x001fe20000000000 */
[----:B--2---:R-:W-:-:S03]  /*0260*/  UIMAD.WIDE UR4, UR7, 0x8, UR4 ;  /* 0x00000008070478a5 */ /* 0x004fc6000f8e0204 */
        /* <DEDUP_REMOVED lines=9> */
[----:B------:R-:W0:Y:S01]  /*0300*/  LDC R13, c[0x0][0x41c] ;  /* 0x00010700ff0d7b82 */ /* 0x000e220000000800 */
[----:B------:R-:W-:Y:S02]  /*0310*/  LOP3.LUT R8, R12, UR7, RZ, 0x3c, !PT ;  /* 0x000000070c087c12 */ /* 0x000fe4000f8e3cff */
[----:B------:R-:W-:Y:S02]  /*0320*/  IMAD.HI.U32 R9, R9, R11, RZ ;  /* 0x0000000b09097227 */ /* 0x000fe400078e00ff */
[----:B------:R-:W-:-:S03]  /*0330*/  ISETP.GE.AND P0, PT, R8, RZ, PT ;  /* 0x000000ff0800720c */ /* 0x000fc60003f06270 */
[----:B------:R-:W-:-:S05]  /*0340*/  IADD3 R7, PT, PT, -R9, RZ, RZ ;  /* 0x000000ff09077210 */ /* 0x000fca0007ffe1ff */
[----:B------:R-:W-:-:S05]  /*0350*/  IMAD R7, R10, R7, R11 ;  /* 0x000000070a077224 */ /* 0x000fca00078e020b */
[----:B------:R-:W-:Y:S01]  /*0360*/  ISETP.GT.U32.AND P4, PT, R10, R7, PT ;  /* 0x000000070a00720c */ /* 0x000fe20003f84070 */
[----:B0-----:R-:W-:Y:S01]  /*0370*/  IMAD R25, R13, UR13, R46 ;  /* 0x0000000d0d197c24 */ /* 0x001fe2000f8e022e */
[----:B------:R-:W-:-:S04]  /*0380*/  MOV R13, UR5 ;  /* 0x00000005000d7c02 */ /* 0x000fc80008000f00 */
[----:B-1----:R-:W-:-:S07]  /*0390*/  ISETP.GE.U32.AND P1, PT, R25, UR16, PT ;  /* 0x0000001019007c0c */ /* 0x002fce000bf26070 */
        /* <DEDUP_REMOVED lines=8> */
[----:B------:R-:W-:Y:S02]  /*0420*/  IADD3 R20, PT, PT, R25, 0x40, RZ ;  /* 0x0000004019147810 */ /* 0x000fe40007ffe0ff */
[----:B------:R-:W-:Y:S02]  /*0430*/  @P2 IADD3 R9, PT, PT, R9, 0x1, RZ ;  /* 0x0000000109092810 */ /* 0x000fe40007ffe0ff */
[----:B------:R-:W-:Y:S02]  /*0440*/  ISETP.NE.AND P4, PT, R12, RZ, PT ;  /* 0x000000ff0c00720c */ /* 0x000fe40003f85270 */
[----:B------:R-:W-:Y:S01]  /*0450*/  LOP3.LUT R10, RZ, R12, RZ, 0x33, !PT ;  /* 0x0000000cff0a7212 */ /* 0x000fe200078e33ff */
[----:B------:R-:W0:Y:S01]  /*0460*/  @!P1 LDC.64 R16, c[0x0][0x3a0] ;  /* 0x0000e800ff109b82 */ /* 0x000e220000000a00 */
[----:B------:R-:W-:-:S02]  /*0470*/  @!P3 IADD3 R7, PT, PT, -R7, RZ, RZ ;  /* 0x000000ff0707b210 */ /* 0x000fc40007ffe1ff */
[----:B------:R-:W-:Y:S02]  /*0480*/  ISETP.GE.U32.AND P2, PT, R20, UR16, PT ;  /* 0x0000001014007c0c */ /* 0x000fe4000bf46070 */
[----:B------:R-:W-:Y:S02]  /*0490*/  MOV R11, R9 ;  /* 0x00000009000b7202 */ /* 0x000fe40000000f00 */
[----:B------:R-:W-:Y:S01]  /*04a0*/  SHF.R.S32.HI R21, RZ, 0x1f, R20 ;  /* 0x0000001fff157819 */ /* 0x000fe20000011414 */
[----:B------:R-:W1:Y:S01]  /*04b0*/  @!P1 LDC.64 R8, c[0x0][0x3f8] ;  /* 0x0000fe00ff089b82 */ /* 0x000e620000000a00 */
[----:B------:R-:W-:Y:S02]  /*04c0*/  SEL R7, R10, R7, !P4 ;  /* 0x000000070a077207 */ /* 0x000fe40006000000 */
[----:B------:R-:W-:Y:S02]  /*04d0*/  @!P0 IADD3 R11, PT, PT, -R11, RZ, RZ ;  /* 0x000000ff0b0b8210 */ /* 0x000fe40007ffe1ff */
[----:B------:R-:W-:Y:S01]  /*04e0*/  ISETP.GE.AND.EX P2, PT, R21, UR17, PT, P2 ;  /* 0x0000001115007c0c */ /* 0x000fe2000bf46320 */
[----:B------:R-:W-:Y:S01]  /*04f0*/  IMAD R15, R7, 0xc, RZ ;  /* 0x0000000c070f7824 */ /* 0x000fe200078e02ff */
[----:B------:R-:W-:-:S02]  /*0500*/  MOV R12, UR4 ;  /* 0x00000004000c7c02 */ /* 0x000fc40008000f00 */
[----:B------:R-:W-:Y:S02]  /*0510*/  SEL R11, R10, R11, !P4 ;  /* 0x0000000b0a0b7207 */ /* 0x000fe40006000000 */
[----:B------:R-:W-:Y:S02]  /*0520*/  IADD3 R48, P3, PT, R15, R2, RZ ;  /* 0x000000020f307210 */ /* 0x000fe40007f7e0ff */
[----:B------:R-:W-:Y:S01]  /*0530*/  SHF.R.S32.HI R2, RZ, 0x1f, R11 ;  /* 0x0000001fff027819 */ /* 0x000fe2000001140b */
[----:B------:R-:W2:Y:S01]  /*0540*/  LDG.E.64 R12, desc[UR10][R12.64] ;  /* 0x0000000a0c0c7981 */ /* 0x000ea2000c1e1b00 */
[----:B------:R-:W-:Y:S02]  /*0550*/  ISETP.GE.U32.AND P0, PT, R45, UR16, PT ;  /* 0x000000102d007c0c */ /* 0x000fe4000bf06070 */
[----:B------:R-:W-:Y:S01]  /*0560*/  LEA.HI.X.SX32 R49, R15, RZ, 0x1, P3 ;  /* 0x000000ff0f317211 */ /* 0x000fe200018f0eff */
[----:B------:R-:W-:Y:S01]  /*0570*/  IMAD R2, R2, UR18, RZ ;  /* 0x0000001202027c24 */ /* 0x000fe2000f8e02ff */
[----:B------:R-:W3:Y:S01]  /*0580*/  @!P2 LDC.64 R18, c[0x0][0x3f8] ;  /* 0x0000fe00ff12ab82 */ /* 0x000ee20000000a00 */
[----:B------:R-:W-:-:S02]  /*0590*/  ISETP.GE.AND.EX P0, PT, R3, UR17, PT, P0 ;  /* 0x0000001103007c0c */ /* 0x000fc4000bf06300 */
[C---:B------:R-:W-:Y:S02]  /*05a0*/  IMAD R51, R11.reuse, UR19, R2 ;  /* 0x000000130b337c24 */ /* 0x040fe4000f8e0202 */
[----:B------:R-:W-:-:S03]  /*05b0*/  IMAD.WIDE.U32 R48, R11, UR18, R48 ;  /* 0x000000120b307c25 */ /* 0x000fc6000f8e0030 */
[----:B------:R-:W4:Y:S01]  /*05c0*/  @!P1 LDC.64 R14, c[0x0][0x398] ;  /* 0x0000e600ff0e9b82 */ /* 0x000f220000000a00 */
[----:B-1----:R-:W-:Y:S01]  /*05d0*/  @!P1 IMAD R2, R23, R8, RZ ;  /* 0x0000000817029224 */ /* 0x002fe200078e02ff */
[----:B------:R-:W-:Y:S02]  /*05e0*/  IADD3 R51, PT, PT, R49, R51, RZ ;  /* 0x0000003331337210 */ /* 0x000fe40007ffe0ff */
[----:B------:R-:W-:Y:S01]  /*05f0*/  @!P1 MOV R50, R48 ;  /* 0x0000003000329202 */ /* 0x000fe20000000f00 */
[C---:B------:R-:W-:Y:S01]  /*0600*/  @!P1 IMAD R27, R25.reuse, R9, R2 ;  /* 0x00000009191b9224 */ /* 0x040fe200078e0202 */
[----:B------:R-:W-:Y:S02]  /*0610*/  ISETP.GE.U32.AND P3, PT, R44, UR16, PT ;  /* 0x000000102c007c0c */ /* 0x000fe4000bf66070 */
[----:B------:R-:W1:Y:S01]  /*0620*/  @!P2 LDC.64 R10, c[0x0][0x3a0] ;  /* 0x0000e800ff0aab82 */ /* 0x000e620000000a00 */
[----:B------:R-:W-:Y:S01]  /*0630*/  @!P1 IMAD.WIDE.U32 R22, R25, R8, R50 ;  /* 0x0000000819169225 */ /* 0x000fe200078e0032 */
[----:B------:R-:W-:-:S06]  /*0640*/  ISETP.GE.AND.EX P3, PT, R5, UR17, PT, P3 ;  /* 0x0000001105007c0c */ /* 0x000fcc000bf66330 */
[----:B------:R-:W1:Y:S01]  /*0650*/  @!P0 LDC.64 R8, c[0x0][0x3f8] ;  /* 0x0000fe00ff088b82 */ /* 0x000e620000000a00 */
[----:B------:R-:W-:Y:S01]  /*0660*/  @!P1 IADD3 R23, PT, PT, R23, R27, RZ ;  /* 0x0000001b17179210 */ /* 0x000fe20007ffe0ff */
[----:B---3--:R-:W-:Y:S01]  /*0670*/  @!P2 IMAD R21, R21, R18, RZ ;  /* 0x000000121515a224 */ /* 0x008fe200078e02ff */
[C---:B------:R-:W-:Y:S02]  /*0680*/  @!P1 SHF.L.U32 R27, R22.reuse, 0x1, RZ ;  /* 0x00000001161b9819 */ /* 0x040fe400000006ff */
[----:B------:R-:W-:-:S03]  /*0690*/  @!P1 SHF.L.U64.HI R2, R22, 0x1, R23 ;  /* 0x0000000116029819 */ /* 0x000fc60000010217 */
[----:B------:R-:W3:Y:S01]  /*06a0*/  @!P2 LDC.64 R24, c[0x0][0x398] ;  /* 0x0000e600ff18ab82 */ /* 0x000ee20000000a00 */
[----:B------:R-:W-:Y:S02]  /*06b0*/  @!P2 MOV R22, R48 ;  /* 0x000000300016a202 */ /* 0x000fe40000000f00 */
[----:B------:R-:W-:Y:S01]  /*06c0*/  @!P2 MOV R23, R51 ;  /* 0x000000330017a202 */ /* 0x000fe20000000f00 */
[C---:B------:R-:W-:Y:S01]  /*06d0*/  @!P2 IMAD R29, R20.reuse, R19, R21 ;  /* 0x00000013141da224 */ /* 0x040fe200078e0215 */
[C---:B0-----:R-:W-:Y:S01]  /*06e0*/  @!P1 IADD3 R16, P4, PT, R27.reuse, R16, RZ ;  /* 0x000000101b109210 */ /* 0x041fe20007f9e0ff */
[----:B------:R-:W-:Y:S02]  /*06f0*/  @!P2 IMAD.WIDE.U32 R18, R20, R18, R22 ;  /* 0x000000121412a225 */ /* 0x000fe400078e0016 */
[----:B------:R-:W0:Y:S01]  /*0700*/  @!P3 LDC.64 R20, c[0x0][0x3f8] ;  /* 0x0000fe00ff14bb82 */ /* 0x000e220000000a00 */
[----:B------:R-:W-:Y:S02]  /*0710*/  @!P1 IADD3.X R17, PT, PT, R2, R17, RZ, P4, !PT ;  /* 0x0000001102119210 */ /* 0x000fe400027fe4ff */
[----:B----4-:R-:W-:-:S02]  /*0720*/  @!P1 IADD3 R14, P4, PT, R27, R14, RZ ;  /* 0x0000000e1b0e9210 */ /* 0x010fc40007f9e0ff */
[----:B------:R-:W-:Y:S02]  /*0730*/  @!P2 IADD3 R23, PT, PT, R19, R29, RZ ;  /* 0x0000001d1317a210 */ /* 0x000fe40007ffe0ff */
[----:B------:R-:W-:Y:S02]  /*0740*/  @!P2 SHF.L.U32 R19, R18, 0x1, RZ ;  /* 0x000000011213a819 */ /* 0x000fe400000006ff */
[----:B------:R-:W-:Y:S02]  /*0750*/  CS2R R40, SRZ ;  /* 0x0000000000287805 */ /* 0x000fe4000001ff00 */
[----:B------:R-:W-:Y:S02]  /*0760*/  @!P1 IADD3.X R15, PT, PT, R2, R15, RZ, P4, !PT ;  /* 0x0000000f020f9210 */ /* 0x000fe400027fe4ff */
[----:B------:R-:W-:Y:S01]  /*0770*/  @!P2 SHF.L.U64.HI R2, R18, 0x1, R23 ;  /* 0x000000011202a819 */ /* 0x000fe20000010217 */
[----:B-1----:R-:W-:Y:S01]  /*0780*/  @!P0 IMAD R18, R3, R8, RZ ;  /* 0x0000000803128224 */ /* 0x002fe200078e02ff */
[----:B------:R-:W-:Y:S01]  /*0790*/  @!P2 IADD3 R26, P4, PT, R19, R10, RZ ;  /* 0x0000000a131aa210 */ /* 0x000fe20007f9e0ff */
[----:B------:R-:W1:Y:S01]  /*07a0*/  @!P0 LDC.64 R22, c[0x0][0x3a0] ;  /* 0x0000e800ff168b82 */ /* 0x000e620000000a00 */
[----:B------:R-:W5:Y:S01]  /*07b0*/  @!P1 LDG.E R41, desc[UR10][R16.64] ;  /* 0x0000000a10299981 */ /* 0x000f62000c1e1900 */
[----:B------:R-:W-:Y:S01]  /*07c0*/  @!P0 IMAD R29, R45, R9, R18 ;  /* 0x000000092d1d8224 */ /* 0x000fe200078e0212 */
[----:B------:R-:W-:-:S02]  /*07d0*/  @!P2 IADD3.X R27, PT, PT, R2, R11, RZ, P4, !PT ;  /* 0x0000000b021ba210 */ /* 0x000fc400027fe4ff */
[----:B------:R4:W5:Y:S01]  /*07e0*/  @!P1 LDG.E R40, desc[UR10][R14.64] ;  /* 0x0000000a0e289981 */ /* 0x000962000c1e1900 */
[----:B---3--:R-:W-:Y:S02]  /*07f0*/  @!P2 IADD3 R24, P1, PT, R19, R24, RZ ;  /* 0x000000181318a210 */ /* 0x008fe40007f3e0ff */
[----:B------:R-:W-:Y:S01]  /*0800*/  @!P0 MOV R10, R48 ;  /* 0x00000030000a8202 */ /* 0x000fe20000000f00 */
[----:B------:R-:W3:Y:S01]  /*0810*/  @!P0 LDC.64 R18, c[0x0][0x398] ;  /* 0x0000e600ff128b82 */ /* 0x000ee20000000a00 */
[----:B------:R-:W-:Y:S02]  /*0820*/  @!P0 MOV R11, R51 ;  /* 0x00000033000b8202 */ /* 0x000fe40000000f00 */
[----:B------:R-:W-:Y:S01]  /*0830*/  ISETP.NE.AND P4, PT, RZ, UR15, PT ;  /* 0x0000000fff007c0c */ /* 0x000fe2000bf85270 */
[----:B------:R-:W-:-:S04]  /*0840*/  @!P0 IMAD.WIDE.U32 R8, R45, R8, R10 ;  /* 0x000000082d088225 */ /* 0x000fc800078e000a */
[----:B----4-:R-:W4:Y:S01]  /*0850*/  @!P3 LDC.64 R14, c[0x0][0x3a0] ;  /* 0x0000e800ff0ebb82 */ /* 0x010f220000000a00 */
[----:B0-----:R-:W-:Y:S01]  /*0860*/  @!P3 IMAD R10, R5, R20, RZ ;  /* 0x00000014050ab224 */ /* 0x001fe200078e02ff */
[----:B------:R-:W-:Y:S02]  /*0870*/  @!P0 IADD3 R9, PT, PT, R9, R29, RZ ;  /* 0x0000001d09098210 */ /* 0x000fe40007ffe0ff */
[----:B------:R-:W-:-:S04]  /*0880*/  CS2R R38, SRZ ;  /* 0x0000000000267805 */ /* 0x000fc8000001ff00 */
[----:B------:R-:W0:Y:S01]  /*0890*/  @!P3 LDC.64 R16, c[0x0][0x398] ;  /* 0x0000e600ff10bb82 */ /* 0x000e220000000a00 */
[----:B------:R-:W-:Y:S01]  /*08a0*/  @!P2 IADD3.X R25, PT, PT, R2, R25, RZ, P1, !PT ;  /* 0x000000190219a210 */ /* 0x000fe20000ffe4ff */
[----:B------:R-:W-:Y:S01]  /*08b0*/  @!P3 IMAD R31, R44, R21, R10 ;  /* 0x000000152c1fb224 */ /* 0x000fe200078e020a */
[C---:B------:R-:W-:Y:S01]  /*08c0*/  @!P0 SHF.L.U32 R29, R8.reuse, 0x1, RZ ;  /* 0x00000001081d8819 */ /* 0x040fe200000006ff */
[----:B------:R1:W5:Y:S01]  /*08d0*/  @!P2 LDG.E R39, desc[UR10][R26.64] ;  /* 0x0000000a1a27a981 */ /* 0x000362000c1e1900 */
[----:B------:R-:W-:-:S03]  /*08e0*/  @!P0 SHF.L.U64.HI R2, R8, 0x1, R9 ;  /* 0x0000000108028819 */ /* 0x000fc60000010209 */
[----:B------:R-:W0:Y:S01]  /*08f0*/  LDC.64 R10, c[0x0][0x3a8] ;  /* 0x0000ea00ff0a7b82 */ /* 0x000e220000000a00 */
[----:B-1----:R-:W-:Y:S01]  /*0900*/  @!P0 IADD3 R22, P1, PT, R29, R22, RZ ;  /* 0x000000161d168210 */ /* 0x002fe20007f3e0ff */
[----:B------:R1:W5:Y:S06]  /*0910*/  @!P2 LDG.E R38, desc[UR10][R24.64] ;  /* 0x0000000a1826a981 */ /* 0x00036c000c1e1900 */
[----:B------:R-:W1:Y:S01]  /*0920*/  @P4 LDC.64 R8, c[0x0][0x3b0] ;  /* 0x0000ec00ff084b82 */ /* 0x000e620000000a00 */
[----:B------:R-:W-:Y:S02]  /*0930*/  @!P3 MOV R26, R48 ;  /* 0x00000030001ab202 */ /* 0x000fe40000000f00 */
[----:B------:R-:W-:-:S02]  /*0940*/  @!P3 MOV R27, R51 ;  /* 0x00000033001bb202 */ /* 0x000fc40000000f00 */
[----:B------:R-:W-:Y:S02]  /*0950*/  @!P0 IADD3.X R23, PT, PT, R2, R23, RZ, P1, !PT ;  /* 0x0000001702178210 */ /* 0x000fe40000ffe4ff */
[----:B---3--:R-:W-:Y:S01]  /*0960*/  @!P0 IADD3 R18, P1, PT, R29, R18, RZ ;  /* 0x000000121d128210 */ /* 0x008fe20007f3e0ff */
[----:B------:R-:W-:-:S03]  /*0970*/  @!P3 IMAD.WIDE.U32 R20, R44, R20, R26 ;  /* 0x000000142c14b225 */ /* 0x000fc600078e001a */
[----:B------:R-:W-:Y:S02]  /*0980*/  @!P0 IADD3.X R19, PT, PT, R2, R19, RZ, P1, !PT ;  /* 0x0000001302138210 */ /* 0x000fe40000ffe4ff */
[----:B------:R-:W-:Y:S02]  /*0990*/  @!P3 IADD3 R27, PT, PT, R21, R31, RZ ;  /* 0x0000001f151bb210 */ /* 0x000fe40007ffe0ff */
[C---:B------:R-:W-:Y:S02]  /*09a0*/  @!P3 SHF.L.U32 R21, R20.reuse, 0x1, RZ ;  /* 0x000000011415b819 */ /* 0x040fe400000006ff */
[----:B------:R-:W-:Y:S02]  /*09b0*/  LOP3.LUT R2, R43, 0xffff, RZ, 0xc0, !PT ;  /* 0x0000ffff2b027812 */ /* 0x000fe400078ec0ff */
[C---:B----4-:R-:W-:Y:S02]  /*09c0*/  @!P3 IADD3 R14, P1, PT, R21.reuse, R14, RZ ;  /* 0x0000000e150eb210 */ /* 0x050fe40007f3e0ff */
[----:B0-----:R-:W-:Y:S01]  /*09d0*/  @!P3 IADD3 R16, P2, PT, R21, R16, RZ ;  /* 0x000000101510b210 */ /* 0x001fe20007f5e0ff */
[----:B------:R-:W-:Y:S01]  /*09e0*/  IMAD R21, R7, 0xc, R2 ;  /* 0x0000000c07157824 */ /* 0x000fe200078e0202 */
[----:B------:R-:W-:-:S02]  /*09f0*/  @!P3 SHF.L.U64.HI R20, R20, 0x1, R27 ;  /* 0x000000011414b819 */ /* 0x000fc4000001021b */
[----:B------:R-:W-:Y:S01]  /*0a00*/  CS2R R36, SRZ ;  /* 0x0000000000247805 */ /* 0x000fe2000001ff00 */
[C---:B------:R-:W-:Y:S01]  /*0a10*/  IMAD.WIDE R10, R21.reuse, 0x4, R10 ;  /* 0x00000004150a7825 */ /* 0x040fe200078e020a */
[C---:B------:R-:W-:Y:S02]  /*0a20*/  @!P3 IADD3.X R15, PT, PT, R20.reuse, R15, RZ, P1, !PT ;  /* 0x0000000f140fb210 */ /* 0x040fe40000ffe4ff */
[----:B------:R-:W-:Y:S01]  /*0a30*/  @!P3 IADD3.X R17, PT, PT, R20, R17, RZ, P2, !PT ;  /* 0x000000111411b210 */ /* 0x000fe200017fe4ff */
[----:B-1----:R-:W-:Y:S01]  /*0a40*/  @P4 IMAD.WIDE R20, R21, 0x4, R8 ;  /* 0x0000000415144825 */ /* 0x002fe200078e0208 */
[----:B------:R-:W-:Y:S02]  /*0a50*/  CS2R R34, SRZ ;  /* 0x0000000000227805 */ /* 0x000fe4000001ff00 */
[----:B------:R-:W-:Y:S01]  /*0a60*/  CS2R R8, SRZ ;  /* 0x0000000000087805 */ /* 0x000fe2000001ff00 */
[----:B------:R0:W5:Y:S04]  /*0a70*/  @!P0 LDG.E R37, desc[UR10][R22.64] ;  /* 0x0000000a16258981 */ /* 0x000168000c1e1900 */
[----:B------:R0:W5:Y:S04]  /*0a80*/  @!P0 LDG.E R36, desc[UR10][R18.64] ;  /* 0x0000000a12248981 */ /* 0x000168000c1e1900 */
[----:B------:R0:W5:Y:S04]  /*0a90*/  @!P3 LDG.E R35, desc[UR10][R14.64] ;  /* 0x0000000a0e23b981 */ /* 0x000168000c1e1900 */
[----:B------:R0:W5:Y:S04]  /*0aa0*/  @!P3 LDG.E R34, desc[UR10][R16.64] ;  /* 0x0000000a1022b981 */ /* 0x000168000c1e1900 */
        /* <DEDUP_REMOVED lines=15> */
[----:B0-----:R-:W-:Y:S05]  /*0ba0*/  BRA.U UP1, `(.L_x_552) ;  /* 0x0000000501247547 */ /* 0x001fea000b800000 */
        /* <DEDUP_REMOVED lines=13> */
[--C-:B------:R-:W-:Y:S02]  /*0c80*/  HADD2.F32 R19, -RZ, R38.reuse.H0_H0 ;  /* 0x20000026ff137230 */ /* 0x100fe40000004100 */
[----:B------:R-:W-:Y:S01]  /*0c90*/  FADD.FTZ R22, R20, -UR16 ;  /* 0x8000001014167e21 */ /* 0x000fe20008010000 */
[----:B------:R-:W-:Y:S02]  /*0ca0*/  HADD2.F32 R20, -RZ, R39.H1_H1 ;  /* 0x30000027ff147230 */ /* 0x000fe40000004100 */
[----:B------:R-:W-:Y:S01]  /*0cb0*/  FADD.FTZ R21, R16, R21 ;  /* 0x0000001510157221 */ /* 0x000fe20000010000 */
[----:B------:R-:W-:Y:S01]  /*0cc0*/  FFMA.FTZ R17, R15, R16, R18 ;  /* 0x000000100f117223 */ /* 0x000fe20000010012 */
[----:B------:R-:W-:Y:S01]  /*0cd0*/  FMUL.FTZ R24, R10, R19 ;  /* 0x000000130a187220 */ /* 0x000fe20000410000 */
[----:B------:R-:W-:Y:S01]  /*0ce0*/  FMUL.FTZ R18, R22, UR9 ;  /* 0x0000000916127c20 */ /* 0x000fe20008410000 */
[----:B------:R-:W-:-:S02]  /*0cf0*/  HADD2.F32 R16, -RZ, R38.H1_H1 ;  /* 0x30000026ff107230 */ /* 0x000fc40000004100 */
[----:B------:R-:W-:Y:S01]  /*0d00*/  FADD.FTZ R20, R20, -UR16 ;  /* 0x8000001014147e21 */ /* 0x000fe20008010000 */
[--C-:B------:R-:W-:Y:S02]  /*0d10*/  HADD2.F32 R25, -RZ, R37.reuse.H0_H0 ;  /* 0x20000025ff197230 */ /* 0x100fe40000004100 */
[----:B------:R-:W-:Y:S01]  /*0d20*/  FADD.FTZ R23, R21, R24 ;  /* 0x0000001815177221 */ /* 0x000fe20000010000 */
[----:B------:R-:W-:Y:S01]  /*0d30*/  FFMA.FTZ R26, R18, R24, R17 ;  /* 0x00000018121a7223 */ /* 0x000fe20000010011 */
[----:B------:R-:W-:Y:S02]  /*0d40*/  HADD2.F32 R17, -RZ, R36.H0_H0 ;  /* 0x20000024ff117230 */ /* 0x000fe40000004100 */
[----:B------:R-:W-:Y:S01]  /*0d50*/  FMUL.FTZ R24, R11, R16 ;  /* 0x000000100b187220 */ /* 0x000fe20000410000 */
[----:B------:R-:W-:Y:S01]  /*0d60*/  FMUL.FTZ R21, R20, UR9 ;  /* 0x0000000914157c20 */ /* 0x000fe20008410000 */
[----:B------:R-:W-:Y:S01]  /*0d70*/  FFMA.FTZ R22, R13, R14, RZ ;  /* 0x0000000e0d167223 */ /* 0x000fe200000100ff */
[----:B------:R-:W-:Y:S01]  /*0d80*/  FADD.FTZ R20, R25, -UR16 ;  /* 0x8000001019147e21 */ /* 0x000fe20008010000 */
[----:B------:R-:W-:Y:S01]  /*0d90*/  FADD.FTZ R14, RZ, R13 ;  /* 0x0000000dff0e7221 */ /* 0x000fe20000010000 */
[----:B------:R-:W-:Y:S01]  /*0da0*/  FFMA.FTZ R13, R21, R24, R26 ;  /* 0x00000018150d7223 */ /* 0x000fe2000001001a */
[----:B------:R-:W-:Y:S01]  /*0db0*/  FADD.FTZ R23, R24, R23 ;  /* 0x0000001718177221 */ /* 0x000fe20000010000 */
[----:B------:R-:W-:Y:S01]  /*0dc0*/  FMUL.FTZ R26, R10, R17 ;  /* 0x000000110a1a7220 */ /* 0x000fe20000410000 */
[----:B------:R-:W-:Y:S01]  /*0dd0*/  FMUL.FTZ R20, R20, UR9 ;  /* 0x0000000914147c20 */ /* 0x000fe20008410000 */
[----:B------:R-:W-:-:S02]  /*0de0*/  HADD2.F32 R24, -RZ, R37.H1_H1 ;  /* 0x30000025ff187230 */ /* 0x000fc40000004100 */
[----:B------:R-:W-:Y:S01]  /*0df0*/  FFMA.FTZ R18, R19, R18, R22 ;  /* 0x0000001213127223 */ /* 0x000fe20000010016 */
[----:B------:R-:W-:Y:S01]  /*0e00*/  FADD.FTZ R23, R23, R26 ;  /* 0x0000001a17177221 */ /* 0x000fe20000010000 */
[----:B------:R-:W-:Y:S01]  /*0e10*/  FFMA.FTZ R26, R20, R26, R13 ;  /* 0x0000001a141a7223 */ /* 0x000fe2000001000d */
[----:B------:R-:W-:Y:S02]  /*0e20*/  HADD2.F32 R22, -RZ, R36.H1_H1 ;  /* 0x30000024ff167230 */ /* 0x000fe40000004100 */
[----:B------:R-:W-:Y:S01]  /*0e30*/  FADD.FTZ R14, R19, R14 ;  /* 0x0000000e130e7221 */ /* 0x000fe20000010000 */
[----:B------:R-:W-:Y:S01]  /*0e40*/  FADD.FTZ R13, R24, -UR16 ;  /* 0x80000010180d7e21 */ /* 0x000fe20008010000 */
[----:B------:R-:W-:Y:S01]  /*0e50*/  FFMA.FTZ R19, R12, R15, RZ ;  /* 0x0000000f0c137223 */ /* 0x000fe200000100ff */
[----:B------:R-:W-:Y:S02]  /*0e60*/  HADD2.F32 R24, -RZ, R35.H0_H0 ;  /* 0x20000023ff187230 */ /* 0x000fe40000004100 */
[----:B------:R-:W-:Y:S01]  /*0e70*/  FADD.FTZ R15, RZ, R12 ;  /* 0x0000000cff0f7221 */ /* 0x000fe20000010000 */
[----:B------:R-:W-:Y:S01]  /*0e80*/  FMUL.FTZ R12, R11, R22 ;  /* 0x000000160b0c7220 */ /* 0x000fe20000410000 */
[----:B------:R-:W-:Y:S01]  /*0e90*/  FMUL.FTZ R13, R13, UR9 ;  /* 0x000000090d0d7c20 */ /* 0x000fe20008410000 */
[----:B------:R-:W-:Y:S01]  /*0ea0*/  FFMA.FTZ R21, R16, R21, R19 ;  /* 0x0000001510157223 */ /* 0x000fe20000010013 */
[----:B------:R-:W-:-:S02]  /*0eb0*/  HADD2.F32 R19, -RZ, R34.H0_H0 ;  /* 0x20000022ff137230 */ /* 0x000fc40000004100 */
[----:B------:R-:W-:Y:S01]  /*0ec0*/  FADD.FTZ R28, R24, -UR16 ;  /* 0x80000010181c7e21 */ /* 0x000fe20008010000 */
[----:B------:R-:W-:Y:S01]  /*0ed0*/  FADD.FTZ R15, R16, R15 ;  /* 0x0000000f100f7221 */ /* 0x000fe20000010000 */
[----:B------:R-:W-:Y:S02]  /*0ee0*/  HADD2.F32 R24, -RZ, R35.H1_H1 ;  /* 0x30000023ff187230 */ /* 0x000fe40000004100 */
[----:B------:R-:W-:Y:S01]  /*0ef0*/  FADD.FTZ R16, R12, R23 ;  /* 0x000000170c107221 */ /* 0x000fe20000010000 */
[----:B------:R-:W-:Y:S01]  /*0f00*/  FFMA.FTZ R23, R13, R12, R26 ;  /* 0x0000000c0d177223 */ /* 0x000fe2000001001a */
[----:B------:R-:W-:Y:S02]  /*0f10*/  HADD2.F32 R12, -RZ, R34.H1_H1 ;  /* 0x30000022ff0c7230 */ /* 0x000fe40000004100 */
[----:B------:R-:W-:Y:S01]  /*0f20*/  FMUL.FTZ R25, R10, R19 ;  /* 0x000000130a197220 */ /* 0x000fe20000410000 */
[----:B------:R-:W-:Y:S01]  /*0f30*/  FMUL.FTZ R28, R28, UR9 ;  /* 0x000000091c1c7c20 */ /* 0x000fe20008410000 */
[----:B------:R-:W-:Y:S01]  /*0f40*/  FADD.FTZ R24, R24, -UR16 ;  /* 0x8000001018187e21 */ /* 0x000fe20008010000 */
[----:B------:R-:W-:Y:S01]  /*0f50*/  FADD.FTZ R14, R14, R17 ;  /* 0x000000110e0e7221 */ /* 0x000fe20000010000 */
[----:B------:R-:W-:Y:S01]  /*0f60*/  FFMA.FTZ R18, R17, R20, R18 ;  /* 0x0000001411127223 */ /* 0x000fe20000010012 */
[----:B------:R-:W-:Y:S01]  /*0f70*/  FADD.FTZ R16, R16, R25 ;  /* 0x0000001910107221 */ /* 0x000fe20000010000 */
[----:B------:R-:W-:Y:S01]  /*0f80*/  FMUL.FTZ R17, R11, R12 ;  /* 0x0000000c0b117220 */ /* 0x000fe20000410000 */
[----:B------:R-:W-:Y:S01]  /*0f90*/  FFMA.FTZ R23, R28, R25, R23 ;  /* 0x000000191c177223 */ /* 0x000fe20000010017 */
[----:B------:R-:W-:Y:S01]  /*0fa0*/  FMUL.FTZ R24, R24, UR9 ;  /* 0x0000000918187c20 */ /* 0x000fe20008410000 */
[----:B------:R-:W-:Y:S01]  /*0fb0*/  FADD.FTZ R15, R15, R22 ;  /* 0x000000160f0f7221 */ /* 0x000fe20000010000 */
[----:B------:R-:W-:Y:S01]  /*0fc0*/  FFMA.FTZ R21, R22, R13, R21 ;  /* 0x0000000d16157223 */ /* 0x000fe20000010015 */
[----:B------:R-:W-:Y:S01]  /*0fd0*/  FADD.FTZ R16, R17, R16 ;  /* 0x0000001011107221 */ /* 0x000fe20000010000 */
[----:B------:R-:W-:Y:S01]  /*0fe0*/  FFMA.FTZ R17, R24, R17, R23 ;  /* 0x0000001118117223 */ /* 0x000fe20000010017 */
[----:B------:R-:W-:Y:S01]  /*0ff0*/  FADD.FTZ R30, R14, R19 ;  /* 0x000000130e1e7221 */ /* 0x000fe20000010000 */
[----:B------:R-:W-:Y:S01]  /*1000*/  FFMA.FTZ R28, R19, R28, R18 ;  /* 0x0000001c131c7223 */ /* 0x000fe20000010012 */
[----:B------:R-:W-:Y:S01]  /*1010*/  FADD.FTZ R31, R15, R12 ;  /* 0x0000000c0f1f7221 */ /* 0x000fe20000010000 */
[----:B------:R-:W-:Y:S01]  /*1020*/  FFMA.FTZ R29, R12, R24, R21 ;  /* 0x000000180c1d7223 */ /* 0x000fe20000010015 */
[----:B------:R-:W-:Y:S06]  /*1030*/  BRA `(.L_x_553) ;  /* 0x0000000800407947 */ /* 0x000fec0003800000 */
.L_x_552:
[----:B-----5:R-:W-:Y:S02]  /*1040*/  HADD2.F32 R12, -RZ, R41.H0_H0 ;  /* 0x20000029ff0c7230 */ /* 0x020fe40000004100 */
[--C-:B------:R-:W-:Y:S02]  /*1050*/  HADD2.F32 R15, -RZ, R39.reuse.H0_H0 ;  /* 0x20000027ff0f7230 */ /* 0x100fe40000004100 */
[----:B------:R-:W-:Y:S02]  /*1060*/  HADD2.F32 R16, -RZ, R39.H1_H1 ;  /* 0x30000027ff107230 */ /* 0x000fe40000004100 */
[----:B------:R-:W-:Y:S01]  /*1070*/  FADD.FTZ R13, R12, -UR16 ;  /* 0x800000100c0d7e21 */ /* 0x000fe20008010000 */
[----:B------:R-:W-:Y:S02]  /*1080*/  HADD2.F32 R12, -RZ, R41.H1_H1 ;  /* 0x30000029ff0c7230 */ /* 0x000fe40000004100 */
[----:B------:R-:W-:Y:S01]  /*1090*/  FADD.FTZ R15, R15, -UR16 ;  /* 0x800000100f0f7e21 */ /* 0x000fe20008010000 */
[----:B------:R-:W-:-:S02]  /*10a0*/  HADD2.F32 R31, -RZ, R40.H0_H0 ;  /* 0x20000028ff1f7230 */ /* 0x000fc40000004100 */
        /* <DEDUP_REMOVED lines=11> */
[----:B------:R-:W-:Y:S01]  /*1160*/  FMUL.FTZ R19, R20, -1.4426950216293334961 ;  /* 0xbfb8aa3b14137820 */ /* 0x000fe20000410000 */
[----:B------:R-:W-:-:S02]  /*1170*/  HADD2.F32 R47, -RZ, R40.H1_H1 ;  /* 0x30000028ff2f7230 */ /* 0x000fc40000004100 */
[----:B------:R-:W-:Y:S01]  /*1180*/  FMUL.FTZ R27, R25, -1.4426950216293334961 ;  /* 0xbfb8aa3b191b7820 */ /* 0x000fe20000410000 */
[----:B------:R-:W0:Y:S01]  /*1190*/  MUFU.EX2 R17, R17 ;  /* 0x0000001100117308 */ /* 0x000e220000000800 */
[----:B------:R-:W-:-:S07]  /*11a0*/  FMUL.FTZ R18, R21, -1.4426950216293334961 ;  /* 0xbfb8aa3b15127820 */ /* 0x000fce0000410000 */
[----:B------:R-:W1:Y:S08]  /*11b0*/  MUFU.EX2 R18, R18 ;  /* 0x0000001200127308 */ /* 0x000e700000000800 */
[----:B------:R-:W2:Y:S01]  /*11c0*/  MUFU.EX2 R19, R19 ;  /* 0x0000001300137308 */ /* 0x000ea20000000800 */
[----:B0-----:R-:W-:Y:S01]  /*11d0*/  FADD.FTZ R26, R17, 1 ;  /* 0x3f800000111a7421 */ /* 0x001fe20000010000 */
[----:B------:R-:W-:-:S05]  /*11e0*/  HADD2.F32 R17, -RZ, R37.H0_H0 ;  /* 0x20000025ff117230 */ /* 0x000fca0000004100 */
[----:B------:R-:W-:Y:S01]  /*11f0*/  FADD.FTZ R17, R17, -UR16 ;  /* 0x8000001011117e21 */ /* 0x000fe20008010000 */
[----:B------:R-:W0:Y:S01]  /*1200*/  MUFU.RCP R26, R26 ;  /* 0x0000001a001a7308 */ /* 0x000e220000001000 */
[----:B-1----:R-:W-:Y:S01]  /*1210*/  FADD.FTZ R28, R18, 1 ;  /* 0x3f800000121c7421 */ /* 0x002fe20000010000 */
[----:B------:R-:W-:Y:S02]  /*1220*/  HADD2.F32 R18, -RZ, R37.H1_H1 ;  /* 0x30000025ff127230 */ /* 0x000fe40000004100 */
[----:B------:R-:W-:-:S04]  /*1230*/  FMUL.FTZ R17, R17, UR9 ;  /* 0x0000000911117c20 */ /* 0x000fc80008410000 */
[----:B------:R-:W-:Y:S01]  /*1240*/  FFMA.FTZ R24, R10, R17, R8 ;  /* 0x000000110a187223 */ /* 0x000fe20000010008 */
[----:B------:R-:W1:Y:S01]  /*1250*/  MUFU.RCP R28, R28 ;  /* 0x0000001c001c7308 */ /* 0x000e620000001000 */
[----:B--2---:R-:W-:Y:S01]  /*1260*/  FADD.FTZ R22, R19, 1 ;  /* 0x3f80000013167421 */ /* 0x004fe20000010000 */
[----:B------:R-:W-:Y:S01]  /*1270*/  FADD.FTZ R18, R18, -UR16 ;  /* 0x8000001012127e21 */ /* 0x000fe20008010000 */
[----:B------:R-:W-:-:S03]  /*1280*/  FMUL.FTZ R23, R24, -1.4426950216293334961 ;  /* 0xbfb8aa3b18177820 */ /* 0x000fc60000410000 */
[----:B------:R-:W-:Y:S02]  /*1290*/  FMUL.FTZ R18, R18, UR9 ;  /* 0x0000000912127c20 */ /* 0x000fe40008410000 */
[----:B------:R-:W2:Y:S01]  /*12a0*/  MUFU.RCP R22, R22 ;  /* 0x0000001600167308 */ /* 0x000ea20000001000 */
[----:B0-----:R-:W-:Y:S01]  /*12b0*/  FADD.FTZ R29, -R26, 1 ;  /* 0x3f8000001a1d7421 */ /* 0x001fe20000010100 */
[----:B------:R-:W-:Y:S01]  /*12c0*/  FMUL.FTZ R26, R31, R26 ;  /* 0x0000001a1f1a7220 */ /* 0x000fe20000410000 */
[----:B------:R-:W-:Y:S02]  /*12d0*/  HADD2.F32 R31, -RZ, R35.H0_H0 ;  /* 0x20000023ff1f7230 */ /* 0x000fe40000004100 */
[----:B------:R-:W-:Y:S01]  /*12e0*/  FFMA.FTZ R19, R11, R18, R9 ;  /* 0x000000120b137223 */ /* 0x000fe20000010009 */
[----:B------:R-:W-:Y:S02]  /*12f0*/  FFMA.FTZ R29, R14, R29, 1 ;  /* 0x3f8000000e1d7423 */ /* 0x000fe4000001001d */
[----:B------:R-:W0:Y:S01]  /*1300*/  MUFU.EX2 R27, R27 ;  /* 0x0000001b001b7308 */ /* 0x000e220000000800 */
[----:B-1----:R-:W-:Y:S01]  /*1310*/  FADD.FTZ R30, -R28, 1 ;  /* 0x3f8000001c1e7421 */ /* 0x002fe20000010100 */
[----:B------:R-:W-:Y:S01]  /*1320*/  FADD.FTZ R31, R31, -UR16 ;  /* 0x800000101f1f7e21 */ /* 0x000fe20008010000 */
[----:B------:R-:W-:Y:S01]  /*1330*/  FMUL.FTZ R14, R26, R29 ;  /* 0x0000001d1a0e7220 */ /* 0x000fe20000410000 */
[----:B------:R-:W-:Y:S01]  /*1340*/  FMUL.FTZ R32, R47, R28 ;  /* 0x0000001c2f207220 */ /* 0x000fe20000410000 */
[----:B------:R-:W-:Y:S01]  /*1350*/  FFMA.FTZ R29, R21, R30, 1 ;  /* 0x3f800000151d7423 */ /* 0x000fe2000001001e */
[----:B------:R-:W-:Y:S01]  /*1360*/  FMUL.FTZ R21, R31, UR9 ;  /* 0x000000091f157c20 */ /* 0x000fe20008410000 */
[----:B------:R-:W-:Y:S01]  /*1370*/  FMUL.FTZ R33, R19, -1.4426950216293334961 ;  /* 0xbfb8aa3b13217820 */ /* 0x000fe20000410000 */
[----:B------:R-:W1:Y:S01]  /*1380*/  MUFU.EX2 R23, R23 ;  /* 0x0000001700177308 */ /* 0x000e620000000800 */
[----:B--2---:R-:W-:Y:S01]  /*1390*/  FADD.FTZ R31, -R22, 1 ;  /* 0x3f800000161f7421 */ /* 0x004fe20000010100 */
[----:B------:R-:W-:-:S03]  /*13a0*/  HADD2.F32 R47, -RZ, R38.H1_H1 ;  /* 0x30000026ff2f7230 */ /* 0x000fc60000004100 */
[----:B------:R-:W-:Y:S01]  /*13b0*/  FFMA.FTZ R28, R20, R31, 1 ;  /* 0x3f800000141c7423 */ /* 0x000fe2000001001f */
[----:B------:R-:W-:Y:S01]  /*13c0*/  FMUL.FTZ R20, R32, R29 ;  /* 0x0000001d20147220 */ /* 0x000fe20000410000 */
[----:B------:R-:W-:Y:S01]  /*13d0*/  HADD2.F32 R32, -RZ, R35.H1_H1 ;  /* 0x30000023ff207230 */ /* 0x000fe20000004100 */
[----:B------:R1:W-:Y:S01]  /*13e0*/  MUFU.EX2 R26, R33 ;  /* 0x00000021001a7308 */ /* 0x0003e20000000800 */
[----:B0-----:R-:W-:Y:S01]  /*13f0*/  FADD.FTZ R30, R27, 1 ;  /* 0x3f8000001b1e7421 */ /* 0x001fe20000010000 */
[----:B------:R-:W-:Y:S01]  /*1400*/  FFMA.FTZ R27, R10, R21, R8 ;  /* 0x000000150a1b7223 */ /* 0x000fe20000010008 */
[----:B------:R-:W-:Y:S02]  /*1410*/  HADD2.F32 R31, -RZ, R38.H0_H0 ;  /* 0x20000026ff1f7230 */ /* 0x000fe40000004100 */
[----:B------:R-:W-:Y:S01]  /*1420*/  FADD.FTZ R32, R32, -UR16 ;  /* 0x8000001020207e21 */ /* 0x000fe20008010000 */
[----:B------:R-:W-:Y:S02]  /*1430*/  FMUL.FTZ R29, R27, -1.4426950216293334961 ;  /* 0xbfb8aa3b1b1d7820 */ /* 0x000fe40000410000 */
[----:B------:R-:W0:Y:S01]  /*1440*/  MUFU.RCP R30, R30 ;  /* 0x0000001e001e7308 */ /* 0x000e220000001000 */
[----:B------:R-:W-:Y:S01]  /*1450*/  FMUL.FTZ R31, R31, R22 ;  /* 0x000000161f1f7220 */ /* 0x000fe20000410000 */
[----:B------:R-:W-:Y:S01]  /*1460*/  FMUL.FTZ R22, R32, UR9 ;  /* 0x0000000920167c20 */ /* 0x000fe20008410000 */
[----:B-1----:R-:W-:-:S02]  /*1470*/  FADD.FTZ R33, R23, 1 ;  /* 0x3f80000017217421 */ /* 0x002fc40000010000 */
[----:B------:R-:W-:Y:S01]  /*1480*/  FMUL.FTZ R23, R31, R28 ;  /* 0x0000001c1f177220 */ /* 0x000fe20000410000 */
[----:B------:R-:W-:Y:S02]  /*1490*/  FFMA.FTZ R28, R11, R22, R9 ;  /* 0x000000160b1c7223 */ /* 0x000fe40000010009 */
[----:B------:R-:W1:Y:S02]  /*14a0*/  MUFU.EX2 R29, R29 ;  /* 0x0000001d001d7308 */ /* 0x000e640000000800 */
[----:B------:R-:W-:-:S06]  /*14b0*/  FMUL.FTZ R32, R28, -1.4426950216293334961 ;  /* 0xbfb8aa3b1c207820 */ /* 0x000fcc0000410000 */
[----:B------:R2:W3:Y:S01]  /*14c0*/  MUFU.RCP R31, R33 ;  /* 0x00000021001f7308 */ /* 0x0004e20000001000 */
[----:B0-----:R-:W-:-:S04]  /*14d0*/  FADD.FTZ R52, -R30, 1 ;  /* 0x3f8000001e347421 */ /* 0x001fc80000010100 */
[----:B------:R-:W-:Y:S01]  /*14e0*/  FFMA.FTZ R52, R25, R52, 1 ;  /* 0x3f80000019347423 */ /* 0x000fe20000010034 */
[----:B------:R-:W-:Y:S01]  /*14f0*/  FMUL.FTZ R25, R47, R30 ;  /* 0x0000001e2f197220 */ /* 0x000fe20000410000 */
[----:B------:R-:W-:Y:S01]  /*1500*/  FADD.FTZ R30, R26, 1 ;  /* 0x3f8000001a1e7421 */ /* 0x000fe20000010000 */
[----:B------:R-:W0:Y:S01]  /*1510*/  MUFU.EX2 R32, R32 ;  /* 0x0000002000207308 */ /* 0x000e220000000800 */
[----:B-1----:R-:W-:Y:S01]  /*1520*/  FADD.FTZ R26, R29, 1 ;  /* 0x3f8000001d1a7421 */ /* 0x002fe20000010000 */
[----:B------:R-:W-:Y:S01]  /*1530*/  FMUL.FTZ R25, R25, R52 ;  /* 0x0000003419197220 */ /* 0x000fe20000410000 */
[--C-:B------:R-:W-:Y:S02]  /*1540*/  HADD2.F32 R52, -RZ, R36.reuse.H0_H0 ;  /* 0x20000024ff347230 */ /* 0x100fe40000004100 */
[----:B--2---:R-:W-:-:S03]  /*1550*/  HADD2.F32 R33, -RZ, R36.H1_H1 ;  /* 0x30000024ff217230 */ /* 0x004fc60000004100 */
[----:B------:R-:W1:Y:S01]  /*1560*/  MUFU.RCP R30, R30 ;  /* 0x0000001e001e7308 */ /* 0x000e620000001000 */
[----:B---3--:R-:W-:-:S04]  /*1570*/  FADD.FTZ R29, -R31, 1 ;  /* 0x3f8000001f1d7421 */ /* 0x008fc80000010100 */
[----:B------:R-:W-:Y:S01]  /*1580*/  FFMA.FTZ R29, R24, R29, 1 ;  /* 0x3f800000181d7423 */ /* 0x000fe2000001001d */
[----:B------:R-:W-:Y:S02]  /*1590*/  FMUL.FTZ R24, R52, R31 ;  /* 0x0000001f34187220 */ /* 0x000fe40000410000 */
[----:B------:R-:W2:Y:S01]  /*15a0*/  MUFU.RCP R26, R26 ;  /* 0x0000001a001a7308 */ /* 0x000ea20000001000 */
[----:B0-----:R-:W-:Y:S01]  /*15b0*/  FADD.FTZ R31, R32, 1 ;  /* 0x3f800000201f7421 */ /* 0x001fe20000010000 */
[----:B------:R-:W-:-:S06]  /*15c0*/  FMUL.FTZ R24, R24, R29 ;  /* 0x0000001d18187220 */ /* 0x000fcc0000410000 */
[----:B------:R-:W0:Y:S01]  /*15d0*/  MUFU.RCP R29, R31 ;  /* 0x0000001f001d7308 */ /* 0x000e220000001000 */
[----:B-1----:R-:W-:Y:S01]  /*15e0*/  FADD.FTZ R32, -R30, 1 ;  /* 0x3f8000001e207421 */ /* 0x002fe20000010100 */
[----:B------:R-:W-:Y:S01]  /*15f0*/  FMUL.FTZ R30, R33, R30 ;  /* 0x0000001e211e7220 */ /* 0x000fe20000410000 */
[--C-:B------:R-:W-:Y:S02]  /*1600*/  HADD2.F32 R33, -RZ, R34.reuse.H0_H0 ;  /* 0x20000022ff217230 */ /* 0x100fe40000004100 */
[----:B------:R-:W-:Y:S01]  /*1610*/  FFMA.FTZ R19, R19, R32, 1 ;  /* 0x3f80000013137423 */ /* 0x000fe20000010020 */
[----:B--2---:R-:W-:Y:S02]  /*1620*/  FADD.FTZ R32, -R26, 1 ;  /* 0x3f8000001a207421 */ /* 0x004fe40000010100 */
[----:B------:R-:W-:Y:S01]  /*1630*/  FMUL.FTZ R26, R33, R26 ;  /* 0x0000001a211a7220 */ /* 0x000fe20000410000 */
[----:B------:R-:W-:Y:S01]  /*1640*/  FMUL.FTZ R19, R30, R19 ;  /* 0x000000131e137220 */ /* 0x000fe20000410000 */
[----:B------:R-:W-:Y:S01]  /*1650*/  FFMA.FTZ R27, R27, R32, 1 ;  /* 0x3f8000001b1b7423 */ /* 0x000fe20000010020 */
[----:B------:R-:W-:-:S02]  /*1660*/  HADD2.F32 R32, -RZ, R34.H1_H1 ;  /* 0x30000022ff207230 */ /* 0x000fc40000004100 */
[----:B0-----:R-:W-:Y:S01]  /*1670*/  FADD.FTZ R33, -R29, 1 ;  /* 0x3f8000001d217421 */ /* 0x001fe20000010100 */
[----:B------:R-:W-:Y:S02]  /*1680*/  FMUL.FTZ R30, R26, R27 ;  /* 0x0000001b1a1e7220 */ /* 0x000fe40000410000 */
[----:B------:R-:W-:Y:S01]  /*1690*/  FMUL.FTZ R31, R32, R29 ;  /* 0x0000001d201f7220 */ /* 0x000fe20000410000 */
[----:B------:R-:W-:Y:S01]  /*16a0*/  FMUL.FTZ R32, R10, R14 ;  /* 0x0000000e0a207220 */ /* 0x000fe20000410000 */
[----:B------:R-:W-:Y:S01]  /*16b0*/  FFMA.FTZ R28, R28, R33, 1 ;  /* 0x3f8000001c1c7423 */ /* 0x000fe20000010021 */
[----:B------:R-:W-:Y:S01]  /*16c0*/  FMUL.FTZ R27, R11, R20 ;  /* 0x000000140b1b7220 */ /* 0x000fe20000410000 */
[----:B------:R-:W-:Y:S01]  /*16d0*/  FADD.FTZ R26, RZ, R14 ;  /* 0x0000000eff1a7221 */ /* 0x000fe20000010000 */
[----:B------:R-:W-:Y:S01]  /*16e0*/  FFMA.FTZ R29, R13, R32, RZ ;  /* 0x000000200d1d7223 */ /* 0x000fe200000100ff */
[----:B------:R-:W-:Y:S01]  /*16f0*/  FADD.FTZ R32, RZ, R32 ;  /* 0x00000020ff207221 */ /* 0x000fe20000010000 */
[----:B------:R-:W-:Y:S01]  /*1700*/  FMUL.FTZ R31, R31, R28 ;  /* 0x0000001c1f1f7220 */ /* 0x000fe20000410000 */
[----:B------:R-:W-:Y:S01]  /*1710*/  FFMA.FTZ R28, R13, R14, RZ ;  /* 0x0000000e0d1c7223 */ /* 0x000fe200000100ff */
[----:B------:R-:W-:Y:S01]  /*1720*/  FFMA.FTZ R29, R12, R27, R29 ;  /* 0x0000001b0c1d7223 */ /* 0x000fe2000001001d */
[-C--:B------:R-:W-:Y:S01]  /*1730*/  FMUL.FTZ R14, R10, R23.reuse ;  /* 0x000000170a0e7220 */ /* 0x080fe20000410000 */
[----:B------:R-:W-:Y:S01]  /*1740*/  FADD.FTZ R27, R27, R32 ;  /* 0x000000201b1b7221 */ /* 0x000fe20000010000 */
[----:B------:R-:W-:Y:S01]  /*1750*/  FADD.FTZ R13, R26, R23 ;  /* 0x000000171a0d7221 */ /* 0x000fe20000010000 */
[C---:B------:R-:W-:Y:S01]  /*1760*/  FFMA.FTZ R23, R15.reuse, R23, R28 ;  /* 0x000000170f177223 */ /* 0x040fe2000001001c */
[----:B------:R-:W-:Y:S01]  /*1770*/  FFMA.FTZ R26, R15, R14, R29 ;  /* 0x0000000e0f1a7223 */ /* 0x000fe2000001001d */
[----:B------:R-:W-:Y:S01]  /*1780*/  FMUL.FTZ R29, R11, R25 ;  /* 0x000000190b1d7220 */ /* 0x000fe20000410000 */
[----:B------:R-:W-:Y:S01]  /*1790*/  FADD.FTZ R14, R27, R14 ;  /* 0x0000000e1b0e7221 */ /* 0x000fe20000010000 */
[----:B------:R-:W-:Y:S01]  /*17a0*/  FFMA.FTZ R15, R12, R20, RZ ;  /* 0x000000140c0f7223 */ /* 0x000fe200000100ff */
[----:B------:R-:W-:Y:S01]  /*17b0*/  FADD.FTZ R12, RZ, R20 ;  /* 0x00000014ff0c7221 */ /* 0x000fe20000010000 */
[----:B------:R-:W-:Y:S01]  /*17c0*/  FFMA.FTZ R26, R16, R29, R26 ;  /* 0x0000001d101a7223 */ /* 0x000fe2000001001a */
[-C--:B------:R-:W-:Y:S01]  /*17d0*/  FMUL.FTZ R27, R10, R24.reuse ;  /* 0x000000180a1b7220 */ /* 0x080fe20000410000 */
[----:B------:R-:W-:Y:S01]  /*17e0*/  FADD.FTZ R14, R29, R14 ;  /* 0x0000000e1d0e7221 */ /* 0x000fe20000010000 */
[----:B------:R-:W-:Y:S01]  /*17f0*/  FFMA.FTZ R15, R16, R25, R15 ;  /* 0x00000019100f7223 */ /* 0x000fe2000001000f */
[----:B------:R-:W-:Y:S01]  /*1800*/  FADD.FTZ R12, R12, R25 ;  /* 0x000000190c0c7221 */ /* 0x000fe20000010000 */
[----:B------:R-:W-:Y:S01]  /*1810*/  FMUL.FTZ R25, R11, R19 ;  /* 0x000000130b197220 */ /* 0x000fe20000410000 */
[C---:B------:R-:W-:Y:S01]  /*1820*/  FFMA.FTZ R29, R17.reuse, R27, R26 ;  /* 0x0000001b111d7223 */ /* 0x040fe2000001001a */
[----:B------:R-:W-:Y:S01]  /*1830*/  FADD.FTZ R16, R14, R27 ;  /* 0x0000001b0e107221 */ /* 0x000fe20000010000 */
[----:B------:R-:W-:Y:S01]  /*1840*/  FFMA.FTZ R28, R17, R24, R23 ;  /* 0x00000018111c7223 */ /* 0x000fe20000010017 */
[-C--:B------:R-:W-:Y:S01]  /*1850*/  FMUL.FTZ R17, R10, R30.reuse ;  /* 0x0000001e0a117220 */ /* 0x080fe20000410000 */
[C---:B------:R-:W-:Y:S01]  /*1860*/  FFMA.FTZ R14, R18.reuse, R25, R29 ;  /* 0x00000019120e7223 */ /* 0x040fe2000001001d */
[----:B------:R-:W-:Y:S01]  /*1870*/  FADD.FTZ R16, R25, R16 ;  /* 0x0000001019107221 */ /* 0x000fe20000010000 */
[----:B------:R-:W-:Y:S01]  /*1880*/  FFMA.FTZ R15, R18, R19, R15 ;  /* 0x00000013120f7223 */ /* 0x000fe2000001000f */
[----:B------:R-:W-:Y:S01]  /*1890*/  FADD.FTZ R13, R13, R24 ;  /* 0x000000180d0d7221 */ /* 0x000fe20000010000 */
[----:B------:R-:W-:Y:S01]  /*18a0*/  FMUL.FTZ R23, R11, R31 ;  /* 0x0000001f0b177220 */ /* 0x000fe20000410000 */
[C---:B------:R-:W-:Y:S01]  /*18b0*/  FFMA.FTZ R25, R21.reuse, R17, R14 ;  /* 0x0000001115197223 */ /* 0x040fe2000001000e */
[----:B------:R-:W-:Y:S01]  /*18c0*/  FADD.FTZ R16, R16, R17 ;  /* 0x0000001110107221 */ /* 0x000fe20000010000 */
[----:B------:R-:W-:Y:S01]  /*18d0*/  FADD.FTZ R12, R12, R19 ;  /* 0x000000130c0c7221 */ /* 0x000fe20000010000 */
[----:B------:R-:W-:Y:S01]  /*18e0*/  FFMA.FTZ R28, R21, R30, R28 ;  /* 0x0000001e151c7223 */ /* 0x000fe2000001001c */
[C---:B------:R-:W-:Y:S01]  /*18f0*/  FFMA.FTZ R29, R22.reuse, R31, R15 ;  /* 0x0000001f161d7223 */ /* 0x040fe2000001000f */
[----:B------:R-:W-:Y:S01]  /*1900*/  FFMA.FTZ R17, R22, R23, R25 ;  /* 0x0000001716117223 */ /* 0x000fe20000010019 */
[----:B------:R-:W-:Y:S01]  /*1910*/  FADD.FTZ R16, R23, R16 ;  /* 0x0000001017107221 */ /* 0x000fe20000010000 */
[----:B------:R-:W-:Y:S01]  /*1920*/  FADD.FTZ R30, R13, R30 ;  /* 0x0000001e0d1e7221 */ /* 0x000fe20000010000 */
[----:B------:R-:W-:-:S07]  /*1930*/  FADD.FTZ R31, R12, R31 ;  /* 0x0000001f0c1f7221 */ /* 0x000fce0000010000 */
.L_x_553:
[----:B------:R-:W0:Y:S01]  /*1940*/  SHFL.DOWN PT, R12, R17, 0x1, 0x1f ;  /* 0x08201f00110c7f89 */ /* 0x000e2200000e0000 */
[C---:B------:R-:W-:Y:S01]  /*1950*/  ISETP.GT.AND P1, PT, R4.reuse, 0x1e, PT ;  /* 0x0000001e0400780c */ /* 0x040fe20003f24270 */
[----:B------:R-:W1:Y:S01]  /*1960*/  S2UR UR12, SR_CgaCtaId ;  /* 0x00000000000c79c3 */ /* 0x000e620000008800 */
[----:B------:R-:W-:Y:S01]  /*1970*/  UMOV UR5, 0x400 ;  /* 0x0000040000057882 */ /* 0x000fe20000000000 */
[----:B------:R-:W2:Y:S01]  /*1980*/  SHFL.DOWN PT, R13, R16, 0x1, 0x1f ;  /* 0x08201f00100d7f89 */ /* 0x000ea200000e0000 */
[----:B------:R-:W-:Y:S01]  /*1990*/  UIADD3 UR4, UPT, UPT, UR5, 0x80, URZ ;  /* 0x0000008005047890 */ /* 0x000fe2000fffe0ff */
[C---:B------:R-:W-:Y:S01]  /*19a0*/  ISETP.GT.AND P6, PT, R4.reuse, 0xf, PT ;  /* 0x0000000f0400780c */ /* 0x040fe20003fc4270 */
[----:B------:R-:W-:Y:S01]  /*19b0*/  BSSY.RECONVERGENT B0, `(.L_x_554) ;  /* 0x0000025000007945 */ /* 0x000fe20003800200 */
[----:B------:R-:W-:Y:S02]  /*19c0*/  ISETP.GT.AND P5, PT, R4, 0x17, PT ;  /* 0x000000170400780c */ /* 0x000fe40003fa4270 */
[----:B------:R-:W-:-:S02]  /*19d0*/  ISETP.NE.AND P2, PT, R6, RZ, PT ;  /* 0x000000ff0600720c */ /* 0x000fc40003f45270 */
[----:B------:R-:W-:Y:S02]  /*19e0*/  ISETP.GE.U32.AND P3, PT, R0, 0x2, PT ;  /* 0x000000020000780c */ /* 0x000fe40003f66070 */
        /* <DEDUP_REMOVED lines=33> */
.L_x_555:
[----:B------:R-:W-:Y:S05]  /*1c00*/  BSYNC.RECONVERGENT B0 ;  /* 0x0000000000007941 */ /* 0x000fea0003800200 */
.L_x_554:
[----:B------:R-:W-:Y:S06]  /*1c10*/  BAR.SYNC.DEFER_BLOCKING 0x0 ;  /* 0x0000000000007b1d */ /* 0x000fec0000010000 */
[----:B------:R-:W-:Y:S04]  /*1c20*/  BSSY.RECONVERGENT B0, `(.L_x_556) ;  /* 0x000001f000007945 */ /* 0x000fe80003800200 */
[----:B------:R-:W-:Y:S05]  /*1c30*/  @P2 BRA `(.L_x_557) ;  /* 0x0000000000742947 */ /* 0x000fea0003800000 */
[----:B------:R-:W-:-:S09]  /*1c40*/  ULEA UR4, UR12, UR5, 0x18 ;  /* 0x000000050c047291 */ /* 0x000fd2000f8ec0ff */
[----:B------:R-:W4:Y:S04]  /*1c50*/  LDS.64 R24, [UR4+0x18] ;  /* 0x00001804ff187984 */ /* 0x000f280008000a00 */
[----:B-1-3--:R-:W0:Y:S04]  /*1c60*/  LDS.128 R12, [UR4+0x20] ;  /* 0x00002004ff0c7984 */ /* 0x00ae280008000c00 */
[----:B--2---:R-:W1:Y:S04]  /*1c70*/  LDS.128 R16, [UR4+0x30] ;  /* 0x00003004ff107984 */ /* 0x004e680008000c00 */
[----:B------:R-:W2:Y:S01]  /*1c80*/  LDS.128 R20, [UR4+0x40] ;  /* 0x00004004ff147984 */ /* 0x000ea20008000c00 */
[----:B----4-:R-:W-:Y:S01]  /*1c90*/  FADD.FTZ R27, R32, R24 ;  /* 0x00000018201b7221 */ /* 0x010fe20000010000 */
[----:B------:R-:W-:-:S03]  /*1ca0*/  FADD.FTZ R24, R33, R25 ;  /* 0x0000001921187221 */ /* 0x000fc60000010000 */
[----:B0-----:R-:W-:Y:S01]  /*1cb0*/  FADD.FTZ R33, R27, R12 ;  /* 0x0000000c1b217221 */ /* 0x001fe20000010000 */
[----:B------:R-:W-:Y:S02]  /*1cc0*/  FADD.FTZ R12, R24, R13 ;  /* 0x0000000d180c7221 */ /* 0x000fe40000010000 */
[----:B------:R-:W0:Y:S01]  /*1cd0*/  LDS.128 R24, [UR4+0x50] ;  /* 0x00005004ff187984 */ /* 0x000e220008000c00 */
[----:B------:R-:W-:Y:S01]  /*1ce0*/  FADD.FTZ R33, R33, R14 ;  /* 0x0000000e21217221 */ /* 0x000fe20000010000 */
[----:B------:R-:W-:Y:S02]  /*1cf0*/  FADD.FTZ R32, R12, R15 ;  /* 0x0000000f0c207221 */ /* 0x000fe40000010000 */
[----:B------:R-:W3:Y:S01]  /*1d00*/  LDS.128 R12, [UR4+0x60] ;  /* 0x00006004ff0c7984 */ /* 0x000ee20008000c00 */
        /* <DEDUP_REMOVED lines=8> */
[----:B0-----:R-:W-:Y:S01]  /*1d90*/  FADD.FTZ R33, R33, R24 ;  /* 0x0000001821217221 */ /* 0x001fe20000010000 */
[----:B------:R-:W-:-:S03]  /*1da0*/  FADD.FTZ R32, R32, R25 ;  /* 0x0000001920207221 */ /* 0x000fc60000010000 */
[----:B------:R-:W-:Y:S01]  /*1db0*/  FADD.FTZ R33, R33, R26 ;  /* 0x0000001a21217221 */ /* 0x000fe20000010000 */
[----:B------:R-:W-:-:S03]  /*1dc0*/  FADD.FTZ R32, R32, R27 ;  /* 0x0000001b20207221 */ /* 0x000fc60000010000 */
[----:B---3--:R-:W-:Y:S01]  /*1dd0*/  FADD.FTZ R33, R33, R12 ;  /* 0x0000000c21217221 */ /* 0x008fe20000010000 */
[----:B------:R-:W-:-:S03]  /*1de0*/  FADD.FTZ R12, R32, R13 ;  /* 0x0000000d200c7221 */ /* 0x000fc60000010000 */
[----:B------:R-:W-:Y:S01]  /*1df0*/  FADD.FTZ R32, R33, R14 ;  /* 0x0000000e21207221 */ /* 0x000fe20000010000 */
[----:B------:R-:W-:-:S07]  /*1e00*/  FADD.FTZ R33, R12, R15 ;  /* 0x0000000f0c217221 */ /* 0x000fce0000010000 */
.L_x_557:
[----:B------:R-:W-:Y:S05]  /*1e10*/  BSYNC.RECONVERGENT B0 ;  /* 0x0000000000007941 */ /* 0x000fea0003800200 */
.L_x_556:
[----:B------:R-:W-:Y:S06]  /*1e20*/  BAR.SYNC.DEFER_BLOCKING 0x0 ;  /* 0x0000000000007b1d */ /* 0x000fec0000010000 */
[----:B------:R-:W-:Y:S04]  /*1e30*/  BSSY.RECONVERGENT B0, `(.L_x_558) ;  /* 0x000013d000007945 */ /* 0x000fe80003800200 */
[----:B------:R-:W-:Y:S05]  /*1e40*/  @P1 BRA `(.L_x_559) ;  /* 0x0000001000ec1947 */ /* 0x000fea0003800000 */
[----:B--2---:R-:W2:Y:S04]  /*1e50*/  LDS.128 R16, [R47+0x60] ;  /* 0x000060002f107984 */ /* 0x004ea80000000c00 */
[----:B------:R-:W4:Y:S04]  /*1e60*/  LDS.128 R20, [R47+0xc0] ;  /* 0x0000c0002f147984 */ /* 0x000f280000000c00 */
[----:B-1-3--:R-:W1:Y:S01]  /*1e70*/  LDS.128 R12, [R47+0x120] ;  /* 0x000120002f0c7984 */ /* 0x00ae620000000c00 */
        /* <DEDUP_REMOVED lines=9> */
[----:B------:R-:W3:Y:S01]  /*1f10*/  LDS.128 R24, [R47+0x1e0] ;  /* 0x0001e0002f187984 */ /* 0x000ee20000000c00 */
[----:B-1----:R-:W-:Y:S01]  /*1f20*/  FADD.FTZ R29, R29, R12 ;  /* 0x0000000c1d1d7221 */ /* 0x002fe20000010000 */
[----:B------:R-:W-:Y:S01]  /*1f30*/  FADD.FTZ R28, R28, R13 ;  /* 0x0000000d1c1c7221 */ /* 0x000fe20000010000 */
[----:B------:R-:W-:Y:S01]  /*1f40*/  FADD.FTZ R31, R31, R14 ;  /* 0x0000000e1f1f7221 */ /* 0x000fe20000010000 */
[----:B------:R-:W1:Y:S01]  /*1f50*/  LDS.128 R20, [R47+0x240] ;  /* 0x000240002f147984 */ /* 0x000e620000000c00 */
[----:B------:R-:W-:-:S03]  /*1f60*/  FADD.FTZ R30, R30, R15 ;  /* 0x0000000f1e1e7221 */ /* 0x000fc60000010000 */
[----:B------:R-:W4:Y:S01]  /*1f70*/  LDS.128 R12, [R47+0x2a0] ;  /* 0x0002a0002f0c7984 */ /* 0x000f220000000c00 */
        /* <DEDUP_REMOVED lines=14> */
[----:B----4-:R-:W-:Y:S01]  /*2060*/  FADD.FTZ R29, R29, R12 ;  /* 0x0000000c1d1d7221 */ /* 0x010fe20000010000 */
[----:B------:R-:W3:Y:S01]  /*2070*/  LDS.128 R20, [R47+0x3c0] ;  /* 0x0003c0002f147984 */ /* 0x000ee20000000c00 */
[----:B------:R-:W-:Y:S01]  /*2080*/  FADD.FTZ R28, R28, R13 ;  /* 0x0000000d1c1c7221 */ /* 0x000fe20000010000 */
[----:B------:R-:W-:Y:S01]  /*2090*/  FADD.FTZ R31, R31, R14 ;  /* 0x0000000e1f1f7221 */ /* 0x000fe20000010000 */
[----:B------:R-:W-:-:S02]  /*20a0*/  FADD.FTZ R30, R30, R15 ;  /* 0x0000000f1e1e7221 */ /* 0x000fc40000010000 */
[----:B------:R-:W4:Y:S01]  /*20b0*/  LDS.128 R12, [R47+0x420] ;  /* 0x000420002f0c7984 */ /* 0x000f220000000c00 */
[----:B--2---:R-:W-:Y:S01]  /*20c0*/  FADD.FTZ R29, R29, R16 ;  /* 0x000000101d1d7221 */ /* 0x004fe20000010000 */
[----:B------:R-:W-:Y:S01]  /*20d0*/  FADD.FTZ R28, R28, R17 ;  /* 0x000000111c1c7221 */ /* 0x000fe20000010000 */
[----:B------:R-:W-:Y:S01]  /*20e0*/  FADD.FTZ R31, R31, R18 ;  /* 0x000000121f1f7221 */ /* 0x000fe20000010000 */
[----:B------:R-:W-:Y:S02]  /*20f0*/  FADD.FTZ R30, R30, R19 ;  /* 0x000000131e1e7221 */ /* 0x000fe40000010000 */
[----:B------:R-:W2:Y:S01]  /*2100*/  LDS.128 R16, [R47+0x480] ;  /* 0x000480002f107984 */ /* 0x000ea20000000c00 */
[----:B-1----:R-:W-:Y:S01]  /*2110*/  FADD.FTZ R29, R29, R24 ;  /* 0x000000181d1d7221 */ /* 0x002fe20000010000 */
[----:B------:R-:W-:Y:S01]  /*2120*/  FADD.FTZ R28, R28, R25 ;  /* 0x000000191c1c7221 */ /* 0x000fe20000010000 */
[----:B------:R-:W-:Y:S01]  /*2130*/  FADD.FTZ R31, R31, R26 ;  /* 0x0000001a1f1f7221 */ /* 0x000fe20000010000 */
[----:B------:R-:W-:Y:S01]  /*2140*/  FADD.FTZ R30, R30, R27 ;  /* 0x0000001b1e1e7221 */ /* 0x000fe20000010000 */
[----:B---3--:R-:W-:Y:S01]  /*2150*/  FADD.FTZ R29, R29, R20 ;  /* 0x000000141d1d7221 */ /* 0x008fe20000010000 */
        /* <DEDUP_REMOVED lines=20> */
[----:B---3--:R-:W-:Y:S01]  /*22a0*/  FADD.FTZ R29, R29, R20 ;  /* 0x000000141d1d7221 */ /* 0x008fe20000010000 */
[----:B------:R-:W-:Y:S01]  /*22b0*/  FADD.FTZ R28, R28, R21 ;  /* 0x000000151c1c7221 */ /* 0x000fe20000010000 */
[----:B------:R-:W-:Y:S01]  /*22c0*/  FADD.FTZ R31, R31, R22 ;  /* 0x000000161f1f7221 */ /* 0x000fe20000010000 */
[----:B------:R-:W-:Y:S01]  /*22d0*/  FADD.FTZ R30, R30, R23 ;  /* 0x000000171e1e7221 */ /* 0x000fe20000010000 */
[----:B----4-:R-:W-:Y:S01]  /*22e0*/  FADD.FTZ R29, R29, R12 ;  /* 0x0000000c1d1d7221 */ /* 0x010fe20000010000 */
[----:B------:R-:W3:Y:S01]  /*22f0*/  LDS.128 R20, [R47+0x6c0] ;  /* 0x0006c0002f147984 */ /* 0x000ee20000000c00 */
[----:B------:R-:W-:Y:S01]  /*2300*/  FADD.FTZ R28, R28, R13 ;  /* 0x0000000d1c1c7221 */ /* 0x000fe20000010000 */
[----:B------:R-:W-:Y:S01]  /*2310*/  FADD.FTZ R31, R31, R14 ;  /* 0x0000000e1f1f7221 */ /* 0x000fe20000010000 */
[----:B------:R-:W-:Y:S02]  /*2320*/  FADD.FTZ R30, R30, R15 ;  /* 0x0000000f1e1e7221 */ /* 0x000fe40000010000 */
[----:B------:R-:W4:Y:S01]  /*2330*/  LDS.128 R12, [R47+0x720] ;  /* 0x000720002f0c7984 */ /* 0x000f220000000c00 */
[----:B--2---:R-:W-:Y:S01]  /*2340*/  FADD.FTZ R29, R29, R16 ;  /* 0x000000101d1d7221 */ /* 0x004fe20000010000 */
[----:B------:R-:W-:Y:S01]  /*2350*/  FADD.FTZ R28, R28, R17 ;  /* 0x000000111c1c7221 */ /* 0x000fe20000010000 */
[----:B------:R-:W-:Y:S01]  /*2360*/  FADD.FTZ R31, R31, R18 ;  /* 0x000000121f1f7221 */ /* 0x000fe20000010000 */
[----:B------:R-:W-:-:S02]  /*2370*/  FADD.FTZ R30, R30, R19 ;  /* 0x000000131e1e7221 */ /* 0x000fc40000010000 */
[----:B------:R-:W2:Y:S01]  /*2380*/  LDS.128 R16, [R47+0x780] ;  /* 0x000780002f107984 */ /* 0x000ea20000000c00 */
[----:B-1----:R-:W-:Y:S01]  /*2390*/  FADD.FTZ R29, R29, R24 ;  /* 0x000000181d1d7221 */ /* 0x002fe20000010000 */
[----:B------:R-:W-:Y:S01]  /*23a0*/  FADD.FTZ R28, R28, R25 ;  /* 0x000000191c1c7221 */ /* 0x000fe20000010000 */
[----:B------:R-:W-:Y:S01]  /*23b0*/  FADD.FTZ R31, R31, R26 ;  /* 0x0000001a1f1f7221 */ /* 0x000fe20000010000 */
[----:B------:R-:W-:Y:S02]  /*23c0*/  FADD.FTZ R30, R30, R27 ;  /* 0x0000001b1e1e7221 */ /* 0x000fe40000010000 */
[----:B------:R-:W1:Y:S01]  /*23d0*/  LDS.128 R24, [R47+0x7e0] ;  /* 0x0007e0002f187984 */ /* 0x000e620000000c00 */
[----:B---3--:R-:W-:Y:S01]  /*23e0*/  FADD.FTZ R29, R29, R20 ;  /* 0x000000141d1d7221 */ /* 0x008fe20000010000 */
[----:B------:R-:W-:Y:S01]  /*23f0*/  FADD.FTZ R28, R28, R21 ;  /* 0x000000151c1c7221 */ /* 0x000fe20000010000 */
[----:B------:R-:W-:Y:S01]  /*2400*/  FADD.FTZ R31, R31, R22 ;  /* 0x000000161f1f7221 */ /* 0x000fe20000010000 */
[----:B------:R-:W-:-:S02]  /*2410*/  FADD.FTZ R30, R30, R23 ;  /* 0x000000171e1e7221 */ /* 0x000fc40000010000 */
[----:B------:R-:W3:Y:S01]  /*2420*/  LDS.128 R20, [R47+0x840] ;  /* 0x000840002f147984 */ /* 0x000ee20000000c00 */
[----:B----4-:R-:W-:Y:S01]  /*2430*/  FADD.FTZ R29, R29, R12 ;  /* 0x0000000c1d1d7221 */ /* 0x010fe20000010000 */
        /* <DEDUP_REMOVED lines=193> */
[----:B------:R-:W-:Y:S01]  /*3050*/  LDS.128 R24, [R47+0x1740] ;  /* 0x001740002f187984 */ /* 0x000fe20000000c00 */
[----:B---3--:R-:W-:Y:S01]  /*3060*/  FADD.FTZ R29, R29, R20 ;  /* 0x000000141d1d7221 */ /* 0x008fe20000010000 */
[----:B------:R-:W-:Y:S01]  /*3070*/  FADD.FTZ R28, R28, R21 ;  /* 0x000000151c1c7221 */ /* 0x000fe20000010000 */
[----:B------:R-:W-:Y:S01]  /*3080*/  FADD.FTZ R31, R31, R22 ;  /* 0x000000161f1f7221 */ /* 0x000fe20000010000 */
[----:B------:R-:W-:-:S02]  /*3090*/  FADD.FTZ R52, R30, R23 ;  /* 0x000000171e347221 */ /* 0x000fc40000010000 */
[----:B------:R-:W1:Y:S01]  /*30a0*/  LDS.128 R20, [R47+0x16e0] ;  /* 0x0016e0002f147984 */ /* 0x000e620000000c00 */
[----:B----4-:R-:W-:Y:S01]  /*30b0*/  FADD.FTZ R53, R29, R12 ;  /* 0x0000000c1d357221 */ /* 0x010fe20000010000 */
[----:B------:R-:W-:Y:S01]  /*30c0*/  FADD.FTZ R12, R28, R13 ;  /* 0x0000000d1c0c7221 */ /* 0x000fe20000010000 */
[----:B------:R-:W-:Y:S01]  /*30d0*/  FADD.FTZ R13, R31, R14 ;  /* 0x0000000e1f0d7221 */ /* 0x000fe20000010000 */
[----:B------:R-:W-:Y:S01]  /*30e0*/  FADD.FTZ R14, R52, R15 ;  /* 0x0000000f340e7221 */ /* 0x000fe20000010000 */
[----:B------:R-:W3:Y:S01]  /*30f0*/  LDS.128 R28, [R47+0x17a0] ;  /* 0x0017a0002f1c7984 */ /* 0x000ee20000000c00 */
        /* <DEDUP_REMOVED lines=12> */
[----:B---3--:R-:W-:Y:S01]  /*31c0*/  FADD.FTZ R28, R53, R28 ;  /* 0x0000001c351c7221 */ /* 0x008fe20000010000 */
[----:B------:R-:W-:Y:S01]  /*31d0*/  FADD.FTZ R29, R12, R29 ;  /* 0x0000001d0c1d7221 */ /* 0x000fe20000010000 */
[----:B------:R-:W-:Y:S01]  /*31e0*/  FADD.FTZ R30, R13, R30 ;  /* 0x0000001e0d1e7221 */ /* 0x000fe20000010000 */
[----:B------:R-:W-:-:S07]  /*31f0*/  FADD.FTZ R31, R14, R31 ;  /* 0x0000001f0e1f7221 */ /* 0x000fce0000010000 */
.L_x_559:
[----:B------:R-:W-:Y:S05]  /*3200*/  BSYNC.RECONVERGENT B0 ;  /* 0x0000000000007941 */ /* 0x000fea0003800200 */
.L_x_558:
[----:B------:R-:W-:Y:S04]  /*3210*/  BSSY.RECONVERGENT B0, `(.L_x_560) ;  /* 0x000001d000007945 */ /* 0x000fe80003800200 */
[----:B------:R-:W-:Y:S05]  /*3220*/  @P1 BRA `(.L_x_561) ;  /* 0x00000000006c1947 */ /* 0x000fea0003800000 */
[----:B---3--:R-:W2:Y:S01]  /*3230*/  LDC.64 R12, c[0x0][0x3f8] ;  /* 0x0000fe00ff0c7b82 */ /* 0x008ea20000000a00 */
[----:B------:R-:W-:-:S07]  /*3240*/  IMAD R7, R7, 0x6, R6 ;  /* 0x0000000607077824 */ /* 0x000fce00078e0206 */
[----:B-1----:R-:W1:Y:S01]  /*3250*/  LDC.64 R14, c[0x0][0x3d8] ;  /* 0x0000f600ff0e7b82 */ /* 0x002e620000000a00 */
[----:B--2---:R-:W-:Y:S01]  /*3260*/  IMAD.WIDE.U32 R16, R12, 0x3, RZ ;  /* 0x000000030c107825 */ /* 0x004fe200078e00ff */
        /* <DEDUP_REMOVED lines=23> */
.L_x_561:
[----:B------:R-:W-:Y:S05]  /*33e0*/  BSYNC.RECONVERGENT B0 ;  /* 0x0000000000007941 */ /* 0x000fea0003800200 */
.L_x_560:
[----:B------:R-:W-:Y:S05]  /*33f0*/  @!P3 BRA `(.L_x_562) ;  /* 0x0000000800a8b947 */ /* 0x000fea0003800000 */
[----:B------:R-:W5:Y:S01]  /*3400*/  LDC.64 R20, c[0x0][0x3d0] ;  /* 0x0000f400ff147b82 */ /* 0x000f620000000a00 */
[----:B------:R-:W-:Y:S02]  /*3410*/  LOP3.LUT R7, R42, 0x1, RZ, 0xc0, !PT ;  /* 0x000000012a077812 */ /* 0x000fe400078ec0ff */
[----:B------:R-:W-:-:S03]  /*3420*/  ISETP.GE.U32.AND P3, PT, R0, 0x8, PT ;  /* 0x000000080000780c */ /* 0x000fc60003f66070 */
[----:B-1--4-:R-:W-:-:S04]  /*3430*/  IMAD R15, R7, UR14, RZ ;  /* 0x0000000e070f7c24 */ /* 0x012fc8000f8e02ff */
[----:B------:R-:W-:-:S05]  /*3440*/  IMAD R7, R15, R0, RZ ;  /* 0x000000000f077224 */ /* 0x000fca00078e02ff */
[----:B------:R-:W-:-:S05]  /*3450*/  SHF.L.U32 R7, R7, 0x1, RZ ;  /* 0x0000000107077819 */ /* 0x000fca00000006ff */
[----:B-----5:R-:W-:Y:S01]  /*3460*/  IMAD.WIDE R20, R7, 0x4, R20 ;  /* 0x0000000407147825 */ /* 0x020fe200078e0214 */
[----:B------:R-:W-:Y:S06]  /*3470*/  @P2 BRA `(.L_x_563) ;  /* 0x0000000000542947 */ /* 0x000fec0003800000 */
[----:B---3--:R-:W1:Y:S01]  /*3480*/  LDC.64 R12, c[0x0][0x3c8] ;  /* 0x0000f200ff0c7b82 */ /* 0x008e620000000a00 */
[----:B------:R-:W-:Y:S01]  /*3490*/  IADD3 R7, PT, PT, R15, UR8, RZ ;  /* 0x000000080f077c10 */ /* 0x000fe2000fffe0ff */
[----:B------:R-:W-:Y:S01]  /*34a0*/  UIMAD UR4, UR13, UR14, UR8 ;  /* 0x0000000e0d0472a4 */ /* 0x000fe2000f8e0208 */
[----:B--2---:R-:W-:-:S05]  /*34b0*/  LOP3.LUT P1, R16, R42, 0x2, RZ, 0xc0, !PT ;  /* 0x000000022a107812 */ /* 0x004fca000782c0ff */
[----:B------:R-:W-:-:S05]  /*34c0*/  MOV R15, UR4 ;  /* 0x00000004000f7c02 */ /* 0x000fca0008000f00 */
[----:B------:R-:W-:-:S05]  /*34d0*/  IMAD.WIDE.U32 R14, R15, 0x8, R20 ;  /* 0x000000080f0e7825 */ /* 0x000fca00078e0014 */
[----:B------:R4:W-:Y:S01]  /*34e0*/  STG.E.64 desc[UR10][R14.64], R32 ;  /* 0x000000200e007986 */ /* 0x0009e2000c101b0a */
[----:B-1----:R-:W-:Y:S01]  /*34f0*/  IMAD.WIDE.U32 R12, R7, 0x4, R12 ;  /* 0x00000004070c7825 */ /* 0x002fe200078e000c */
[----:B------:R-:W-:Y:S02]  /*3500*/  IADD3 R7, PT, PT, -R16, 0x1, RZ ;  /* 0x0000000110077810 */ /* 0x000fe40007ffe1ff */
[----:B------:R-:W-:Y:S01]  /*3510*/  SEL R16, R0, RZ, !P1 ;  /* 0x000000ff00107207 */ /* 0x000fe20004800000 */
[----:B------:R-:W-:Y:S06]  /*3520*/  MEMBAR.ALL.GPU ;  /* 0x0000000000007992 */ /* 0x000fec000000a000 */
[----:B------:R-:W-:-:S00]  /*3530*/  ERRBAR ;  /* 0x00000000000079ab */ /* 0x000fc00000000000 */
[----:B------:R-:W-:Y:S06]  /*3540*/  CGAERRBAR ;  /* 0x00000000000075ab */ /* 0x000fec0000000000 */
[----:B------:R4:W-:Y:S01]  /*3550*/  REDG.E.ADD.S32.STRONG.GPU desc[UR10][R12.64], R7 ;  /* 0x000000070c00798e */ /* 0x0009e2000c12e30a */
[----:B------:R-:W-:-:S13]  /*3560*/  ISETP.NE.AND P1, PT, R16, -0x1, PT ;  /* 0xffffffff1000780c */ /* 0x000fda0003f25270 */
[----:B----4-:R-:W-:Y:S05]  /*3570*/  @!P1 BRA `(.L_x_563) ;  /* 0x0000000000149947 */ /* 0x010fea0003800000 */
.L_x_564:
[----:B------:R-:W2:Y:S04]  /*3580*/  LDG.E.STRONG.GPU R7, desc[UR10][R12.64] ;  /* 0x0000000a0c077981 */ /* 0x000ea8000c1ef900 */
[----:B--2---:R-:W-:Y:S01]  /*3590*/  CCTL.IVALL ;  /* 0x00000000ff00798f */ /* 0x004fe20002000000 */
[----:B------:R-:W-:Y:S05]  /*35a0*/  YIELD ;  /* 0x0000000000007946 */ /* 0x000fea0003800000 */
[----:B------:R-:W-:-:S13]  /*35b0*/  ISETP.NE.AND P1, PT, R7, R16, PT ;  /* 0x000000100700720c */ /* 0x000fda0003f25270 */
[----:B------:R-:W-:Y:S05]  /*35c0*/  @P1 BRA `(.L_x_564) ;  /* 0xfffffffc00ec1947 */ /* 0x000fea000383ffff */
.L_x_563:
[----:B------:R-:W-:Y:S05]  /*35d0*/  WARPSYNC.ALL ;  /* 0x0000000000007948 */ /* 0x000fea0003800000 */
[----:B------:R-:W-:Y:S01]  /*35e0*/  BAR.SYNC.DEFER_BLOCKING 0x0 ;  /* 0x0000000000007b1d */ /* 0x000fe20000010000 */
[----:B------:R-:W-:-:S05]  /*35f0*/  HFMA2 R7, -RZ, RZ, 0, 0 ;  /* 0x00000000ff077431 */ /* 0x000fca00000001ff */
[----:B------:R-:W-:Y:S05]  /*3600*/  @!P3 BRA `(.L_x_565) ;  /* 0x000000040010b947 */ /* 0x000fea0003800000 */
[----:B------:R-:W-:Y:S02]  /*3610*/  MOV R22, RZ ;  /* 0x000000ff00167202 */ /* 0x000fe40000000f00 */
[----:B------:R-:W-:-:S07]  /*3620*/  LOP3.LUT R7, R0, 0x7ffffff8, RZ, 0xc0, !PT ;  /* 0x7ffffff800077812 */ /* 0x000fce00078ec0ff */
.L_x_566:
[C---:B------:R-:W-:Y:S02]  /*3630*/  IADD3 R15, PT, PT, R22.reuse, 0x1, RZ ;  /* 0x00000001160f7810 */ /* 0x040fe40007ffe0ff */
[C---:B------:R-:W-:Y:S02]  /*3640*/  ISETP.EQ.OR P3, PT, R22.reuse, UR13, P2 ;  /* 0x0000000d16007c0c */ /* 0x040fe40009762670 */
[C---:B------:R-:W-:Y:S02]  /*3650*/  IADD3 R17, PT, PT, R22.reuse, 0x2, RZ ;  /* 0x0000000216117810 */ /* 0x040fe40007ffe0ff */
[----:B------:R-:W-:Y:S02]  /*3660*/  ISETP.EQ.OR P5, PT, R15, UR13, P2 ;  /* 0x0000000d0f007c0c */ /* 0x000fe400097a2670 */
[----:B------:R-:W-:Y:S02]  /*3670*/  IADD3 R19, PT, PT, R22, 0x3, RZ ;  /* 0x0000000316137810 */ /* 0x000fe40007ffe0ff */
[----:B------:R-:W-:-:S02]  /*3680*/  ISETP.EQ.OR P6, PT, R17, UR13, P2 ;  /* 0x0000000d11007c0c */ /* 0x000fc400097c2670 */
[----:B------:R-:W-:Y:S02]  /*3690*/  MOV R13, UR14 ;  /* 0x0000000e000d7c02 */ /* 0x000fe40008000f00 */
[----:B---3--:R-:W-:Y:S02]  /*36a0*/  MOV R12, UR14 ;  /* 0x0000000e000c7c02 */ /* 0x008fe40008000f00 */
        /* <DEDUP_REMOVED lines=8> */
[----:B------:R-:W0:Y:S03]  /*3730*/  @!P3 LDG.E.64 R12, desc[UR10][R12.64] ;  /* 0x0000000a0c0cb981 */ /* 0x000e26000c1e1b00 */
[----:B------:R-:W-:Y:S02]  /*3740*/  @!P1 IMAD R19, R19, R16, UR8 ;  /* 0x0000000813139e24 */ /* 0x000fe4000f8e0210 */
[--C-:B------:R-:W-:Y:S01]  /*3750*/  @!P6 IMAD.WIDE.U32 R16, R17, 0x8, R20.reuse ;  /* 0x000000081110e825 */ /* 0x100fe200078e0014 */
[----:B------:R-:W2:Y:S03]  /*3760*/  @!P5 LDG.E.64 R14, desc[UR10][R14.64] ;  /* 0x0000000a0e0ed981 */ /* 0x000ea6000c1e1b00 */
[----:B------:R-:W-:-:S02]  /*3770*/  @!P1 IMAD.WIDE.U32 R18, R19, 0x8, R20 ;  /* 0x0000000813129825 */ /* 0x000fc400078e0014 */
[----:B------:R-:W3:Y:S04]  /*3780*/  @!P6 LDG.E.64 R16, desc[UR10][R16.64] ;  /* 0x0000000a1010e981 */ /* 0x000ee8000c1e1b00 */
[----:B------:R-:W4:Y:S01]  /*3790*/  @!P1 LDG.E.64 R18, desc[UR10][R18.64] ;  /* 0x0000000a12129981 */ /* 0x000f22000c1e1b00 */
[----:B------:R-:W-:Y:S01]  /*37a0*/  IADD3 R23, PT, PT, R22, 0x4, RZ ;  /* 0x0000000416177810 */ /* 0x000fe20007ffe0ff */
[----:B0-----:R-:W-:Y:S01]  /*37b0*/  @!P3 FADD.FTZ R32, R32, R12 ;  /* 0x0000000c2020b221 */ /* 0x001fe20000010000 */
[----:B------:R-:W-:Y:S01]  /*37c0*/  @!P3 FADD.FTZ R33, R33, R13 ;  /* 0x0000000d2121b221 */ /* 0x000fe20000010000 */
[----:B------:R-:W-:Y:S02]  /*37d0*/  IADD3 R12, PT, PT, R22, 0x5, RZ ;  /* 0x00000005160c7810 */ /* 0x000fe40007ffe0ff */
[----:B------:R-:W-:Y:S01]  /*37e0*/  ISETP.EQ.OR P3, PT, R23, UR13, P2 ;  /* 0x0000000d17007c0c */ /* 0x000fe20009762670 */
[----:B--2---:R-:W-:Y:S01]  /*37f0*/  @!P5 FADD.FTZ R32, R32, R14 ;  /* 0x0000000e2020d221 */ /* 0x004fe20000010000 */
[----:B------:R-:W-:Y:S01]  /*3800*/  @!P5 FADD.FTZ R33, R33, R15 ;  /* 0x0000000f2121d221 */ /* 0x000fe20000010000 */
[----:B------:R-:W-:-:S02]  /*3810*/  ISETP.EQ.OR P5, PT, R12, UR13, P2 ;  /* 0x0000000d0c007c0c */ /* 0x000fc400097a2670 */
[----:B------:R-:W-:Y:S01]  /*3820*/  IADD3 R14, PT, PT, R22, 0x6, RZ ;  /* 0x00000006160e7810 */ /* 0x000fe20007ffe0ff */
[----:B---3--:R-:W-:Y:S01]  /*3830*/  @!P6 FADD.FTZ R32, R32, R16 ;  /* 0x000000102020e221 */ /* 0x008fe20000010000 */
[----:B------:R-:W-:Y:S01]  /*3840*/  @!P6 FADD.FTZ R33, R33, R17 ;  /* 0x000000112121e221 */ /* 0x000fe20000010000 */
[----:B------:R-:W-:Y:S02]  /*3850*/  IADD3 R16, PT, PT, R22, 0x7, RZ ;  /* 0x0000000716107810 */ /* 0x000fe40007ffe0ff */
[----:B----4-:R-:W-:Y:S01]  /*3860*/  @!P1 FADD.FTZ R32, R32, R18 ;  /* 0x0000001220209221 */ /* 0x010fe20000010000 */
[----:B------:R-:W-:Y:S01]  /*3870*/  MOV R18, UR14 ;  /* 0x0000000e00127c02 */ /* 0x000fe20008000f00 */
[----:B------:R-:W-:Y:S01]  /*3880*/  @!P1 FADD.FTZ R33, R33, R19 ;  /* 0x0000001321219221 */ /* 0x000fe20000010000 */
[----:B------:R-:W-:Y:S02]  /*3890*/  ISETP.EQ.OR P6, PT, R14, UR13, P2 ;  /* 0x0000000d0e007c0c */ /* 0x000fe400097c2670 */
[----:B------:R-:W-:Y:S01]  /*38a0*/  MOV R15, UR14 ;  /* 0x0000000e000f7c02 */ /* 0x000fe20008000f00 */
[----:B------:R-:W-:Y:S01]  /*38b0*/  @!P3 IMAD R13, R23, R18, UR8 ;  /* 0x00000008170dbe24 */ /* 0x000fe2000f8e0212 */
[----:B------:R-:W-:-:S02]  /*38c0*/  ISETP.EQ.OR P1, PT, R16, UR13, P2 ;  /* 0x0000000d10007c0c */ /* 0x000fc40009722670 */
[----:B------:R-:W-:Y:S01]  /*38d0*/  MOV R17, UR14 ;  /* 0x0000000e00117c02 */ /* 0x000fe20008000f00 */
[----:B------:R-:W-:Y:S01]  /*38e0*/  @!P5 IMAD R15, R12, R15, UR8 ;  /* 0x000000080c0fde24 */ /* 0x000fe2000f8e020f */
[----:B------:R-:W-:Y:S01]  /*38f0*/  MOV R19, UR14 ;  /* 0x0000000e00137c02 */ /* 0x000fe20008000f00 */
[----:B------:R-:W-:-:S04]  /*3900*/  @!P3 IMAD.WIDE.U32 R12, R13, 0x8, R20 ;  /* 0x000000080d0cb825 */ /* 0x000fc800078e0014 */
[----:B------:R-:W-:Y:S02]  /*3910*/  @!P6 IMAD R17, R14, R17, UR8 ;  /* 0x000000080e11ee24 */ /* 0x000fe4000f8e0211 */
[----:B------:R-:W2:Y:S01]  /*3920*/  @!P3 LDG.E.64 R12, desc[UR10][R12.64] ;  /* 0x0000000a0c0cb981 */ /* 0x000ea2000c1e1b00 */
[----:B------:R-:W-:-:S04]  /*3930*/  @!P5 IMAD.WIDE.U32 R14, R15, 0x8, R20 ;  /* 0x000000080f0ed825 */ /* 0x000fc800078e0014 */
[----:B------:R-:W-:Y:S02]  /*3940*/  @!P1 IMAD R19, R16, R19, UR8 ;  /* 0x0000000810139e24 */ /* 0x000fe4000f8e0213 */
        /* <DEDUP_REMOVED lines=16> */
.L_x_565:
[----:B---3--:R-:W-:-:S13]  /*3a50*/  LOP3.LUT P1, R12, R0, 0x7, RZ, 0xc0, !PT ;  /* 0x00000007000c7812 */ /* 0x008fda000782c0ff */
[----:B------:R-:W-:Y:S05]  /*3a60*/  @!P1 BRA `(.L_x_562) ;  /* 0x00000004000c9947 */ /* 0x000fea0003800000 */
[----:B------:R-:W-:Y:S02]  /*3a70*/  IADD3 R12, PT, PT, R12, -0x1, RZ ;  /* 0xffffffff0c0c7810 */ /* 0x000fe40007ffe0ff */
[----:B------:R-:W-:Y:S02]  /*3a80*/  LOP3.LUT P1, R18, R0, 0x3, RZ, 0xc0, !PT ;  /* 0x0000000300127812 */ /* 0x000fe4000782c0ff */
[----:B------:R-:W-:-:S13]  /*3a90*/  ISETP.GE.U32.AND P3, PT, R12, 0x3, PT ;  /* 0x000000030c00780c */ /* 0x000fda0003f66070 */
[----:B------:R-:W-:Y:S05]  /*3aa0*/  @!P3 BRA `(.L_x_567) ;  /* 0x000000000080b947 */ /* 0x000fea0003800000 */
[----:B------:R-:W-:Y:S02]  /*3ab0*/  ISETP.EQ.OR P6, PT, R7, UR13, P2 ;  /* 0x0000000d07007c0c */ /* 0x000fe400097c2670 */
[----:B------:R-:W-:-:S11]  /*3ac0*/  MOV R12, UR14 ;  /* 0x0000000e000c7c02 */ /* 0x000fd60008000f00 */
[----:B------:R-:W-:-:S04]  /*3ad0*/  @!P6 IMAD R13, R7, R12, UR8 ;  /* 0x00000008070dee24 */ /* 0x000fc8000f8e020c */
[----:B------:R-:W-:-:S06]  /*3ae0*/  @!P6 IMAD.WIDE.U32 R12, R13, 0x8, R20 ;  /* 0x000000080d0ce825 */ /* 0x000fcc00078e0014 */
[----:B------:R-:W0:Y:S01]  /*3af0*/  @!P6 LDG.E.64 R12, desc[UR10][R12.64] ;  /* 0x0000000a0c0ce981 */ /* 0x000e22000c1e1b00 */
[C---:B------:R-:W-:Y:S02]  /*3b00*/  IADD3 R14, PT, PT, R7.reuse, 0x1, RZ ;  /* 0x00000001070e7810 */ /* 0x040fe40007ffe0ff */
[C---:B------:R-:W-:Y:S02]  /*3b10*/  IADD3 R15, PT, PT, R7.reuse, 0x2, RZ ;  /* 0x00000002070f7810 */ /* 0x040fe40007ffe0ff */
[----:B------:R-:W-:Y:S02]  /*3b20*/  ISETP.EQ.OR P5, PT, R14, UR13, P2 ;  /* 0x0000000d0e007c0c */ /* 0x000fe400097a2670 */
[----:B------:R-:W-:Y:S02]  /*3b30*/  IADD3 R17, PT, PT, R7, 0x3, RZ ;  /* 0x0000000307117810 */ /* 0x000fe40007ffe0ff */
[----:B------:R-:W-:Y:S02]  /*3b40*/  ISETP.EQ.OR P3, PT, R15, UR13, P2 ;  /* 0x0000000d0f007c0c */ /* 0x000fe40009762670 */
[----:B------:R-:W-:-:S02]  /*3b50*/  MOV R19, UR14 ;  /* 0x0000000e00137c02 */ /* 0x000fc40008000f00 */
[----:B--2---:R-:W-:-:S09]  /*3b60*/  MOV R16, UR14 ;  /* 0x0000000e00107c02 */ /* 0x004fd20008000f00 */
[----:B------:R-:W-:Y:S02]  /*3b70*/  @!P3 IMAD R15, R15, R16, UR8 ;  /* 0x000000080f0fbe24 */ /* 0x000fe4000f8e0210 */
[----:B0-----:R-:W-:Y:S01]  /*3b80*/  @!P6 FADD.FTZ R32, R32, R12 ;  /* 0x0000000c2020e221 */ /* 0x001fe20000010000 */
[----:B------:R-:W-:Y:S01]  /*3b90*/  @!P6 FADD.FTZ R33, R33, R13 ;  /* 0x0000000d2121e221 */ /* 0x000fe20000010000 */
[----:B------:R-:W-:Y:S01]  /*3ba0*/  ISETP.EQ.OR P6, PT, R17, UR13, P2 ;  /* 0x0000000d11007c0c */ /* 0x000fe200097c2670 */
[----:B------:R-:W-:Y:S01]  /*3bb0*/  @!P5 IMAD R13, R14, R19, UR8 ;  /* 0x000000080e0dde24 */ /* 0x000fe2000f8e0213 */
[----:B------:R-:W-:-:S03]  /*3bc0*/  MOV R14, UR14 ;  /* 0x0000000e000e7c02 */ /* 0x000fc60008000f00 */
[----:B------:R-:W-:-:S06]  /*3bd0*/  @!P5 IMAD.WIDE.U32 R12, R13, 0x8, R20 ;  /* 0x000000080d0cd825 */ /* 0x000fcc00078e0014 */
[----:B------:R-:W2:Y:S02]  /*3be0*/  @!P5 LDG.E.64 R12, desc[UR10][R12.64] ;  /* 0x0000000a0c0cd981 */ /* 0x000ea4000c1e1b00 */
[----:B------:R-:W-:Y:S02]  /*3bf0*/  @!P6 IMAD R17, R17, R14, UR8 ;  /* 0x000000081111ee24 */ /* 0x000fe4000f8e020e */
[----:B------:R-:W-:-:S04]  /*3c00*/  @!P3 IMAD.WIDE.U32 R14, R15, 0x8, R20 ;  /* 0x000000080f0eb825 */ /* 0x000fc800078e0014 */
[----:B------:R-:W-:Y:S02]  /*3c10*/  @!P6 IMAD.WIDE.U32 R16, R17, 0x8, R20 ;  /* 0x000000081110e825 */ /* 0x000fe400078e0014 */
[----:B------:R-:W3:Y:S04]  /*3c20*/  @!P3 LDG.E.64 R14, desc[UR10][R14.64] ;  /* 0x0000000a0e0eb981 */ /* 0x000ee8000c1e1b00 */
        /* <DEDUP_REMOVED lines=8> */
.L_x_567:
[----:B------:R-:W-:Y:S05]  /*3cb0*/  @!P1 BRA `(.L_x_562) ;  /* 0x0000000000789947 */ /* 0x000fea0003800000 */
[----:B------:R-:W-:Y:S02]  /*3cc0*/  ISETP.NE.AND P1, PT, R18, 0x1, PT ;  /* 0x000000011200780c */ /* 0x000fe40003f25270 */
[----:B--2---:R-:W-:-:S11]  /*3cd0*/  LOP3.LUT R16, R0, 0x1, RZ, 0xc0, !PT ;  /* 0x0000000100107812 */ /* 0x004fd600078ec0ff */
        /* <DEDUP_REMOVED lines=17> */
.L_x_568:
[----:B------:R-:W-:Y:S01]  /*3df0*/  ISETP.EQ.OR P1, PT, R7, UR13, P2 ;  /* 0x0000000d07007c0c */ /* 0x000fe20009722670 */
[----:B------:R-:W-:Y:S03]  /*3e00*/  BSSY.RECONVERGENT B0, `(.L_x_562) ;  /* 0x0000009000007945 */ /* 0x000fe60003800200 */
[----:B------:R-:W-:-:S13]  /*3e10*/  ISETP.NE.U32.OR P1, PT, R16, 0x1, P1 ;  /* 0x000000011000780c */ /* 0x000fda0000f25470 */
[----:B------:R-:W-:Y:S05]  /*3e20*/  @P1 BRA `(.L_x_569) ;  /* 0x0000000000181947 */ /* 0x000fea0003800000 */
[----:B------:R-:W-:-:S05]  /*3e30*/  MOV R12, UR14 ;  /* 0x0000000e000c7c02 */ /* 0x000fca0008000f00 */
[----:B------:R-:W-:-:S04]  /*3e40*/  IMAD R7, R7, R12, UR8 ;  /* 0x0000000807077e24 */ /* 0x000fc8000f8e020c */
[----:B------:R-:W-:-:S06]  /*3e50*/  IMAD.WIDE.U32 R20, R7, 0x8, R20 ;  /* 0x0000000807147825 */ /* 0x000fcc00078e0014 */
[----:B------:R-:W0:Y:S02]  /*3e60*/  LDG.E.64 R20, desc[UR10][R20.64] ;  /* 0x0000000a14147981 */ /* 0x000e24000c1e1b00 */
[----:B0-----:R-:W-:Y:S01]  /*3e70*/  FADD.FTZ R32, R32, R20 ;  /* 0x0000001420207221 */ /* 0x001fe20000010000 */
[----:B------:R-:W-:-:S07]  /*3e80*/  FADD.FTZ R33, R33, R21 ;  /* 0x0000001521217221 */ /* 0x000fce0000010000 */
.L_x_569:
[----:B------:R-:W-:Y:S05]  /*3e90*/  BSYNC.RECONVERGENT B0 ;  /* 0x0000000000007941 */ /* 0x000fea0003800200 */
.L_x_562:
[----:B------:R-:W5:Y:S01]  /*3ea0*/  S2UR UR5, SR_CgaCtaId ;  /* 0x00000000000579c3 */ /* 0x000f620000008800 */
[----:B------:R-:W-:Y:S01]  /*3eb0*/  UMOV UR4, 0x400 ;  /* 0x0000040000047882 */ /* 0x000fe20000000000 */
[----:B------:R-:W0:Y:S01]  /*3ec0*/  LDCU.64 UR18, c[0x0][0x400] ;  /* 0x00008000ff1277ac */ /* 0x000e220008000a00 */
[--C-:B----4-:R-:W-:Y:S02]  /*3ed0*/  HADD2.F32 R19, -RZ, R40.reuse.H0_H0 ;  /* 0x20000028ff137230 */ /* 0x110fe40000004100 */
[----:B------:R-:W-:-:S03]  /*3ee0*/  HADD2.F32 R40, -RZ, R40.H1_H1 ;  /* 0x30000028ff287230 */ /* 0x000fc60000004100 */
[----:B------:R-:W2:Y:S01]  /*3ef0*/  LDC R7, c[0x0][0x41c] ;  /* 0x00010700ff077b82 */ /* 0x000ea20000000800 */
[----:B-----5:R-:W-:Y:S01]  /*3f00*/  ULEA UR4, UR5, UR4, 0x18 ;  /* 0x0000000405047291 */ /* 0x020fe2000f8ec0ff */
[----:B--2---:R-:W-:-:S08]  /*3f10*/  IMAD R16, R7, UR13, R46 ;  /* 0x0000000d07107c24 */ /* 0x004fd0000f8e022e */
[----:B------:R-:W-:Y:S01]  /*3f20*/  @!P2 STS.64 [UR4+0x78], R32 ;  /* 0x00007820ff00a988 */ /* 0x000fe20008000a04 */
[----:B------:R-:W-:Y:S01]  /*3f30*/  BAR.SYNC.DEFER_BLOCKING 0x0 ;  /* 0x0000000000007b1d */ /* 0x000fe20000010000 */
[C---:B-1----:R-:W-:Y:S02]  /*3f40*/  IADD3 R15, PT, PT, R16.reuse, 0x40, RZ ;  /* 0x00000040100f7810 */ /* 0x042fe40007ffe0ff */
[----:B0-----:R-:W-:Y:S02]  /*3f50*/  ISETP.GE.U32.AND P1, PT, R16, UR18, PT ;  /* 0x0000001210007c0c */ /* 0x001fe4000bf26070 */
[----:B------:R-:W-:Y:S02]  /*3f60*/  ISETP.GE.U32.AND P2, PT, R15, UR18, PT ;  /* 0x000000120f007c0c */ /* 0x000fe4000bf46070 */
[----:B------:R-:W-:-:S04]  /*3f70*/  SHF.R.S32.HI R17, RZ, 0x1f, R15 ;  /* 0x0000001fff117819 */ /* 0x000fc8000001140f */
[----:B------:R-:W-:Y:S01]  /*3f80*/  ISETP.GE.AND.EX P2, PT, R17, UR19, PT, P2 ;  /* 0x0000001311007c0c */ /* 0x000fe2000bf46320 */
[----:B---3--:R-:W0:Y:S01]  /*3f90*/  LDS.64 R12, [UR4+0x78] ;  /* 0x00007804ff0c7984 */ /* 0x008e220008000a00 */
[----:B------:R-:W0:Y:S02]  /*3fa0*/  LDCU UR4, c[0x0][0x42c] ;  /* 0x00008580ff0477ac */ /* 0x000e240008000800 */
[----:B0-----:R-:W-:Y:S01]  /*3fb0*/  FMUL.FTZ R14, R13, UR4 ;  /* 0x000000040d0e7c20 */ /* 0x001fe20008410000 */
[--C-:B------:R-:W-:Y:S02]  /*3fc0*/  HADD2.F32 R13, -RZ, R41.reuse.H0_H0 ;  /* 0x20000029ff0d7230 */ /* 0x100fe40000004100 */
[----:B------:R-:W-:Y:S01]  /*3fd0*/  FMUL.FTZ R7, R12, UR4 ;  /* 0x000000040c077c20 */ /* 0x000fe20008410000 */
[----:B------:R-:W-:Y:S01]  /*3fe0*/  HADD2.F32 R41, -RZ, R41.H1_H1 ;  /* 0x30000029ff297230 */ /* 0x000fe20000004100 */
[----:B------:R-:W-:Y:S01]  /*3ff0*/  SHF.R.S32.HI R12, RZ, 0x1f, R16 ;  /* 0x0000001fff0c7819 */ /* 0x000fe20000011410 */
[----:B------:R-:W-:-:S03]  /*4000*/  FADD.FTZ R13, R13, -UR16 ;  /* 0x800000100d0d7e21 */ /* 0x000fc60008010000 */
[----:B------:R-:W-:Y:S01]  /*4010*/  FADD.FTZ R41, R41, -UR16 ;  /* 0x8000001029297e21 */ /* 0x000fe20008010000 */
[----:B------:R-:W-:Y:S01]  /*4020*/  ISETP.GE.AND.EX P1, PT, R12, UR19, PT, P1 ;  /* 0x000000130c007c0c */ /* 0x000fe2000bf26310 */
[----:B------:R-:W-:Y:S01]  /*4030*/  FMUL.FTZ R23, R13, UR9 ;  /* 0x000000090d177c20 */ /* 0x000fe20008410000 */
[----:B------:R-:W-:Y:S02]  /*4040*/  HADD2.F32 R13, -RZ, R39.H0_H0 ;  /* 0x20000027ff0d7230 */ /* 0x000fe40000004100 */
[----:B------:R-:W-:Y:S01]  /*4050*/  FMUL.FTZ R28, R41, UR9 ;  /* 0x00000009291c7c20 */ /* 0x000fe20008410000 */
[----:B------:R-:W-:Y:S01]  /*4060*/  FFMA.FTZ R21, R7, R23, R14 ;  /* 0x0000001707157223 */ /* 0x000fe2000001000e */
[----:B------:R-:W-:Y:S07]  /*4070*/  @!P4 BRA `(.L_x_570) ;  /* 0x000000000048c947 */ /* 0x000fee0003800000 */
        /* <DEDUP_REMOVED lines=18> */
.L_x_570:
[----:B------:R-:W-:Y:S01]  /*41a0*/  FFMA.FTZ R18, R7, R28, R14 ;  /* 0x0000001c07127223 */ /* 0x000fe2000001000e */
[----:B------:R-:W-:Y:S01]  /*41b0*/  BSSY.RECONVERGENT B0, `(.L_x_571) ;  /* 0x0000014000007945 */ /* 0x000fe20003800200 */
[----:B------:R-:W-:Y:S01]  /*41c0*/  FFMA.FTZ R21, R10, R19, -R21 ;  /* 0x000000130a157223 */ /* 0x000fe20000010815 */
[----:B------:R-:W-:Y:S02]  /*41d0*/  HADD2.F32 R39, -RZ, R39.H1_H1 ;  /* 0x30000027ff277230 */ /* 0x000fe40000004100 */
[----:B------:R-:W-:Y:S01]  /*41e0*/  FADD.FTZ R20, R13, -UR16 ;  /* 0x800000100d147e21 */ /* 0x000fe20008010000 */
        /* <DEDUP_REMOVED lines=8> */
[C---:B------:R-:W-:Y:S02]  /*4270*/  IMAD R19, R16.reuse, UR21, R19 ;  /* 0x0000001510137c24 */ /* 0x040fe4000f8e0213 */
[----:B------:R-:W-:-:S04]  /*4280*/  IMAD.WIDE.U32 R12, R16, UR20, R12 ;  /* 0x00000014100c7c25 */ /* 0x000fc8000f8e000c */
[----:B------:R-:W-:Y:S01]  /*4290*/  FMUL.FTZ R16, R18, UR9 ;  /* 0x0000000912107c20 */ /* 0x000fe20008410000 */
[----:B-1----:R-:W-:Y:S02]  /*42a0*/  LEA R18, P1, R12, UR4, 0x1 ;  /* 0x000000040c127c11 */ /* 0x002fe4000f8208ff */
[----:B------:R-:W-:Y:S02]  /*42b0*/  IADD3 R19, PT, PT, R13, R19, RZ ;  /* 0x000000130d137210 */ /* 0x000fe40007ffe0ff */
[----:B------:R-:W-:Y:S02]  /*42c0*/  F2FP.F16.F32.PACK_AB R13, R16, R21 ;  /* 0x00000015100d723e */ /* 0x000fe400000000ff */
[----:B------:R-:W-:-:S05]  /*42d0*/  LEA.HI.X R19, R12, UR5, R19, 0x1, P1 ;  /* 0x000000050c137c11 */ /* 0x000fca00088f0c13 */
[----:B------:R0:W-:Y:S02]  /*42e0*/  STG.E desc[UR10][R18.64], R13 ;  /* 0x0000000d12007986 */ /* 0x0001e4000c10190a */
.L_x_572:
[----:B------:R-:W-:Y:S05]  /*42f0*/  BSYNC.RECONVERGENT B0 ;  /* 0x0000000000007941 */ /* 0x000fea0003800200 */
.L_x_571:
[----:B0-----:R-:W-:Y:S01]  /*4300*/  FMUL.FTZ R19, R20, UR9 ;  /* 0x0000000914137c20 */ /* 0x001fe20008410000 */
[----:B------:R-:W-:Y:S01]  /*4310*/  FADD.FTZ R39, R39, -UR16 ;  /* 0x8000001027277e21 */ /* 0x000fe20008010000 */
[--C-:B------:R-:W-:Y:S02]  /*4320*/  HADD2.F32 R13, -RZ, R38.reuse.H0_H0 ;  /* 0x20000026ff0d7230 */ /* 0x100fe40000004100 */
[----:B------:R-:W-:Y:S02]  /*4330*/  HADD2.F32 R38, -RZ, R38.H1_H1 ;  /* 0x30000026ff267230 */ /* 0x000fe40000004100 */
[----:B------:R-:W-:Y:S01]  /*4340*/  FFMA.FTZ R29, R7, R19, R14 ;  /* 0x00000013071d7223 */ /* 0x000fe2000001000e */
[----:B------:R-:W-:Y:S01]  /*4350*/  FMUL.FTZ R24, R39, UR9 ;  /* 0x0000000927187c20 */ /* 0x000fe20008410000 */
        /* <DEDUP_REMOVED lines=19> */
.L_x_573:
[----:B------:R-:W-:Y:S01]  /*4490*/  FFMA.FTZ R12, R7, R24, R14 ;  /* 0x00000018070c7223 */ /* 0x000fe2000001000e */
[----:B------:R-:W-:Y:S01]  /*44a0*/  BSSY.RECONVERGENT B0, `(.L_x_574) ;  /* 0x0000014000007945 */ /* 0x000fe20003800200 */
[--C-:B------:R-:W-:Y:S02]  /*44b0*/  HADD2.F32 R19, -RZ, R37.reuse.H0_H0 ;  /* 0x20000025ff137230 */ /* 0x100fe40000004100 */
[----:B------:R-:W-:Y:S01]  /*44c0*/  FFMA.FTZ R29, R10, R13, -R29 ;  /* 0x0000000d0a1d7223 */ /* 0x000fe2000001081d */
[----:B------:R-:W-:Y:S02]  /*44d0*/  HADD2.F32 R37, -RZ, R37.H1_H1 ;  /* 0x30000025ff257230 */ /* 0x000fe40000004100 */
[----:B------:R-:W-:Y:S01]  /*44e0*/  FFMA.FTZ R38, R11, R38, -R12 ;  /* 0x000000260b267223 */ /* 0x000fe2000001080c */
[----:B------:R-:W-:Y:S06]  /*44f0*/  @P2 BRA `(.L_x_575) ;  /* 0x0000000000382947 */ /* 0x000fec0003800000 */
        /* <DEDUP_REMOVED lines=9> */
[C---:B-1----:R-:W-:Y:S02]  /*4590*/  LEA R16, P1, R12.reuse, UR20, 0x1 ;  /* 0x000000140c107c11 */ /* 0x042fe4000f8208ff */
[----:B------:R-:W-:Y:S02]  /*45a0*/  IADD3 R17, PT, PT, R13, R17, RZ ;  /* 0x000000110d117210 */ /* 0x000fe40007ffe0ff */
[----:B------:R-:W-:Y:S02]  /*45b0*/  F2FP.F16.F32.PACK_AB R15, R15, R18 ;  /* 0x000000120f0f723e */ /* 0x000fe400000000ff */
[----:B------:R-:W-:-:S05]  /*45c0*/  LEA.HI.X R17, R12, UR21, R17, 0x1, P1 ;  /* 0x000000150c117c11 */ /* 0x000fca00088f0c11 */
[----:B------:R0:W-:Y:S02]  /*45d0*/  STG.E desc[UR10][R16.64], R15 ;  /* 0x0000000f10007986 */ /* 0x0001e4000c10190a */
.L_x_575:
[----:B------:R-:W-:Y:S05]  /*45e0*/  BSYNC.RECONVERGENT B0 ;  /* 0x0000000000007941 */ /* 0x000fea0003800200 */
.L_x_574:
[--C-:B------:R-:W-:Y:S02]  /*45f0*/  HADD2.F32 R12, -RZ, R35.reuse.H0_H0 ;  /* 0x20000023ff0c7230 */ /* 0x100fe40000004100 */
[----:B------:R-:W-:Y:S01]  /*4600*/  FADD.FTZ R19, R19, -UR16 ;  /* 0x8000001013137e21 */ /* 0x000fe20008010000 */
[----:B------:R-:W-:Y:S02]  /*4610*/  HADD2.F32 R35, -RZ, R35.H1_H1 ;  /* 0x30000023ff237230 */ /* 0x000fe40000004100 */
[----:B------:R-:W-:Y:S01]  /*4620*/  FADD.FTZ R37, R37, -UR16 ;  /* 0x8000001025257e21 */ /* 0x000fe20008010000 */
[--C-:B0-----:R-:W-:Y:S02]  /*4630*/  HADD2.F32 R15, -RZ, R36.reuse.H0_H0 ;  /* 0x20000024ff0f7230 */ /* 0x101fe40000004100 */
[----:B------:R-:W-:Y:S01]  /*4640*/  FADD.FTZ R12, R12, -UR16 ;  /* 0x800000100c0c7e21 */ /* 0x000fe20008010000 */
[----:B------:R-:W-:Y:S02]  /*4650*/  HADD2.F32 R36, -RZ, R36.H1_H1 ;  /* 0x30000024ff247230 */ /* 0x000fe40000004100 */
[----:B------:R-:W-:Y:S01]  /*4660*/  FADD.FTZ R35, R35, -UR16 ;  /* 0x8000001023237e21 */ /* 0x000fe20008010000 */
[----:B------:R-:W-:Y:S01]  /*4670*/  ISETP.GE.U32.AND P1, PT, R44, UR18, PT ;  /* 0x000000122c007c0c */ /* 0x000fe2000bf26070 */
[----:B------:R-:W-:Y:S01]  /*4680*/  FMUL.FTZ R13, R12, UR9 ;  /* 0x000000090c0d7c20 */ /* 0x000fe20008410000 */
[----:B------:R-:W-:Y:S01]  /*4690*/  FMUL.FTZ R27, R19, UR9 ;  /* 0x00000009131b7c20 */ /* 0x000fe20008410000 */
[----:B------:R-:W-:Y:S01]  /*46a0*/  FMUL.FTZ R12, R35, UR9 ;  /* 0x00000009230c7c20 */ /* 0x000fe20008410000 */
[----:B------:R-:W-:Y:S01]  /*46b0*/  FMUL.FTZ R37, R37, UR9 ;  /* 0x0000000925257c20 */ /* 0x000fe20008410000 */
[----:B------:R-:W-:Y:S08]  /*46c0*/  @!P4 BRA `(.L_x_576) ;  /* 0x000000000048c947 */ /* 0x000ff00003800000 */
        /* <DEDUP_REMOVED lines=18> */
.L_x_576:
        /* <DEDUP_REMOVED lines=11> */
[----:B------:R-:W-:-:S05]  /*48a0*/  FMUL.FTZ R15, R36, UR9 ;  /* 0x00000009240f7c20 */ /* 0x000fca0008410000 */
[----:B------:R-:W-:Y:S01]  /*48b0*/  F2FP.F16.F32.PACK_AB R15, R15, R20 ;  /* 0x000000140f0f723e */ /* 0x000fe200000000ff */
[----:B0-----:R-:W-:Y:S02]  /*48c0*/  IMAD R18, R3, UR4, RZ ;  /* 0x0000000403127c24 */ /* 0x001fe4000f8e02ff */
[----:B------:R-:W-:-:S04]  /*48d0*/  IMAD.WIDE.U32 R16, R45, UR4, R16 ;  /* 0x000000042d107c25 */ /* 0x000fc8000f8e0010 */
[----:B------:R-:W-:Y:S01]  /*48e0*/  IMAD R19, R45, UR5, R18 ;  /* 0x000000052d137c24 */ /* 0x000fe2000f8e0212 */
[----:B-1----:R-:W-:-:S04]  /*48f0*/  LEA R18, P0, R16, UR20, 0x1 ;  /* 0x0000001410127c11 */ /* 0x002fc8000f8008ff */
[----:B------:R-:W-:-:S04]  /*4900*/  IADD3 R19, PT, PT, R17, R19, RZ ;  /* 0x0000001311137210 */ /* 0x000fc80007ffe0ff */
[----:B------:R-:W-:-:S05]  /*4910*/  LEA.HI.X R19, R16, UR21, R19, 0x1, P0 ;  /* 0x0000001510137c11 */ /* 0x000fca00080f0c13 */
[----:B------:R0:W-:Y:S02]  /*4920*/  STG.E desc[UR10][R18.64], R15 ;  /* 0x0000000f12007986 */ /* 0x0001e4000c10190a */
.L_x_578:
[----:B------:R-:W-:Y:S05]  /*4930*/  BSYNC.RECONVERGENT B0 ;  /* 0x0000000000007941 */ /* 0x000fea0003800200 */
.L_x_577:
[----:B------:R-:W-:Y:S01]  /*4940*/  UISETP.NE.AND UP0, UPT, UR15, URZ, UPT ;  /* 0x000000ff0f00728c */ /* 0x000fe2000bf05270 */
[C-C-:B0-----:R-:W-:Y:S01]  /*4950*/  FFMA.FTZ R19, R7.reuse, R13, R14.reuse ;  /* 0x0000000d07137223 */ /* 0x141fe2000001000e */
[----:B------:R-:W-:Y:S01]  /*4960*/  FFMA.FTZ R18, R7, R12, R14 ;  /* 0x0000000c07127223 */ /* 0x000fe2000001000e */
[--C-:B------:R-:W-:Y:S02]  /*4970*/  HADD2.F32 R7, -RZ, R34.reuse.H0_H0 ;  /* 0x20000022ff077230 */ /* 0x100fe40000004100 */
[----:B------:R-:W-:-:S04]  /*4980*/  HADD2.F32 R34, -RZ, R34.H1_H1 ;  /* 0x30000022ff227230 */ /* 0x000fc80000004100 */
        /* <DEDUP_REMOVED lines=19> */
.L_x_579:
[----:B------:R-:W-:Y:S01]  /*4ac0*/  ISETP.GE.AND.EX P1, PT, R5, UR19, PT, P1 ;  /* 0x0000001305007c0c */ /* 0x000fe2000bf26310 */
[----:B------:R-:W-:Y:S01]  /*4ad0*/  FFMA.FTZ R19, R10, R7, -R19 ;  /* 0x000000070a137223 */ /* 0x000fe20000010813 */
[----:B------:R-:W-:Y:S01]  /*4ae0*/  FFMA.FTZ R18, R11, R34, -R18 ;  /* 0x000000220b127223 */ /* 0x000fe20000010812 */
[----:B------:R-:W-:Y:S02]  /*4af0*/  BSSY.RECONVERGENT B0, `(.L_x_580) ;  /* 0x000000f000007945 */ /* 0x000fe40003800200 */
[----:B------:R-:W-:Y:S01]  /*4b00*/  FMUL.FTZ R7, R19, UR9 ;  /* 0x0000000913077c20 */ /* 0x000fe20008410000 */
[----:B------:R-:W-:-:S07]  /*4b10*/  FMUL.FTZ R18, R18, UR9 ;  /* 0x0000000912127c20 */ /* 0x000fce0008410000 */
        /* <DEDUP_REMOVED lines=12> */
.L_x_581:
[----:B------:R-:W-:Y:S05]  /*4be0*/  BSYNC.RECONVERGENT B0 ;  /* 0x0000000000007941 */ /* 0x000fea0003800200 */
.L_x_580:
[----:B------:R-:W-:Y:S01]  /*4bf0*/  UIADD3 UR7, UPT, UPT, UR14, UR7, URZ ;  /* 0x000000070e077290 */ /* 0x000fe2000fffe0ff */
[----:B------:R-:W-:-:S03]  /*4c00*/  IADD3 R42, PT, PT, R42, 0x1, RZ ;  /* 0x000000012a2a7810 */ /* 0x000fc60007ffe0ff */
[----:B------:R-:W-:-:S09]  /*4c10*/  UISETP.GE.AND UP0, UPT, UR7, UR6, UPT ;  /* 0x000000060700728c */ /* 0x000fd2000bf06270 */
[----:B------:R-:W-:Y:S05]  /*4c20*/  BRA.U !UP0, `(.L_x_582) ;  /* 0xffffffb508747547 */ /* 0x000fea000b83ffff */
.L_x_551:
[----:B------:R-:W1:Y:S01]  /*4c30*/  LDC R4, c[0x0][0x370] ;  /* 0x0000dc00ff047b82 */ /* 0x000e620000000800 */
[----:B------:R-:W-:Y:S01]  /*4c40*/  ISETP.NE.AND P2, PT, R6, RZ, PT ;  /* 0x000000ff0600720c */ /* 0x000fe20003f45270 */
[----:B------:R-:W-:Y:S06]  /*4c50*/  BSSY.RECONVERGENT B0, `(.L_x_583) ;  /* 0x0000011000007945 */ /* 0x000fec0003800200 */
[----:B0-----:R-:W0:Y:S08]  /*4c60*/  LDC R7, c[0x0][0x374] ;  /* 0x0000dd00ff077b82 */ /* 0x001e300000000800 */
[----:B------:R-:W2:Y:S01]  /*4c70*/  LDC.64 R2, c[0x0][0x3c8] ;  /* 0x0000f200ff027b82 */ /* 0x000ea20000000a00 */
[----:B-1----:R-:W-:-:S02]  /*4c80*/  IADD3 R5, PT, PT, R4, -0x1, RZ ;  /* 0xffffffff04057810 */ /* 0x002fc40007ffe0ff */
[----:B------:R-:W-:Y:S02]  /*4c90*/  ISETP.NE.AND P1, PT, R4, 0x1, PT ;  /* 0x000000010400780c */ /* 0x000fe40003f25270 */
[----:B0-----:R-:W-:-:S04]  /*4ca0*/  IADD3 R0, PT, PT, R7, -0x1, RZ ;  /* 0xffffffff07007810 */ /* 0x001fc80007ffe0ff */
        /* <DEDUP_REMOVED lines=11> */
.L_x_584:
[----:B------:R-:W-:Y:S05]  /*4d60*/  BSYNC.RECONVERGENT B0 ;  /* 0x0000000000007941 */ /* 0x000fea0003800200 */
.L_x_583:
[----:B------:R-:W-:Y:S05]  /*4d70*/  @P0 EXIT ;  /* 0x000000000000094d */ /* 0x000fea0003800000 */
[----:B------:R-:W-:Y:S05]  /*4d80*/  @P2 BRA `(.L_x_585) ;  /* 0x0000000000202947 */ /* 0x000fea0003800000 */
[----:B------:R-:W-:-:S05]  /*4d90*/  IMAD R0, R4, R7, RZ ;  /* 0x0000000704007224 */ /* 0x000fca00078e02ff */
[----:B------:R-:W-:-:S13]  /*4da0*/  ISETP.NE.AND P0, PT, R0, -0x1, PT ;  /* 0xffffffff0000780c */ /* 0x000fda0003f05270 */
[----:B------:R-:W-:Y:S05]  /*4db0*/  @!P0 BRA `(.L_x_585) ;  /* 0x0000000000148947 */ /* 0x000fea0003800000 */
.L_x_586:
[----:B0-----:R-:W2:Y:S04]  /*4dc0*/  LDG.E.STRONG.GPU R5, desc[UR10][R2.64] ;  /* 0x0000000a02057981 */ /* 0x001ea8000c1ef900 */
[----:B--2---:R-:W-:Y:S01]  /*4dd0*/  CCTL.IVALL ;  /* 0x00000000ff00798f */ /* 0x004fe20002000000 */
[----:B------:R-:W-:Y:S05]  /*4de0*/  YIELD ;  /* 0x0000000000007946 */ /* 0x000fea0003800000 */
[----:B------:R-:W-:-:S13]  /*4df0*/  ISETP.NE.AND P0, PT, R5, R0, PT ;  /* 0x000000000500720c */ /* 0x000fda0003f05270 */
[----:B------:R-:W-:Y:S05]  /*4e00*/  @P0 BRA `(.L_x_586) ;  /* 0xfffffffc00ec0947 */ /* 0x000fea000383ffff */
.L_x_585:
[----:B------:R-:W-:Y:S05]  /*4e10*/  WARPSYNC.ALL ;  /* 0x0000000000007948 */ /* 0x000fea0003800000 */
[----:B------:R-:W0:Y:S08]  /*4e20*/  LDC.64 R8, c[0x0][0x3f8] ;  /* 0x0000fe00ff087b82 */ /* 0x000e300000000a00 */
        /* <DEDUP_REMOVED lines=70> */
.L_x_589:
        /* <DEDUP_REMOVED lines=29> */
.L_x_588:
[----:B------:R-:W-:Y:S05]  /*5460*/  BSYNC.RECONVERGENT B0 ;  /* 0x0000000000007941 */ /* 0x000fea0003800200 */
.L_x_587:
        /* <DEDUP_REMOVED lines=10> */
.L_x_590:
        /* <DEDUP_REMOVED lines=82> */
.L_x_591:
        /* <DEDUP_REMOVED lines=13> */
.L_x_2473:


//--------------------- .text._Z35group_norm_nhwc_bwd_one_pass_kernelI11Fp16IOFp32WLi512ELi12ELi384EEv26Group_norm_nhwc_bwd_params --------------------------
	.section	.text._Z35group_norm_nhwc_bwd_one_pass_kernelI11Fp16IOFp32WLi512ELi12ELi384EEv26Group_norm_nhwc_bwd_params,"ax",@progbits
	.align	128
        .global         _Z35group_norm_nhwc_bwd_one_pass_kernelI11Fp16IOFp32WLi512ELi12ELi384EEv26Group_norm_nhwc_bwd_params
        .type           _Z35group_norm_nhwc_bwd_one_pass_kernelI11Fp16IOFp32WLi512ELi12ELi384EEv26Group_norm_nhwc_bwd_params,@function
        .size           _Z35group_norm_nhwc_bwd_one_pass_kernelI11Fp16IOFp32WLi512ELi12ELi384EEv26Group_norm_nhwc_bwd_params,(.L_x_2474 - _Z35group_norm_nhwc_bwd_one_pass_kernelI11Fp16IOFp32WLi512ELi12ELi384EEv26Group_norm_nhwc_bwd_params)
        .other          _Z35group_norm_nhwc_bwd_one_pass_kernelI11Fp16IOFp32WLi512ELi12ELi384EEv26Group_norm_nhwc_bwd_params,@"STO_CUDA_ENTRY STV_DEFAULT"
_Z35group_norm_nhwc_bwd_one_pass_kernelI11Fp16IOFp32WLi512ELi12ELi384EEv26Group_norm_nhwc_bwd_params:
.text._Z35group_norm_nhwc_bwd_one_pass_kernelI11Fp16IOFp32WLi512ELi12ELi384EEv26Group_norm_nhwc_bwd_params:
        /* <DEDUP_REMOVED lines=21> */
.L_x_635:
[----:B------:R-:W1:Y:S01]  /*0150*/  LDC R8, c[0x0][0x410] ;  /* 0x00010400ff087b82 */ /* 0x000e620000000800 */
[----:B------:R-:W2:Y:S01]  /*0160*/  LDCU.128 UR8, c[0x0][0x400] ;  /* 0x00008000ff0877ac */ /* 0x000ea20008000c00 */
[----:B------:R-:W-:Y:S01]  /*0170*/  ISETP.LE.AND P3, PT, RZ, UR5, PT ;  /* 0x00000005ff007c0c */ /* 0x000fe2000bf63270 */
[----:B------:R-:W-:-:S05]  /*0180*/  HFMA2 R44, -RZ, RZ, 0, 0 ;  /* 0x00000000ff2c7431 */ /* 0x000fca00000001ff */
[----:B------:R-:W3:Y:S01]  /*0190*/  S2UR UR14, SR_CTAID.X ;  /* 0x00000000000e79c3 */ /* 0x000ee20000002500 */
[----:B------:R-:W-:Y:S02]  /*01a0*/  CS2R R42, SRZ ;  /* 0x00000000002a7805 */ /* 0x000fe4000001ff00 */
[----:B------:R-:W-:Y:S01]  /*01b0*/  CS2R R40, SRZ ;  /* 0x0000000000287805 */ /* 0x000fe2000001ff00 */
[----:B------:R-:W4:Y:S01]  /*01c0*/  LDCU.64 UR6, c[0x0][0x3b8] ;  /* 0x00007700ff0677ac */ /* 0x000f220008000a00 */
[----:B-1----:R-:W-:-:S04]  /*01d0*/  IABS R7, R8 ;  /* 0x0000000800077213 */ /* 0x002fc80000000000 */
[----:B0-----:R-:W1:Y:S08]  /*01e0*/  I2F.RP R3, R7 ;  /* 0x0000000700037306 */ /* 0x001e700000209400 */
[----:B-1----:R-:W1:Y:S02]  /*01f0*/  MUFU.RCP R3, R3 ;  /* 0x0000000300037308 */ /* 0x002e640000001000 */
[----:B-1----:R-:W-:-:S06]  /*0200*/  IADD3 R4, PT, PT, R3, 0xffffffe, RZ ;  /* 0x0ffffffe03047810 */ /* 0x002fcc0007ffe0ff */
[----:B------:R1:W0:Y:S02]  /*0210*/  F2I.FTZ.U32.TRUNC.NTZ R5, R4 ;  /* 0x0000000400057305 */ /* 0x000224000021f000 */
[----:B-1----:R-:W-:Y:S01]  /*0220*/  HFMA2 R4, -RZ, RZ, 0, 0 ;  /* 0x00000000ff047431 */ /* 0x002fe200000001ff */
[----:B0-----:R-:W-:-:S05]  /*0230*/  IADD3 R6, PT, PT, RZ, -R5, RZ ;  /* 0x80000005ff067210 */ /* 0x001fca0007ffe0ff */
[----:B------:R-:W-:Y:S01]  /*0240*/  IMAD R9, R6, R7, RZ ;  /* 0x0000000706097224 */ /* 0x000fe200078e02ff */
[----:B------:R-:W-:-:S03]  /*0250*/  IABS R6, UR5 ;  /* 0x0000000500067c13 */ /* 0x000fc60008000000 */
[----:B------:R-:W-:Y:S02]  /*0260*/  IMAD.HI.U32 R5, R5, R9, R4 ;  /* 0x0000000905057227 */ /* 0x000fe400078e0004 */
[----:B------:R-:W3:Y:S04]  /*0270*/  LDC R9, c[0x0][0x41c] ;  /* 0x00010700ff097b82 */ /* 0x000ee80000000800 */
[----:B------:R-:W-:-:S05]  /*0280*/  IMAD.HI.U32 R5, R5, R6, RZ ;  /* 0x0000000605057227 */ /* 0x000fca00078e00ff */
[----:B------:R-:W-:-:S05]  /*0290*/  IADD3 R3, PT, PT, -R5, RZ, RZ ;  /* 0x000000ff05037210 */ /* 0x000fca0007ffe1ff */
[----:B------:R-:W-:Y:S01]  /*02a0*/  IMAD R4, R7, R3, R6 ;  /* 0x0000000307047224 */ /* 0x000fe200078e0206 */
[----:B------:R-:W-:-:S04]  /*02b0*/  LOP3.LUT R6, R8, UR5, RZ, 0x3c, !PT ;  /* 0x0000000508067c12 */ /* 0x000fc8000f8e3cff */
[----:B------:R-:W-:Y:S02]  /*02c0*/  ISETP.GT.U32.AND P4, PT, R7, R4, PT ;  /* 0x000000040700720c */ /* 0x000fe40003f84070 */
[----:B------:R-:W-:Y:S01]  /*02d0*/  ISETP.GE.AND P0, PT, R6, RZ, PT ;  /* 0x000000ff0600720c */ /* 0x000fe20003f06270 */
[----:B---3--:R-:W-:-:S05]  /*02e0*/  IMAD R3, R9, UR14, R46 ;  /* 0x0000000e09037c24 */ /* 0x008fca000f8e022e */
[----:B--2---:R-:W-:Y:S02]  /*02f0*/  ISETP.GE.U32.AND P1, PT, R3, UR8, PT ;  /* 0x0000000803007c0c */ /* 0x004fe4000bf26070 */
[----:B------:R-:W-:-:S03]  /*0300*/  SHF.R.S32.HI R11, RZ, 0x1f, R3 ;  /* 0x0000001fff0b7819 */ /* 0x000fc60000011403 */
[-C--:B------:R-:W-:Y:S02]  /*0310*/  @!P4 IADD3 R4, PT, PT, R4, -R7.reuse, RZ ;  /* 0x800000070404c210 */ /* 0x080fe40007ffe0ff */
[----:B------:R-:W-:Y:S02]  /*0320*/  ISETP.GE.AND.EX P1, PT, R11, UR9, PT, P1 ;  /* 0x000000090b007c0c */ /* 0x000fe4000bf26310 */
[CC--:B------:R-:W-:Y:S02]  /*0330*/  ISETP.GE.U32.AND P2, PT, R4.reuse, R7.reuse, PT ;  /* 0x000000070400720c */ /* 0x0c0fe40003f46070 */
[----:B------:R-:W-:Y:S02]  /*0340*/  ISETP.GT.U32.AND P5, PT, R7, R4, PT ;  /* 0x000000040700720c */ /* 0x000fe40003fa4070 */
[----:B------:R-:W-:Y:S02]  /*0350*/  IADD3 R7, PT, PT, R4, -R7, RZ ;  /* 0x8000000704077210 */ /* 0x000fe40007ffe0ff */
[----:B------:R-:W-:-:S02]  /*0360*/  @!P4 IADD3 R5, PT, PT, R5, 0x1, RZ ;  /* 0x000000010505c810 */ /* 0x000fc40007ffe0ff */
[----:B------:R-:W-:Y:S02]  /*0370*/  SEL R4, R7, R4, !P5 ;  /* 0x0000000407047207 */ /* 0x000fe40006800000 */
[----:B------:R-:W-:Y:S01]  /*0380*/  IADD3 R15, PT, PT, R3, 0x40, RZ ;  /* 0x00000040030f7810 */ /* 0x000fe20007ffe0ff */
[----:B------:R-:W0:Y:S01]  /*0390*/  @!P1 LDC.64 R16, c[0x0][0x3a0] ;  /* 0x0000e800ff109b82 */ /* 0x000e220000000a00 */
[----:B------:R-:W-:Y:S02]  /*03a0*/  @!P3 IADD3 R4, PT, PT, -R4, RZ, RZ ;  /* 0x000000ff0404b210 */ /* 0x000fe40007ffe1ff */
[----:B------:R-:W-:Y:S02]  /*03b0*/  @P2 IADD3 R5, PT, PT, R5, 0x1, RZ ;  /* 0x0000000105052810 */ /* 0x000fe40007ffe0ff */
[----:B------:R-:W-:Y:S02]  /*03c0*/  ISETP.NE.AND P4, PT, R8, RZ, PT ;  /* 0x000000ff0800720c */ /* 0x000fe40003f85270 */
[----:B------:R-:W-:-:S02]  /*03d0*/  LOP3.LUT R7, RZ, R8, RZ, 0x33, !PT ;  /* 0x00000008ff077212 */ /* 0x000fc400078e33ff */
[----:B------:R-:W-:Y:S02]  /*03e0*/  MOV R6, R5 ;  /* 0x0000000500067202 */ /* 0x000fe40000000f00 */
[----:B------:R-:W-:Y:S02]  /*03f0*/  ISETP.GE.U32.AND P3, PT, R15, UR8, PT ;  /* 0x000000080f007c0c */ /* 0x000fe4000bf66070 */
[----:B------:R-:W-:Y:S02]  /*0400*/  SHF.R.S32.HI R21, RZ, 0x1f, R15 ;  /* 0x0000001fff157819 */ /* 0x000fe4000001140f */
[----:B------:R-:W-:Y:S02]  /*0410*/  SEL R47, R7, R4, !P4 ;  /* 0x00000004072f7207 */ /* 0x000fe40006000000 */
[----:B------:R-:W1:Y:S01]  /*0420*/  @!P1 LDC.64 R4, c[0x0][0x3f8] ;  /* 0x0000fe00ff049b82 */ /* 0x000e620000000a00 */
[----:B------:R-:W-:Y:S02]  /*0430*/  @!P0 IADD3 R6, PT, PT, -R6, RZ, RZ ;  /* 0x000000ff06068210 */ /* 0x000fe40007ffe1ff */
[----:B------:R-:W-:Y:S01]  /*0440*/  ISETP.GE.AND.EX P3, PT, R21, UR9, PT, P3 ;  /* 0x0000000915007c0c */ /* 0x000fe2000bf66330 */
[----:B------:R-:W-:Y:S01]  /*0450*/  IMAD R9, R47, 0xc, RZ ;  /* 0x0000000c2f097824 */ /* 0x000fe200078e02ff */
[----:B------:R-:W-:-:S02]  /*0460*/  SEL R7, R7, R6, !P4 ;  /* 0x0000000607077207 */ /* 0x000fc40006000000 */
[----:B------:R-:W-:Y:S02]  /*0470*/  IADD3 R14, PT, PT, R3, 0x80, RZ ;  /* 0x00000080030e7810 */ /* 0x000fe40007ffe0ff */
[C---:B------:R-:W-:Y:S02]  /*0480*/  IADD3 R50, P0, PT, R9.reuse, R2, RZ ;  /* 0x0000000209327210 */ /* 0x040fe40007f1e0ff */
[----:B------:R-:W-:Y:S02]  /*0490*/  SHF.R.S32.HI R2, RZ, 0x1f, R7 ;  /* 0x0000001fff027819 */ /* 0x000fe40000011407 */
[----:B------:R-:W-:Y:S02]  /*04a0*/  LEA.HI.X.SX32 R51, R9, RZ, 0x1, P0 ;  /* 0x000000ff09337211 */ /* 0x000fe400000f0eff */
[----:B------:R-:W2:Y:S01]  /*04b0*/  @!P1 LDC.64 R8, c[0x0][0x398] ;  /* 0x0000e600ff089b82 */ /* 0x000ea20000000a00 */
[----:B------:R-:W-:Y:S01]  /*04c0*/  IMAD R2, R2, UR10, RZ ;  /* 0x0000000a02027c24 */ /* 0x000fe2000f8e02ff */
[----:B------:R-:W-:Y:S01]  /*04d0*/  ISETP.GE.U32.AND P2, PT, R14, UR8, PT ;  /* 0x000000080e007c0c */ /* 0x000fe2000bf46070 */
[C---:B------:R-:W-:Y:S01]  /*04e0*/  IMAD.WIDE.U32 R50, R7.reuse, UR10, R50 ;  /* 0x0000000a07327c25 */ /* 0x040fe2000f8e0032 */
[----:B------:R-:W-:Y:S01]  /*04f0*/  SHF.R.S32.HI R19, RZ, 0x1f, R14 ;  /* 0x0000001fff137819 */ /* 0x000fe2000001140e */
[----:B------:R-:W3:Y:S02]  /*0500*/  LDCU.U8 UR10, c[0x0][0x414] ;  /* 0x00008280ff0a77ac */ /* 0x000ee40008000000 */
[----:B------:R-:W-:Y:S01]  /*0510*/  IMAD R53, R7, UR11, R2 ;  /* 0x0000000b07357c24 */ /* 0x000fe2000f8e0202 */
[----:B------:R-:W4:Y:S01]  /*0520*/  @!P3 LDC.64 R12, c[0x0][0x3f8] ;  /* 0x0000fe00ff0cbb82 */ /* 0x000f220000000a00 */
[----:B------:R-:W-:Y:S01]  /*0530*/  ISETP.GE.AND.EX P2, PT, R19, UR9, PT, P2 ;  /* 0x0000000913007c0c */ /* 0x000fe2000bf46320 */
[----:B-1----:R-:W-:Y:S01]  /*0540*/  @!P1 IMAD R2, R11, R4, RZ ;  /* 0x000000040b029224 */ /* 0x002fe200078e02ff */
[----:B------:R-:W-:-:S02]  /*0550*/  @!P1 MOV R52, R50 ;  /* 0x0000003200349202 */ /* 0x000fc40000000f00 */
[----:B------:R-:W-:Y:S01]  /*0560*/  IADD3 R53, PT, PT, R51, R53, RZ ;  /* 0x0000003533357210 */ /* 0x000fe20007ffe0ff */
[C---:B------:R-:W-:Y:S01]  /*0570*/  @!P1 IMAD R7, R3.reuse, R5, R2 ;  /* 0x0000000503079224 */ /* 0x040fe200078e0202 */
[----:B------:R-:W-:Y:S01]  /*0580*/  @!P3 MOV R22, R50 ;  /* 0x000000320016b202 */ /* 0x000fe20000000f00 */
[----:B------:R-:W1:Y:S01]  /*0590*/  @!P3 LDC.64 R10, c[0x0][0x3a0] ;  /* 0x0000e800ff0abb82 */ /* 0x000e620000000a00 */
[----:B------:R-:W-:-:S05]  /*05a0*/  @!P1 IMAD.WIDE.U32 R4, R3, R4, R52 ;  /* 0x0000000403049225 */ /* 0x000fca00078e0034 */
[----:B------:R-:W-:Y:S02]  /*05b0*/  @!P1 IADD3 R5, PT, PT, R5, R7, RZ ;  /* 0x0000000705059210 */ /* 0x000fe40007ffe0ff */
[----:B------:R-:W3:Y:S01]  /*05c0*/  @!P2 LDC.64 R6, c[0x0][0x3f8] ;  /* 0x0000fe00ff06ab82 */ /* 0x000ee20000000a00 */
[C---:B------:R-:W-:Y:S02]  /*05d0*/  @!P1 SHF.L.U32 R23, R4.reuse, 0x1, RZ ;  /* 0x0000000104179819 */ /* 0x040fe400000006ff */
[----:B------:R-:W-:Y:S02]  /*05e0*/  @!P1 SHF.L.U64.HI R18, R4, 0x1, R5 ;  /* 0x0000000104129819 */ /* 0x000fe40000010205 */
[----:B0-----:R-:W-:Y:S01]  /*05f0*/  @!P1 IADD3 R20, P0, PT, R23, R16, RZ ;  /* 0x0000001017149210 */ /* 0x001fe20007f1e0ff */
[----:B----4-:R-:W-:Y:S01]  /*0600*/  @!P3 IMAD R2, R21, R12, RZ ;  /* 0x0000000c1502b224 */ /* 0x010fe200078e02ff */
[----:B--2---:R-:W-:Y:S01]  /*0610*/  @!P1 IADD3 R16, P4, PT, R23, R8, RZ ;  /* 0x0000000817109210 */ /* 0x004fe20007f9e0ff */
[----:B------:R-:W0:Y:S01]  /*0620*/  @!P3 LDC.64 R4, c[0x0][0x398] ;  /* 0x0000e600ff04bb82 */ /* 0x000e220000000a00 */
[----:B------:R-:W-:Y:S01]  /*0630*/  @!P3 MOV R23, R53 ;  /* 0x000000350017b202 */ /* 0x000fe20000000f00 */
[----:B------:R-:W-:Y:S01]  /*0640*/  @!P3 IMAD R25, R15, R13, R2 ;  /* 0x0000000d0f19b224 */ /* 0x000fe200078e0202 */
[----:B------:R-:W-:-:S02]  /*0650*/  IADD3 R2, PT, PT, R3, 0xc0, RZ ;  /* 0x000000c003027810 */ /* 0x000fc40007ffe0ff */
[----:B------:R-:W-:Y:S01]  /*0660*/  @!P1 IADD3.X R21, PT, PT, R18, R17, RZ, P0, !PT ;  /* 0x0000001112159210 */ /* 0x000fe200007fe4ff */
[----:B------:R-:W-:Y:S01]  /*0670*/  @!P3 IMAD.WIDE.U32 R12, R15, R12, R22 ;  /* 0x0000000c0f0cb225 */ /* 0x000fe200078e0016 */
[----:B------:R-:W-:Y:S02]  /*0680*/  ISETP.GE.U32.AND P0, PT, R2, UR8, PT ;  /* 0x0000000802007c0c */ /* 0x000fe4000bf06070 */
[----:B------:R-:W-:Y:S01]  /*0690*/  SHF.R.S32.HI R15, RZ, 0x1f, R2 ;  /* 0x0000001fff0f7819 */ /* 0x000fe20000011402 */
[----:B------:R2:W5:Y:S01]  /*06a0*/  @!P1 LDG.E R44, desc[UR12][R20.64] ;  /* 0x0000000c142c9981 */ /* 0x000562000c1e1900 */
[----:B------:R-:W-:Y:S02]  /*06b0*/  @!P3 IADD3 R23, PT, PT, R13, R25, RZ ;  /* 0x000000190d17b210 */ /* 0x000fe40007ffe0ff */
[----:B------:R-:W-:Y:S02]  /*06c0*/  ISETP.GE.AND.EX P0, PT, R15, UR9, PT, P0 ;  /* 0x000000090f007c0c */ /* 0x000fe4000bf06300 */
[----:B------:R-:W-:Y:S01]  /*06d0*/  @!P3 SHF.L.U32 R13, R12, 0x1, RZ ;  /* 0x000000010c0db819 */ /* 0x000fe200000006ff */
[----:B---3--:R-:W-:Y:S01]  /*06e0*/  @!P2 IMAD R19, R19, R6, RZ ;  /* 0x000000061313a224 */ /* 0x008fe200078e02ff */
[----:B------:R-:W-:-:S02]  /*06f0*/  @!P1 IADD3.X R17, PT, PT, R18, R9, RZ, P4, !PT ;  /* 0x0000000912119210 */ /* 0x000fc400027fe4ff */
[----:B------:R-:W-:Y:S01]  /*0700*/  @!P3 SHF.L.U64.HI R22, R12, 0x1, R23 ;  /* 0x000000010c16b819 */ /* 0x000fe20000010217 */
[----:B------:R-:W3:Y:S01]  /*0710*/  @!P2 LDC.64 R8, c[0x0][0x3a0] ;  /* 0x0000e800ff08ab82 */ /* 0x000ee20000000a00 */
[C---:B-1----:R-:W-:Y:S01]  /*0720*/  @!P3 IADD3 R18, P4, PT, R13.reuse, R10, RZ ;  /* 0x0000000a0d12b210 */ /* 0x042fe20007f9e0ff */
[----:B--2---:R-:W-:Y:S01]  /*0730*/  @!P2 IMAD R21, R14, R7, R19 ;  /* 0x000000070e15a224 */ /* 0x004fe200078e0213 */
[----:B------:R1:W5:Y:S01]  /*0740*/  @!P1 LDG.E R43, desc[UR12][R16.64] ;  /* 0x0000000c102b9981 */ /* 0x000362000c1e1900 */
[----:B0-----:R-:W-:Y:S02]  /*0750*/  @!P3 IADD3 R4, P1, PT, R13, R4, RZ ;  /* 0x000000040d04b210 */ /* 0x001fe40007f3e0ff */
[----:B------:R-:W-:Y:S02]  /*0760*/  @!P3 IADD3.X R19, PT, PT, R22, R11, RZ, P4, !PT ;  /* 0x0000000b1613b210 */ /* 0x000fe400027fe4ff */
[----:B------:R-:W0:Y:S01]  /*0770*/  @!P0 LDC.64 R10, c[0x0][0x3f8] ;  /* 0x0000fe00ff0a8b82 */ /* 0x000e220000000a00 */
[----:B-1----:R-:W-:-:S02]  /*0780*/  @!P2 MOV R16, R50 ;  /* 0x000000320010a202 */ /* 0x002fc40000000f00 */
[----:B------:R1:W5:Y:S01]  /*0790*/  @!P3 LDG.E R42, desc[UR12][R18.64] ;  /* 0x0000000c122ab981 */ /* 0x000362000c1e1900 */
[----:B------:R-:W-:-:S04]  /*07a0*/  @!P2 MOV R17, R53 ;  /* 0x000000350011a202 */ /* 0x000fc80000000f00 */
[----:B------:R-:W2:Y:S01]  /*07b0*/  @!P2 LDC.64 R12, c[0x0][0x398] ;  /* 0x0000e600ff0cab82 */ /* 0x000ea20000000a00 */
[----:B------:R-:W-:Y:S01]  /*07c0*/  IADD3 R25, PT, PT, R3, 0x100, RZ ;  /* 0x0000010003197810 */ /* 0x000fe20007ffe0ff */
[----:B------:R-:W-:Y:S01]  /*07d0*/  @!P2 IMAD.WIDE.U32 R6, R14, R6, R16 ;  /* 0x000000060e06a225 */ /* 0x000fe200078e0010 */
[----:B------:R-:W-:Y:S02]  /*07e0*/  @!P3 IADD3.X R5, PT, PT, R22, R5, RZ, P1, !PT ;  /* 0x000000051605b210 */ /* 0x000fe40000ffe4ff */
[----:B------:R-:W-:-:S03]  /*07f0*/  ISETP.GE.U32.AND P1, PT, R25, UR8, PT ;  /* 0x0000000819007c0c */ /* 0x000fc6000bf26070 */
[----:B------:R-:W4:Y:S01]  /*0800*/  @!P0 LDC.64 R34, c[0x0][0x3a0] ;  /* 0x0000e800ff228b82 */ /* 0x000f220000000a00 */
[----:B------:R-:W-:Y:S01]  /*0810*/  @!P2 IADD3 R17, PT, PT, R7, R21, RZ ;  /* 0x000000150711a210 */ /* 0x000fe20007ffe0ff */
[----:B------:R1:W5:Y:S01]  /*0820*/  @!P3 LDG.E R41, desc[UR12][R4.64] ;  /* 0x0000000c0429b981 */ /* 0x000362000c1e1900 */
[C---:B------:R-:W-:Y:S02]  /*0830*/  @!P2 SHF.L.U32 R7, R6.reuse, 0x1, RZ ;  /* 0x000000010607a819 */ /* 0x040fe400000006ff */
[----:B------:R-:W-:Y:S02]  /*0840*/  SHF.R.S32.HI R23, RZ, 0x1f, R25 ;  /* 0x0000001fff177819 */ /* 0x000fe40000011419 */
[----:B------:R-:W-:Y:S01]  /*0850*/  @!P2 SHF.L.U64.HI R6, R6, 0x1, R17 ;  /* 0x000000010606a819 */ /* 0x000fe20000010211 */
[----:B0-----:R-:W-:Y:S01]  /*0860*/  @!P0 IMAD R15, R15, R10, RZ ;  /* 0x0000000a0f0f8224 */ /* 0x001fe200078e02ff */
[----:B---3--:R-:W-:Y:S01]  /*0870*/  @!P2 IADD3 R8, P3, PT, R7, R8, RZ ;  /* 0x000000080708a210 */ /* 0x008fe20007f7e0ff */
[----:B-1----:R-:W0:Y:S01]  /*0880*/  @!P0 LDC.64 R18, c[0x0][0x398] ;  /* 0x0000e600ff128b82 */ /* 0x002e220000000a00 */
[----:B------:R-:W-:-:S02]  /*0890*/  ISETP.GE.AND.EX P1, PT, R23, UR9, PT, P1 ;  /* 0x0000000917007c0c */ /* 0x000fc4000bf26310 */
[----:B------:R-:W-:Y:S02]  /*08a0*/  @!P0 MOV R4, R50 ;  /* 0x0000003200048202 */ /* 0x000fe40000000f00 */
[----:B------:R-:W-:Y:S02]  /*08b0*/  @!P0 MOV R5, R53 ;  /* 0x0000003500058202 */ /* 0x000fe40000000f00 */
[----:B------:R-:W-:Y:S01]  /*08c0*/  @!P2 IADD3.X R9, PT, PT, R6, R9, RZ, P3, !PT ;  /* 0x000000090609a210 */ /* 0x000fe20001ffe4ff */
[----:B------:R-:W-:Y:S01]  /*08d0*/  UIMAD.WIDE UR6, UR5, 0x8, UR6 ;  /* 0x00000008050678a5 */ /* 0x000fe2000f8e0206 */
[----:B--2---:R-:W-:Y:S01]  /*08e0*/  @!P2 IADD3 R12, P3, PT, R7, R12, RZ ;  /* 0x0000000c070ca210 */ /* 0x004fe20007f7e0ff */
[C---:B------:R-:W-:Y:S01]  /*08f0*/  @!P0 IMAD R7, R2.reuse, R11, R15 ;  /* 0x0000000b02078224 */ /* 0x040fe200078e020f */
[----:B------:R-:W-:Y:S01]  /*0900*/  ISETP.NE.AND P5, PT, RZ, UR10, PT ;  /* 0x0000000aff007c0c */ /* 0x000fe2000bfa5270 */
[----:B------:R-:W-:Y:S01]  /*0910*/  @!P0 IMAD.WIDE.U32 R10, R2, R10, R4 ;  /* 0x0000000a020a8225 */ /* 0x000fe200078e0004 */
[----:B------:R-:W-:Y:S01]  /*0920*/  IADD3 R17, PT, PT, R3, 0x140, RZ ;  /* 0x0000014003117810 */ /* 0x000fe20007ffe0ff */
[----:B------:R-:W1:Y:S01]  /*0930*/  @!P1 LDC.64 R14, c[0x0][0x3f8] ;  /* 0x0000fe00ff0e9b82 */ /* 0x000e620000000a00 */
[----:B------:R-:W-:Y:S01]  /*0940*/  CS2R R38, SRZ ;  /* 0x0000000000267805 */ /* 0x000fe2000001ff00 */
[----:B------:R2:W5:Y:S01]  /*0950*/  @!P2 LDG.E R40, desc[UR12][R8.64] ;  /* 0x0000000c0828a981 */ /* 0x000562000c1e1900 */
[----:B------:R-:W-:-:S02]  /*0960*/  @!P0 IADD3 R7, PT, PT, R11, R7, RZ ;  /* 0x000000070b078210 */ /* 0x000fc40007ffe0ff */
[----:B------:R-:W-:Y:S02]  /*0970*/  @!P2 IADD3.X R13, PT, PT, R6, R13, RZ, P3, !PT ;  /* 0x0000000d060da210 */ /* 0x000fe40001ffe4ff */
[C---:B------:R-:W-:Y:S01]  /*0980*/  @!P0 SHF.L.U32 R5, R10.reuse, 0x1, RZ ;  /* 0x000000010a058819 */ /* 0x040fe200000006ff */
[----:B------:R-:W3:Y:S01]  /*0990*/  LDC.64 R20, c[0x0][0x3a8] ;  /* 0x0000ea00ff147b82 */ /* 0x000ee20000000a00 */
[----:B------:R-:W-:Y:S01]  /*09a0*/  @!P0 SHF.L.U64.HI R2, R10, 0x1, R7 ;  /* 0x000000010a028819 */ /* 0x000fe20000010207 */
[----:B------:R1:W5:Y:S01]  /*09b0*/  @!P2 LDG.E R39, desc[UR12][R12.64] ;  /* 0x0000000c0c27a981 */ /* 0x000362000c1e1900 */
[----:B------:R-:W-:Y:S02]  /*09c0*/  ISETP.GE.U32.AND P3, PT, R17, UR8, PT ;  /* 0x0000000811007c0c */ /* 0x000fe4000bf66070 */
[----:B------:R-:W-:Y:S02]  /*09d0*/  SHF.R.S32.HI R29, RZ, 0x1f, R17 ;  /* 0x0000001fff1d7819 */ /* 0x000fe40000011411 */
[----:B------:R-:W-:Y:S01]  /*09e0*/  MOV R10, UR6 ;  /* 0x00000006000a7c02 */ /* 0x000fe20008000f00 */
[----:B------:R-:W3:Y:S01]  /*09f0*/  @!P1 LDC.64 R6, c[0x0][0x3a0] ;  /* 0x0000e800ff069b82 */ /* 0x000ee20000000a00 */
[----:B------:R-:W-:-:S02]  /*0a00*/  MOV R11, UR7 ;  /* 0x00000007000b7c02 */ /* 0x000fc40008000f00 */
[----:B------:R-:W-:-:S04]  /*0a10*/  ISETP.GE.AND.EX P3, PT, R29, UR9, PT, P3 ;  /* 0x000000091d007c0c */ /* 0x000fc8000bf66330 */
[----:B------:R-:W3:Y:S01]  /*0a20*/  LDG.E.64 R10, desc[UR12][R10.64] ;  /* 0x0000000c0a0a7981 */ /* 0x000ee2000c1e1b00 */
[C---:B----4-:R-:W-:Y:S01]  /*0a30*/  @!P0 IADD3 R34, P2, PT, R5.reuse, R34, RZ ;  /* 0x0000002205228210 */ /* 0x050fe20007f5e0ff */
[----:B--2---:R-:W2:Y:S01]  /*0a40*/  @!P1 LDC.64 R8, c[0x0][0x398] ;  /* 0x0000e600ff089b82 */ /* 0x004ea20000000a00 */
[----:B0-----:R-:W-:Y:S02]  /*0a50*/  @!P0 IADD3 R18, P6, PT, R5, R18, RZ ;  /* 0x0000001205128210 */ /* 0x001fe40007fde0ff */
[----:B------:R-:W-:Y:S01]  /*0a60*/  IADD3 R28, PT, PT, R3, 0x180, RZ ;  /* 0x00000180031c7810 */ /* 0x000fe20007ffe0ff */
[----:B-1----:R-:W-:Y:S01]  /*0a70*/  @!P1 IMAD R16, R23, R14, RZ ;  /* 0x0000000e17109224 */ /* 0x002fe200078e02ff */
[----:B------:R-:W-:-:S03]  /*0a80*/  @!P0 IADD3.X R35, PT, PT, R2, R35, RZ, P2, !PT ;  /* 0x0000002302238210 */ /* 0x000fc600017fe4ff */
[----:B------:R-:W0:Y:S01]  /*0a90*/  @!P3 LDC.64 R4, c[0x0][0x3f8] ;  /* 0x0000fe00ff04bb82 */ /* 0x000e220000000a00 */
[----:B------:R-:W-:Y:S02]  /*0aa0*/  ISETP.GE.U32.AND P2, PT, R28, UR8, PT ;  /* 0x000000081c007c0c */ /* 0x000fe4000bf46070 */
[----:B------:R-:W-:Y:S02]  /*0ab0*/  SHF.R.S32.HI R33, RZ, 0x1f, R28 ;  /* 0x0000001fff217819 */ /* 0x000fe4000001141c */
[----:B------:R-:W-:-:S03]  /*0ac0*/  @!P1 MOV R22, R50 ;  /* 0x0000003200169202 */ /* 0x000fc60000000f00 */
[----:B------:R-:W1:Y:S01]  /*0ad0*/  @P5 LDC.64 R12, c[0x0][0x3b0] ;  /* 0x0000ec00ff0c5b82 */ /* 0x000e620000000a00 */
[----:B------:R-:W-:Y:S01]  /*0ae0*/  @!P1 MOV R23, R53 ;  /* 0x0000003500179202 */ /* 0x000fe20000000f00 */
[----:B------:R-:W-:Y:S01]  /*0af0*/  @!P1 IMAD R31, R25, R15, R16 ;  /* 0x0000000f191f9224 */ /* 0x000fe200078e0210 */
[----:B------:R-:W-:Y:S02]  /*0b00*/  ISETP.GE.AND.EX P2, PT, R33, UR9, PT, P2 ;  /* 0x0000000921007c0c */ /* 0x000fe4000bf46320 */
[----:B------:R-:W-:Y:S02]  /*0b10*/  CS2R R36, SRZ ;  /* 0x0000000000247805 */ /* 0x000fe4000001ff00 */
[----:B------:R-:W-:Y:S01]  /*0b20*/  IADD3 R3, PT, PT, R3, 0x1c0, RZ ;  /* 0x000001c003037810 */ /* 0x000fe20007ffe0ff */
[----:B------:R-:W-:Y:S01]  /*0b30*/  @!P1 IMAD.WIDE.U32 R14, R25, R14, R22 ;  /* 0x0000000e190e9225 */ /* 0x000fe200078e0016 */
[----:B------:R-:W-:Y:S01]  /*0b40*/  @!P0 IADD3.X R19, PT, PT, R2, R19, RZ, P6, !PT ;  /* 0x0000001302138210 */ /* 0x000fe200037fe4ff */
[----:B------:R-:W5:Y:S01]  /*0b50*/  @!P0 LDG.E R38, desc[UR12][R34.64] ;  /* 0x0000000c22268981 */ /* 0x000f62000c1e1900 */
[----:B------:R-:W-:Y:S01]  /*0b60*/  ISETP.GE.U32.AND P4, PT, R3, UR8, PT ;  /* 0x0000000803007c0c */ /* 0x000fe2000bf86070 */
[----:B------:R-:W4:Y:S01]  /*0b70*/  @!P3 LDC.64 R24, c[0x0][0x3a0] ;  /* 0x0000e800ff18bb82 */ /* 0x000f220000000a00 */
[----:B------:R-:W-:Y:S01]  /*0b80*/  @!P1 IADD3 R23, PT, PT, R15, R31, RZ ;  /* 0x0000001f0f179210 */ /* 0x000fe20007ffe0ff */
[----:B------:R0:W5:Y:S01]  /*0b90*/  @!P0 LDG.E R37, desc[UR12][R18.64] ;  /* 0x0000000c12258981 */ /* 0x000162000c1e1900 */
[----:B------:R-:W-:-:S02]  /*0ba0*/  LOP3.LUT R2, R45, 0xffff, RZ, 0xc0, !PT ;  /* 0x0000ffff2d027812 */ /* 0x000fc400078ec0ff */
[----:B------:R-:W-:Y:S02]  /*0bb0*/  SHF.R.S32.HI R27, RZ, 0x1f, R3 ;  /* 0x0000001fff1b7819 */ /* 0x000fe40000011403 */
[C---:B------:R-:W-:Y:S02]  /*0bc0*/  @!P1 SHF.L.U32 R15, R14.reuse, 0x1, RZ ;  /* 0x000000010e0f9819 */ /* 0x040fe400000006ff */
[----:B------:R-:W-:Y:S02]  /*0bd0*/  @!P1 SHF.L.U64.HI R14, R14, 0x1, R23 ;  /* 0x000000010e0e9819 */ /* 0x000fe40000010217 */
[----:B------:R-:W4:Y:S01]  /*0be0*/  @!P2 LDC.64 R22, c[0x0][0x3f8] ;  /* 0x0000fe00ff16ab82 */ /* 0x000f220000000a00 */
[----:B------:R-:W-:Y:S01]  /*0bf0*/  ISETP.GE.AND.EX P4, PT, R27, UR9, PT, P4 ;  /* 0x000000091b007c0c */ /* 0x000fe2000bf86340 */
[----:B------:R-:W-:Y:S01]  /*0c00*/  IMAD R31, R47, 0xc, R2 ;  /* 0x0000000c2f1f7824 */ /* 0x000fe200078e0202 */
[C---:B---3--:R-:W-:Y:S02]  /*0c10*/  @!P1 IADD3 R30, P0, PT, R15.reuse, R6, RZ ;  /* 0x000000060f1e9210 */ /* 0x048fe40007f1e0ff */
[----:B--2---:R-:W-:Y:S01]  /*0c20*/  @!P1 IADD3 R6, P6, PT, R15, R8, RZ ;  /* 0x000000080f069210 */ /* 0x004fe20007fde0ff */
[----:B0-----:R-:W-:-:S02]  /*0c30*/  @!P3 IMAD R8, R29, R4, RZ ;  /* 0x000000041d08b224 */ /* 0x001fc400078e02ff */
[C---:B------:R-:W-:Y:S01]  /*0c40*/  IMAD.WIDE R20, R31.reuse, 0x4, R20 ;  /* 0x000000041f147825 */ /* 0x040fe200078e0214 */
[----:B------:R-:W0:Y:S03]  /*0c50*/  @!P3 LDC.64 R18, c[0x0][0x398] ;  /* 0x0000e600ff12bb82 */ /* 0x000e260000000a00 */
[----:B-1----:R-:W-:Y:S01]  /*0c60*/  @P5 IMAD.WIDE R12, R31, 0x4, R12 ;  /* 0x000000041f0c5825 */ /* 0x002fe200078e020c */
[C---:B------:R-:W-:Y:S02]  /*0c70*/  @!P1 IADD3.X R31, PT, PT, R14.reuse, R7, RZ, P0, !PT ;  /* 0x000000070e1f9210 */ /* 0x040fe400007fe4ff */
[----:B------:R-:W-:Y:S01]  /*0c80*/  @!P1 IADD3.X R7, PT, PT, R14, R9, RZ, P6, !PT ;  /* 0x000000090e079210 */ /* 0x000fe200037fe4ff */
[----:B------:R-:W-:Y:S01]  /*0c90*/  @!P3 IMAD R29, R17, R5, R8 ;  /* 0x00000005111db224 */ /* 0x000fe200078e0208 */
[----:B------:R-:W-:Y:S01]  /*0ca0*/  @!P3 MOV R8, R50 ;  /* 0x000000320008b202 */ /* 0x000fe20000000f00 */
[----:B------:R-:W1:Y:S01]  /*0cb0*/  @!P4 LDC.64 R14, c[0x0][0x3f8] ;  /* 0x0000fe00ff0ecb82 */ /* 0x000e620000000a00 */
[----:B------:R-:W-:-:S02]  /*0cc0*/  @!P3 MOV R9, R53 ;  /* 0x000000350009b202 */ /* 0x000fc40000000f00 */
[----:B------:R-:W-:Y:S01]  /*0cd0*/  CS2R R34, SRZ ;  /* 0x0000000000227805 */ /* 0x000fe2000001ff00 */
[----:B------:R-:W5:Y:S01]  /*0ce0*/  @!P1 LDG.E R36, desc[UR12][R30.64] ;  /* 0x0000000c1e249981 */ /* 0x000f62000c1e1900 */
[----:B------:R-:W-:-:S03]  /*0cf0*/  @!P3 IMAD.WIDE.U32 R4, R17, R4, R8 ;  /* 0x000000041104b225 */ /* 0x000fc600078e0008 */
[----:B------:R-:W2:Y:S01]  /*0d00*/  @!P2 LDC.64 R16, c[0x0][0x3a0] ;  /* 0x0000e800ff10ab82 */ /* 0x000ea20000000a00 */
[----:B------:R3:W5:Y:S01]  /*0d10*/  @!P1 LDG.E R35, desc[UR12][R6.64] ;  /* 0x0000000c06239981 */ /* 0x000762000c1e1900 */
[----:B------:R-:W-:Y:S01]  /*0d20*/  @!P3 IADD3 R5, PT, PT, R5, R29, RZ ;  /* 0x0000001d0505b210 */ /* 0x000fe20007ffe0ff */
[----:B----4-:R-:W-:Y:S01]  /*0d30*/  @!P2 IMAD R33, R33, R22, RZ ;  /* 0x000000162121a224 */ /* 0x010fe200078e02ff */
[C---:B------:R-:W-:Y:S02]  /*0d40*/  @!P3 SHF.L.U32 R29, R4.reuse, 0x1, RZ ;  /* 0x00000001041db819 */ /* 0x040fe400000006ff */
[----:B------:R-:W-:Y:S02]  /*0d50*/  @!P3 SHF.L.U64.HI R26, R4, 0x1, R5 ;  /* 0x00000001041ab819 */ /* 0x000fe40000010205 */
[----:B------:R-:W4:Y:S01]  /*0d60*/  @!P2 LDC.64 R8, c[0x0][0x398] ;  /* 0x0000e600ff08ab82 */ /* 0x000f220000000a00 */
[----:B------:R-:W-:Y:S02]  /*0d70*/  @!P2 MOV R4, R50 ;  /* 0x000000320004a202 */ /* 0x000fe40000000f00 */
[----:B------:R-:W-:Y:S01]  /*0d80*/  @!P2 MOV R5, R53 ;  /* 0x000000350005a202 */ /* 0x000fe20000000f00 */
[C---:B------:R-:W-:Y:S01]  /*0d90*/  @!P2 IMAD R33, R28.reuse, R23, R33 ;  /* 0x000000171c21a224 */ /* 0x040fe200078e0221 */
[----:B------:R-:W-:Y:S01]  /*0da0*/  @!P3 IADD3 R24, P0, PT, R29, R24, RZ ;  /* 0x000000181d18b210 */ /* 0x000fe20007f1e0ff */
[----:B------:R-:W-:-:S02]  /*0db0*/  @!P2 IMAD.WIDE.U32 R22, R28, R22, R4 ;  /* 0x000000161c16a225 */ /* 0x000fc400078e0004 */
[----:B---3--:R-:W3:Y:S01]  /*0dc0*/  @!P4 LDC.64 R6, c[0x0][0x398] ;  /* 0x0000e600ff06cb82 */ /* 0x008ee20000000a00 */
[----:B------:R-:W-:-:S07]  /*0dd0*/  @!P3 IADD3.X R25, PT, PT, R26, R25, RZ, P0, !PT ;  /* 0x000000191a19b210 */ /* 0x000fce00007fe4ff */
[----:B------:R-:W3:Y:S01]  /*0de0*/  @!P4 LDC.64 R4, c[0x0][0x3a0] ;  /* 0x0000e800ff04cb82 */ /* 0x000ee20000000a00 */
[----:B------:R1:W5:Y:S01]  /*0df0*/  @!P3 LDG.E R34, desc[UR12][R24.64] ;  /* 0x0000000c1822b981 */ /* 0x000362000c1e1900 */
[----:B0-----:R-:W-:Y:S01]  /*0e00*/  @!P3 IADD3 R18, P0, PT, R29, R18, RZ ;  /* 0x000000121d12b210 */ /* 0x001fe20007f1e0ff */
[----:B-1----:R-:W-:Y:S01]  /*0e10*/  @!P4 IMAD R28, R27, R14, RZ ;  /* 0x0000000e1b1cc224 */ /* 0x002fe200078e02ff */
[----:B------:R-:W-:Y:S02]  /*0e20*/  @!P2 IADD3 R23, PT, PT, R23, R33, RZ ;  /* 0x000000211717a210 */ /* 0x000fe40007ffe0ff */
[----:B------:R-:W-:Y:S01]  /*0e30*/  @!P2 SHF.L.U32 R27, R22, 0x1, RZ ;  /* 0x00000001161ba819 */ /* 0x000fe200000006ff */
[----:B------:R-:W-:Y:S01]  /*0e40*/  @!P4 IMAD R29, R3, R15, R28 ;  /* 0x0000000f031dc224 */ /* 0x000fe200078e021c */
[----:B------:R-:W-:Y:S02]  /*0e50*/  @!P3 IADD3.X R19, PT, PT, R26, R19, RZ, P0, !PT ;  /* 0x000000131a13b210 */ /* 0x000fe400007fe4ff */
[----:B------:R-:W-:-:S02]  /*0e60*/  @!P4 MOV R24, R50 ;  /* 0x000000320018c202 */ /* 0x000fc40000000f00 */
[----:B------:R-:W-:Y:S02]  /*0e70*/  @!P4 MOV R25, R53 ;  /* 0x000000350019c202 */ /* 0x000fe40000000f00 */
[----:B------:R-:W-:Y:S02]  /*0e80*/  @!P2 SHF.L.U64.HI R26, R22, 0x1, R23 ;  /* 0x00000001161aa819 */ /* 0x000fe40000010217 */
[----:B--2---:R-:W-:Y:S01]  /*0e90*/  @!P2 IADD3 R22, P0, PT, R27, R16, RZ ;  /* 0x000000101b16a210 */ /* 0x004fe20007f1e0ff */
[----:B------:R-:W-:-:S03]  /*0ea0*/  @!P4 IMAD.WIDE.U32 R14, R3, R14, R24 ;  /* 0x0000000e030ec225 */ /* 0x000fc600078e0018 */
[----:B------:R-:W-:Y:S02]  /*0eb0*/  @!P2 IADD3.X R23, PT, PT, R26, R17, RZ, P0, !PT ;  /* 0x000000111a17a210 */ /* 0x000fe400007fe4ff */
[----:B----4-:R-:W-:Y:S02]  /*0ec0*/  @!P2 IADD3 R24, P0, PT, R27, R8, RZ ;  /* 0x000000081b18a210 */ /* 0x010fe40007f1e0ff */
[----:B------:R-:W-:Y:S02]  /*0ed0*/  @!P4 IADD3 R17, PT, PT, R15, R29, RZ ;  /* 0x0000001d0f11c210 */ /* 0x000fe40007ffe0ff */
[----:B------:R-:W-:Y:S02]  /*0ee0*/  @!P4 SHF.L.U32 R15, R14, 0x1, RZ ;  /* 0x000000010e0fc819 */ /* 0x000fe400000006ff */
[----:B------:R-:W-:Y:S02]  /*0ef0*/  @!P2 IADD3.X R25, PT, PT, R26, R9, RZ, P0, !PT ;  /* 0x000000091a19a210 */ /* 0x000fe400007fe4ff */
[----:B------:R-:W-:Y:S01]  /*0f00*/  @!P4 SHF.L.U64.HI R8, R14, 0x1, R17 ;  /* 0x000000010e08c819 */ /* 0x000fe20000010211 */
[----:B------:R-:W-:Y:S01]  /*0f10*/  HFMA2 R3, -RZ, RZ, 0, 0 ;  /* 0x00000000ff037431 */ /* 0x000fe200000001ff */
[----:B---3--:R-:W-:-:S02]  /*0f20*/  @!P4 IADD3 R16, P0, PT, R15, R4, RZ ;  /* 0x000000040f10c210 */ /* 0x008fc40007f1e0ff */
[----:B------:R-:W-:Y:S02]  /*0f30*/  @!P4 IADD3 R14, P1, PT, R15, R6, RZ ;  /* 0x000000060f0ec210 */ /* 0x000fe40007f3e0ff */
[----:B------:R-:W-:Y:S02]  /*0f40*/  CS2R R32, SRZ ;  /* 0x0000000000207805 */ /* 0x000fe4000001ff00 */
[C---:B------:R-:W-:Y:S02]  /*0f50*/  @!P4 IADD3.X R17, PT, PT, R8.reuse, R5, RZ, P0, !PT ;  /* 0x000000050811c210 */ /* 0x040fe400007fe4ff */
[----:B------:R-:W-:Y:S02]  /*0f60*/  CS2R R4, SRZ ;  /* 0x0000000000047805 */ /* 0x000fe4000001ff00 */
[----:B------:R-:W-:Y:S02]  /*0f70*/  @!P4 IADD3.X R15, PT, PT, R8, R7, RZ, P1, !PT ;  /* 0x00000007080fc210 */ /* 0x000fe40000ffe4ff */
[----:B------:R-:W-:Y:S01]  /*0f80*/  CS2R R6, SRZ ;  /* 0x0000000000067805 */ /* 0x000fe2000001ff00 */
[----:B------:R0:W5:Y:S04]  /*0f90*/  LDG.E.64 R8, desc[UR12][R20.64] ;  /* 0x0000000c14087981 */ /* 0x000168000c1e1b00 */
[----:B------:R0:W5:Y:S04]  /*0fa0*/  @!P3 LDG.E R33, desc[UR12][R18.64] ;  /* 0x0000000c1221b981 */ /* 0x000168000c1e1900 */
[----:B------:R0:W5:Y:S04]  /*0fb0*/  @!P2 LDG.E R32, desc[UR12][R22.64] ;  /* 0x0000000c1620a981 */ /* 0x000168000c1e1900 */
[----:B------:R0:W5:Y:S04]  /*0fc0*/  @!P2 LDG.E R3, desc[UR12][R24.64] ;  /* 0x0000000c1803a981 */ /* 0x000168000c1e1900 */
[----:B------:R0:W5:Y:S04]  /*0fd0*/  @!P4 LDG.E R4, desc[UR12][R16.64] ;  /* 0x0000000c1004c981 */ /* 0x000168000c1e1900 */
[----:B------:R0:W5:Y:S04]  /*0fe0*/  @!P4 LDG.E R5, desc[UR12][R14.64] ;  /* 0x0000000c0e05c981 */ /* 0x000168000c1e1900 */
[----:B------:R0:W5:Y:S01]  /*0ff0*/  @P5 LDG.E.64 R6, desc[UR12][R12.64] ;  /* 0x0000000c0c065981 */ /* 0x000162000c1e1b00 */
[----:B------:R-:W-:Y:S01]  /*1000*/  UISETP.NE.AND UP1, UPT, UR10, URZ, UPT ;  /* 0x000000ff0a00728c */ /* 0x000fe2000bf25270 */
[----:B------:R-:W-:Y:S01]  /*1010*/  UMOV UR11, 0x3f800000 ;  /* 0x3f800000000b7882 */ /* 0x000fe20000000000 */
[----:B------:R-:W-:-:S13]  /*1020*/  R2UR UR15, R10 ;  /* 0x000000000a0f72ca */ /* 0x000fda00000e0000 */
        /* <DEDUP_REMOVED lines=26> */
[----:B------:R-:W-:Y:S01]  /*11d0*/  FADD.FTZ R22, RZ, R11 ;  /* 0x0000000bff167221 */ /* 0x000fe20000010000 */
[----:B------:R-:W-:Y:S01]  /*11e0*/  FFMA.FTZ R15, R17, R14, R16 ;  /* 0x0000000e110f7223 */ /* 0x000fe20000010010 */
[----:B------:R-:W-:-:S02]  /*11f0*/  HADD2.F32 R16, -RZ, R42.H1_H1 ;  /* 0x3000002aff107230 */ /* 0x000fc40000004100 */
[----:B------:R-:W-:Y:S01]  /*1200*/  FFMA.FTZ R12, R11, R12, RZ ;  /* 0x0000000c0b0c7223 */ /* 0x000fe200000100ff */
[----:B------:R-:W-:Y:S02]  /*1210*/  HADD2.F32 R20, -RZ, R41.H1_H1 ;  /* 0x30000029ff147230 */ /* 0x000fe40000004100 */
[----:B------:R-:W-:Y:S01]  /*1220*/  FMUL.FTZ R18, R18, UR11 ;  /* 0x0000000b12127c20 */ /* 0x000fe20008410000 */
[----:B------:R-:W-:Y:S01]  /*1230*/  FFMA.FTZ R11, R10, R17, RZ ;  /* 0x000000110a0b7223 */ /* 0x000fe200000100ff */
[----:B------:R-:W-:Y:S01]  /*1240*/  FADD.FTZ R16, R16, -UR15 ;  /* 0x8000000f10107e21 */ /* 0x000fe20008010000 */
[----:B------:R-:W-:Y:S01]  /*1250*/  FADD.FTZ R21, RZ, R10 ;  /* 0x0000000aff157221 */ /* 0x000fe20000010000 */
[----:B------:R-:W-:Y:S01]  /*1260*/  FADD.FTZ R13, R14, R13 ;  /* 0x0000000d0e0d7221 */ /* 0x000fe20000010000 */
[----:B------:R-:W-:Y:S01]  /*1270*/  FADD.FTZ R10, R19, R22 ;  /* 0x00000016130a7221 */ /* 0x000fe20000010000 */
[----:B------:R-:W-:Y:S01]  /*1280*/  FMUL.FTZ R17, R16, UR11 ;  /* 0x0000000b10117c20 */ /* 0x000fe20008410000 */
[----:B------:R-:W-:-:S02]  /*1290*/  HADD2.F32 R14, -RZ, R40.H0_H0 ;  /* 0x20000028ff0e7230 */ /* 0x000fc40000004100 */
[----:B------:R-:W-:Y:S01]  /*12a0*/  FMUL.FTZ R22, R8, R19 ;  /* 0x0000001308167220 */ /* 0x000fe20000410000 */
[----:B------:R-:W-:Y:S01]  /*12b0*/  FFMA.FTZ R16, R19, R18, R12 ;  /* 0x0000001213107223 */ /* 0x000fe2000001000c */
[C---:B------:R-:W-:Y:S01]  /*12c0*/  FADD.FTZ R12, R20.reuse, R21 ;  /* 0x00000015140c7221 */ /* 0x040fe20000010000 */
[----:B------:R-:W-:Y:S01]  /*12d0*/  FFMA.FTZ R11, R20, R17, R11 ;  /* 0x00000011140b7223 */ /* 0x000fe2000001000b */
[----:B------:R-:W-:Y:S01]  /*12e0*/  FMUL.FTZ R20, R9, R20 ;  /* 0x0000001409147220 */ /* 0x000fe20000410000 */
[----:B------:R-:W-:Y:S01]  /*12f0*/  FFMA.FTZ R18, R18, R22, R15 ;  /* 0x0000001612127223 */ /* 0x000fe2000001000f */
[----:B------:R-:W-:Y:S01]  /*1300*/  FADD.FTZ R14, R14, -UR15 ;  /* 0x8000000f0e0e7e21 */ /* 0x000fe20008010000 */
[----:B------:R-:W-:Y:S01]  /*1310*/  FADD.FTZ R13, R13, R22 ;  /* 0x000000160d0d7221 */ /* 0x000fe20000010000 */
[----:B------:R-:W-:Y:S02]  /*1320*/  HADD2.F32 R15, -RZ, R39.H0_H0 ;  /* 0x20000027ff0f7230 */ /* 0x000fe40000004100 */
[----:B------:R-:W-:Y:S01]  /*1330*/  FFMA.FTZ R18, R17, R20, R18 ;  /* 0x0000001411127223 */ /* 0x000fe20000010012 */
[----:B------:R-:W-:Y:S01]  /*1340*/  FMUL.FTZ R17, R14, UR11 ;  /* 0x0000000b0e117c20 */ /* 0x000fe20008410000 */
[----:B------:R-:W-:Y:S01]  /*1350*/  FADD.FTZ R13, R20, R13 ;  /* 0x0000000d140d7221 */ /* 0x000fe20000010000 */
[----:B------:R-:W-:-:S02]  /*1360*/  HADD2.F32 R14, -RZ, R40.H1_H1 ;  /* 0x30000028ff0e7230 */ /* 0x000fc40000004100 */
[----:B------:R-:W-:Y:S01]  /*1370*/  FMUL.FTZ R20, R8, R15 ;  /* 0x0000000f08147220 */ /* 0x000fe20000410000 */
[----:B------:R-:W-:Y:S01]  /*1380*/  FADD.FTZ R19, R10, R15 ;  /* 0x0000000f0a137221 */ /* 0x000fe20000010000 */
[----:B------:R-:W-:Y:S01]  /*1390*/  FFMA.FTZ R16, R15, R17, R16 ;  /* 0x000000110f107223 */ /* 0x000fe20000010010 */
[----:B------:R-:W-:Y:S02]  /*13a0*/  HADD2.F32 R15, -RZ, R38.H0_H0 ;  /* 0x20000026ff0f7230 */ /* 0x000fe40000004100 */
[----:B------:R-:W-:Y:S01]  /*13b0*/  FADD.FTZ R14, R14, -UR15 ;  /* 0x8000000f0e0e7e21 */ /* 0x000fe20008010000 */
[----:B------:R-:W-:Y:S02]  /*13c0*/  HADD2.F32 R10, -RZ, R39.H1_H1 ;  /* 0x30000027ff0a7230 */ /* 0x000fe40000004100 */
[----:B------:R-:W-:Y:S01]  /*13d0*/  FADD.FTZ R22, R13, R20 ;  /* 0x000000140d167221 */ /* 0x000fe20000010000 */
[----:B------:R-:W-:Y:S01]  /*13e0*/  FFMA.FTZ R17, R17, R20, R18 ;  /* 0x0000001411117223 */ /* 0x000fe20000010012 */
[----:B------:R-:W-:Y:S01]  /*13f0*/  FADD.FTZ R15, R15, -UR15 ;  /* 0x8000000f0f0f7e21 */ /* 0x000fe20008010000 */
[----:B------:R-:W-:-:S02]  /*1400*/  HADD2.F32 R21, -RZ, R37.H0_H0 ;  /* 0x20000025ff157230 */ /* 0x000fc40000004100 */
[----:B------:R-:W-:Y:S01]  /*1410*/  FMUL.FTZ R14, R14, UR11 ;  /* 0x0000000b0e0e7c20 */ /* 0x000fe20008410000 */
[----:B------:R-:W-:Y:S02]  /*1420*/  HADD2.F32 R18, -RZ, R38.H1_H1 ;  /* 0x30000026ff127230 */ /* 0x000fe40000004100 */
[----:B------:R-:W-:Y:S01]  /*1430*/  FMUL.FTZ R20, R15, UR11 ;  /* 0x0000000b0f147c20 */ /* 0x000fe20008410000 */
[----:B------:R-:W-:Y:S01]  /*1440*/  FMUL.FTZ R15, R9, R10 ;  /* 0x0000000a090f7220 */ /* 0x000fe20000410000 */
[----:B------:R-:W-:Y:S01]  /*1450*/  FADD.FTZ R12, R12, R10 ;  /* 0x0000000a0c0c7221 */ /* 0x000fe20000010000 */
[----:B------:R-:W-:Y:S01]  /*1460*/  FFMA.FTZ R13, R10, R14, R11 ;  /* 0x0000000e0a0d7223 */ /* 0x000fe2000001000b */
[----:B------:R-:W-:Y:S01]  /*1470*/  FADD.FTZ R11, R19, R21 ;  /* 0x00000015130b7221 */ /* 0x000fe20000010000 */
[----:B------:R-:W-:Y:S01]  /*1480*/  FFMA.FTZ R10, R21, R20, R16 ;  /* 0x00000014150a7223 */ /* 0x000fe20000010010 */
[----:B------:R-:W-:Y:S01]  /*1490*/  FFMA.FTZ R17, R14, R15, R17 ;  /* 0x0000000f0e117223 */ /* 0x000fe20000010011 */
[----:B------:R-:W-:Y:S01]  /*14a0*/  FMUL.FTZ R21, R8, R21 ;  /* 0x0000001508157220 */ /* 0x000fe20000410000 */
[----:B------:R-:W-:Y:S01]  /*14b0*/  FADD.FTZ R22, R15, R22 ;  /* 0x000000160f167221 */ /* 0x000fe20000010000 */
[----:B------:R-:W-:-:S02]  /*14c0*/  HADD2.F32 R14, -RZ, R37.H1_H1 ;  /* 0x30000025ff0e7230 */ /* 0x000fc40000004100 */
[----:B------:R-:W-:Y:S01]  /*14d0*/  FADD.FTZ R18, R18, -UR15 ;  /* 0x8000000f12127e21 */ /* 0x000fe20008010000 */
[--C-:B------:R-:W-:Y:S02]  /*14e0*/  HADD2.F32 R16, -RZ, R36.reuse.H0_H0 ;  /* 0x20000024ff107230 */ /* 0x100fe40000004100 */
[----:B------:R-:W-:Y:S01]  /*14f0*/  FADD.FTZ R22, R22, R21 ;  /* 0x0000001516167221 */ /* 0x000fe20000010000 */
[----:B------:R-:W-:Y:S01]  /*1500*/  FFMA.FTZ R21, R20, R21, R17 ;  /* 0x0000001514157223 */ /* 0x000fe20000010011 */
[----:B------:R-:W-:Y:S01]  /*1510*/  FADD.FTZ R15, R12, R14 ;  /* 0x0000000e0c0f7221 */ /* 0x000fe20000010000 */
[----:B------:R-:W-:Y:S01]  /*1520*/  FMUL.FTZ R18, R18, UR11 ;  /* 0x0000000b12127c20 */ /* 0x000fe20008410000 */
[----:B------:R-:W-:Y:S01]  /*1530*/  FMUL.FTZ R17, R9, R14 ;  /* 0x0000000e09117220 */ /* 0x000fe20000410000 */
[----:B------:R-:W-:Y:S02]  /*1540*/  HADD2.F32 R12, -RZ, R36.H1_H1 ;  /* 0x30000024ff0c7230 */ /* 0x000fe40000004100 */
[----:B------:R-:W-:Y:S01]  /*1550*/  FADD.FTZ R16, R16, -UR15 ;  /* 0x8000000f10107e21 */ /* 0x000fe20008010000 */
[----:B------:R-:W-:Y:S01]  /*1560*/  FFMA.FTZ R14, R14, R18, R13 ;  /* 0x000000120e0e7223 */ /* 0x000fe2000001000d */
[----:B------:R-:W-:Y:S01]  /*1570*/  FADD.FTZ R22, R17, R22 ;  /* 0x0000001611167221 */ /* 0x000fe20000010000 */
[----:B------:R-:W-:Y:S01]  /*1580*/  FFMA.FTZ R21, R18, R17, R21 ;  /* 0x0000001112157223 */ /* 0x000fe20000010015 */
[----:B------:R-:W-:-:S02]  /*1590*/  HADD2.F32 R17, -RZ, R35.H0_H0 ;  /* 0x20000023ff117230 */ /* 0x000fc40000004100 */
[----:B------:R-:W-:Y:S01]  /*15a0*/  FADD.FTZ R12, R12, -UR15 ;  /* 0x8000000f0c0c7e21 */ /* 0x000fe20008010000 */
[----:B------:R-:W-:Y:S01]  /*15b0*/  FMUL.FTZ R16, R16, UR11 ;  /* 0x0000000b10107c20 */ /* 0x000fe20008410000 */
[----:B------:R-:W-:Y:S02]  /*15c0*/  HADD2.F32 R19, -RZ, R35.H1_H1 ;  /* 0x30000023ff137230 */ /* 0x000fe40000004100 */
[----:B------:R-:W-:Y:S01]  /*15d0*/  FMUL.FTZ R18, R12, UR11 ;  /* 0x0000000b0c127c20 */ /* 0x000fe20008410000 */
[----:B------:R-:W-:Y:S01]  /*15e0*/  FADD.FTZ R13, R11, R17 ;  /* 0x000000110b0d7221 */ /* 0x000fe20000010000 */
[----:B------:R-:W-:Y:S01]  /*15f0*/  FFMA.FTZ R12, R17, R16, R10 ;  /* 0x00000010110c7223 */ /* 0x000fe2000001000a */
[----:B------:R-:W-:Y:S02]  /*1600*/  HADD2.F32 R20, -RZ, R34.H0_H0 ;  /* 0x20000022ff147230 */ /* 0x000fe40000004100 */
[----:B------:R-:W-:Y:S01]  /*1610*/  FMUL.FTZ R17, R8, R17 ;  /* 0x0000001108117220 */ /* 0x000fe20000410000 */
[----:B------:R-:W-:Y:S01]  /*1620*/  FADD.FTZ R10, R15, R19 ;  /* 0x000000130f0a7221 */ /* 0x000fe20000010000 */
[----:B------:R-:W-:Y:S01]  /*1630*/  FFMA.FTZ R11, R19, R18, R14 ;  /* 0x00000012130b7223 */ /* 0x000fe2000001000e */
[----:B------:R-:W-:Y:S01]  /*1640*/  FMUL.FTZ R19, R9, R19 ;  /* 0x0000001309137220 */ /* 0x000fe20000410000 */
[----:B------:R-:W-:Y:S01]  /*1650*/  FADD.FTZ R22, R22, R17 ;  /* 0x0000001116167221 */ /* 0x000fe20000010000 */
[----:B------:R-:W-:Y:S01]  /*1660*/  FFMA.FTZ R21, R16, R17, R21 ;  /* 0x0000001110157223 */ /* 0x000fe20000010015 */
[----:B------:R-:W-:Y:S01]  /*1670*/  FADD.FTZ R20, R20, -UR15 ;  /* 0x8000000f14147e21 */ /* 0x000fe20008010000 */
[----:B------:R-:W-:-:S02]  /*1680*/  HADD2.F32 R17, -RZ, R33.H0_H0 ;  /* 0x20000021ff117230 */ /* 0x000fc40000004100 */
[----:B------:R-:W-:Y:S01]  /*1690*/  FADD.FTZ R22, R19, R22 ;  /* 0x0000001613167221 */ /* 0x000fe20000010000 */
[----:B------:R-:W-:Y:S02]  /*16a0*/  HADD2.F32 R15, -RZ, R34.H1_H1 ;  /* 0x30000022ff0f7230 */ /* 0x000fe40000004100 */
[----:B------:R-:W-:Y:S01]  /*16b0*/  FFMA.FTZ R21, R18, R19, R21 ;  /* 0x0000001312157223 */ /* 0x000fe20000010015 */
[----:B------:R-:W-:Y:S01]  /*16c0*/  FMUL.FTZ R20, R20, UR11 ;  /* 0x0000000b14147c20 */ /* 0x000fe20008410000 */
[----:B------:R-:W-:Y:S02]  /*16d0*/  HADD2.F32 R14, -RZ, R33.H1_H1 ;  /* 0x30000021ff0e7230 */ /* 0x000fe40000004100 */
[----:B------:R-:W-:Y:S01]  /*16e0*/  FMUL.FTZ R19, R8, R17 ;  /* 0x0000001108137220 */ /* 0x000fe20000410000 */
[----:B------:R-:W-:Y:S01]  /*16f0*/  FADD.FTZ R18, R15, -UR15 ;  /* 0x8000000f0f127e21 */ /* 0x000fe20008010000 */
[----:B------:R-:W-:Y:S02]  /*1700*/  HADD2.F32 R16, -RZ, R32.H0_H0 ;  /* 0x20000020ff107230 */ /* 0x000fe40000004100 */
[----:B------:R-:W-:Y:S01]  /*1710*/  FADD.FTZ R13, R13, R17 ;  /* 0x000000110d0d7221 */ /* 0x000fe20000010000 */
[----:B------:R-:W-:Y:S01]  /*1720*/  FFMA.FTZ R12, R17, R20, R12 ;  /* 0x00000014110c7223 */ /* 0x000fe2000001000c */
[----:B------:R-:W-:Y:S01]  /*1730*/  FADD.FTZ R22, R22, R19 ;  /* 0x0000001316167221 */ /* 0x000fe20000010000 */
[----:B------:R-:W-:Y:S01]  /*1740*/  FFMA.FTZ R21, R20, R19, R21 ;  /* 0x0000001314157223 */ /* 0x000fe20000010015 */
[----:B------:R-:W-:-:S02]  /*1750*/  HADD2.F32 R15, -RZ, R3.H0_H0 ;  /* 0x20000003ff0f7230 */ /* 0x000fc40000004100 */
[----:B------:R-:W-:Y:S01]  /*1760*/  FMUL.FTZ R17, R9, R14 ;  /* 0x0000000e09117220 */ /* 0x000fe20000410000 */
[----:B------:R-:W-:Y:S01]  /*1770*/  FMUL.FTZ R18, R18, UR11 ;  /* 0x0000000b12127c20 */ /* 0x000fe20008410000 */
[----:B------:R-:W-:Y:S01]  /*1780*/  FADD.FTZ R16, R16, -UR15 ;  /* 0x8000000f10107e21 */ /* 0x000fe20008010000 */
[----:B------:R-:W-:Y:S02]  /*1790*/  HADD2.F32 R19, -RZ, R32.H1_H1 ;  /* 0x30000020ff137230 */ /* 0x000fe40000004100 */
[----:B------:R-:W-:Y:S01]  /*17a0*/  FADD.FTZ R22, R17, R22 ;  /* 0x0000001611167221 */ /* 0x000fe20000010000 */
[----:B------:R-:W-:Y:S01]  /*17b0*/  FFMA.FTZ R20, R18, R17, R21 ;  /* 0x0000001112147223 */ /* 0x000fe20000010015 */
[----:B------:R-:W-:Y:S01]  /*17c0*/  FMUL.FTZ R21, R8, R15 ;  /* 0x0000000f08157220 */ /* 0x000fe20000410000 */
[----:B------:R-:W-:Y:S01]  /*17d0*/  FMUL.FTZ R17, R16, UR11 ;  /* 0x0000000b10117c20 */ /* 0x000fe20008410000 */
[----:B------:R-:W-:Y:S02]  /*17e0*/  HADD2.F32 R16, -RZ, R3.H1_H1 ;  /* 0x30000003ff107230 */ /* 0x000fe40000004100 */
[----:B------:R-:W-:Y:S01]  /*17f0*/  FADD.FTZ R19, R19, -UR15 ;  /* 0x8000000f13137e21 */ /* 0x000fe20008010000 */
[----:B------:R-:W-:Y:S01]  /*1800*/  FADD.FTZ R25, R22, R21 ;  /* 0x0000001516197221 */ /* 0x000fe20000010000 */
[----:B------:R-:W-:Y:S01]  /*1810*/  FFMA.FTZ R22, R17, R21, R20 ;  /* 0x0000001511167223 */ /* 0x000fe20000010014 */
[----:B------:R-:W-:-:S02]  /*1820*/  HADD2.F32 R26, -RZ, R4.H0_H0 ;  /* 0x20000004ff1a7230 */ /* 0x000fc40000004100 */
[----:B------:R-:W-:Y:S01]  /*1830*/  FMUL.FTZ R20, R9, R16 ;  /* 0x0000001009147220 */ /* 0x000fe20000410000 */
[----:B------:R-:W-:Y:S01]  /*1840*/  FMUL.FTZ R19, R19, UR11 ;  /* 0x0000000b13137c20 */ /* 0x000fe20008410000 */
[----:B------:R-:W-:Y:S01]  /*1850*/  FFMA.FTZ R23, R14, R18, R11 ;  /* 0x000000120e177223 */ /* 0x000fe2000001000b */
[--C-:B------:R-:W-:Y:S02]  /*1860*/  HADD2.F32 R11, -RZ, R5.reuse.H0_H0 ;  /* 0x20000005ff0b7230 */ /* 0x100fe40000004100 */
[----:B------:R-:W-:Y:S01]  /*1870*/  FADD.FTZ R24, R20, R25 ;  /* 0x0000001914187221 */ /* 0x000fe20000010000 */
[----:B------:R-:W-:Y:S01]  /*1880*/  FFMA.FTZ R25, R19, R20, R22 ;  /* 0x0000001413197223 */ /* 0x000fe20000010016 */
[----:B------:R-:W-:Y:S02]  /*1890*/  HADD2.F32 R20, -RZ, R4.H1_H1 ;  /* 0x30000004ff147230 */ /* 0x000fe40000004100 */
[----:B------:R-:W-:Y:S01]  /*18a0*/  FADD.FTZ R18, R26, -UR15 ;  /* 0x8000000f1a127e21 */ /* 0x000fe20008010000 */
[----:B------:R-:W-:Y:S01]  /*18b0*/  FADD.FTZ R21, R10, R14 ;  /* 0x0000000e0a157221 */ /* 0x000fe20000010000 */
[----:B------:R-:W-:-:S02]  /*18c0*/  HADD2.F32 R10, -RZ, R5.H1_H1 ;  /* 0x30000005ff0a7230 */ /* 0x000fc40000004100 */
[----:B------:R-:W-:Y:S01]  /*18d0*/  FMUL.FTZ R27, R8, R11 ;  /* 0x0000000b081b7220 */ /* 0x000fe20000410000 */
[----:B------:R-:W-:Y:S01]  /*18e0*/  FMUL.FTZ R18, R18, UR11 ;  /* 0x0000000b12127c20 */ /* 0x000fe20008410000 */
[----:B------:R-:W-:Y:S01]  /*18f0*/  FADD.FTZ R20, R20, -UR15 ;  /* 0x8000000f14147e21 */ /* 0x000fe20008010000 */
[----:B------:R-:W-:Y:S01]  /*1900*/  FADD.FTZ R14, R13, R15 ;  /* 0x0000000f0d0e7221 */ /* 0x000fe20000010000 */
[----:B------:R-:W-:Y:S01]  /*1910*/  FADD.FTZ R24, R24, R27 ;  /* 0x0000001b18187221 */ /* 0x000fe20000010000 */
[----:B------:R-:W-:Y:S01]  /*1920*/  FFMA.FTZ R25, R18, R27, R25 ;  /* 0x0000001b12197223 */ /* 0x000fe20000010019 */
[----:B------:R-:W-:Y:S01]  /*1930*/  FMUL.FTZ R13, R9, R10 ;  /* 0x0000000a090d7220 */ /* 0x000fe20000410000 */
[----:B------:R-:W-:Y:S01]  /*1940*/  FMUL.FTZ R20, R20, UR11 ;  /* 0x0000000b14147c20 */ /* 0x000fe20008410000 */
[----:B------:R-:W-:Y:S01]  /*1950*/  FFMA.FTZ R12, R15, R17, R12 ;  /* 0x000000110f0c7223 */ /* 0x000fe2000001000c */
        /* <DEDUP_REMOVED lines=9> */
.L_x_593:
        /* <DEDUP_REMOVED lines=22> */
[----:B------:R-:W-:Y:S01]  /*1b50*/  FMUL.FTZ R14, R22, -1.4426950216293334961 ;  /* 0xbfb8aa3b160e7820 */ /* 0x000fe20000410000 */
[----:B------:R-:W-:Y:S02]  /*1b60*/  HADD2.F32 R29, -RZ, R38.H0_H0 ;  /* 0x20000026ff1d7230 */ /* 0x000fe40000004100 */
[----:B------:R-:W-:Y:S02]  /*1b70*/  HADD2.F32 R30, -RZ, R43.H1_H1 ;  /* 0x3000002bff1e7230 */ /* 0x000fe40000004100 */
[----:B------:R-:W-:Y:S02]  /*1b80*/  HADD2.F32 R31, -RZ, R41.H1_H1 ;  /* 0x30000029ff1f7230 */ /* 0x000fe40000004100 */
[----:B------:R-:W1:Y:S01]  /*1b90*/  MUFU.EX2 R14, R14 ;  /* 0x0000000e000e7308 */ /* 0x000e620000000800 */
[----:B------:R-:W-:-:S02]  /*1ba0*/  HADD2.F32 R48, -RZ, R36.H0_H0 ;  /* 0x20000024ff307230 */ /* 0x000fc40000004100 */
[----:B------:R-:W-:-:S05]  /*1bb0*/  HADD2.F32 R49, -RZ, R39.H1_H1 ;  /* 0x30000027ff317230 */ /* 0x000fca0000004100 */
[----:B------:R-:W2:Y:S01]  /*1bc0*/  MUFU.EX2 R16, R16 ;  /* 0x0000001000107308 */ /* 0x000ea20000000800 */
[----:B0-----:R-:W-:Y:S01]  /*1bd0*/  FADD.FTZ R26, R12, 1 ;  /* 0x3f8000000c1a7421 */ /* 0x001fe20000010000 */
[----:B------:R-:W-:-:S05]  /*1be0*/  HADD2.F32 R12, -RZ, R40.H0_H0 ;  /* 0x20000028ff0c7230 */ /* 0x000fca0000004100 */
[----:B------:R-:W-:Y:S01]  /*1bf0*/  FADD.FTZ R12, R12, -UR15 ;  /* 0x8000000f0c0c7e21 */ /* 0x000fe20008010000 */
[----:B------:R-:W0:Y:S01]  /*1c00*/  MUFU.EX2 R13, R13 ;  /* 0x0000000d000d7308 */ /* 0x000e220000000800 */
[----:B-1----:R-:W-:Y:S02]  /*1c10*/  FADD.FTZ R25, R14, 1 ;  /* 0x3f8000000e197421 */ /* 0x002fe40000010000 */
[----:B------:R-:W-:-:S04]  /*1c20*/  FMUL.FTZ R21, R12, UR11 ;  /* 0x0000000b0c157c20 */ /* 0x000fc80008410000 */
[----:B------:R-:W-:Y:S01]  /*1c30*/  FFMA.FTZ R12, R8, R21, R6 ;  /* 0x00000015080c7223 */ /* 0x000fe20000010006 */
[----:B------:R-:W1:Y:S01]  /*1c40*/  MUFU.RCP R26, R26 ;  /* 0x0000001a001a7308 */ /* 0x000e620000001000 */
[----:B--2---:R-:W-:Y:S02]  /*1c50*/  FADD.FTZ R28, R16, 1 ;  /* 0x3f800000101c7421 */ /* 0x004fe40000010000 */
[----:B------:R-:W-:-:S05]  /*1c60*/  FMUL.FTZ R16, R12, -1.4426950216293334961 ;  /* 0xbfb8aa3b0c107820 */ /* 0x000fca0000410000 */
[----:B------:R-:W2:Y:S01]  /*1c70*/  MUFU.RCP R25, R25 ;  /* 0x0000001900197308 */ /* 0x000ea20000001000 */
[----:B0-----:R-:W-:-:S07]  /*1c80*/  FADD.FTZ R20, R13, 1 ;  /* 0x3f8000000d147421 */ /* 0x001fce0000010000 */
[----:B------:R-:W0:Y:S01]  /*1c90*/  MUFU.RCP R28, R28 ;  /* 0x0000001c001c7308 */ /* 0x000e220000001000 */
[----:B-1----:R-:W-:Y:S01]  /*1ca0*/  FADD.FTZ R14, -R26, 1 ;  /* 0x3f8000001a0e7421 */ /* 0x002fe20000010100 */
[----:B------:R-:W-:Y:S01]  /*1cb0*/  FMUL.FTZ R26, R17, R26 ;  /* 0x0000001a111a7220 */ /* 0x000fe20000410000 */
[----:B------:R-:W-:Y:S02]  /*1cc0*/  HADD2.F32 R17, -RZ, R41.H0_H0 ;  /* 0x20000029ff117230 */ /* 0x000fe40000004100 */
[----:B------:R-:W-:Y:S01]  /*1cd0*/  FFMA.FTZ R19, R19, R14, 1 ;  /* 0x3f80000013137423 */ /* 0x000fe2000001000e */
[----:B------:R-:W-:Y:S02]  /*1ce0*/  FADD.FTZ R14, R18, -UR15 ;  /* 0x8000000f120e7e21 */ /* 0x000fe40008010000 */
[----:B------:R-:W1:Y:S01]  /*1cf0*/  MUFU.RCP R20, R20 ;  /* 0x0000001400147308 */ /* 0x000e620000001000 */
[----:B--2---:R-:W-:Y:S01]  /*1d00*/  FADD.FTZ R13, -R25, 1 ;  /* 0x3f800000190d7421 */ /* 0x004fe20000010100 */
[----:B------:R-:W-:Y:S01]  /*1d10*/  FMUL.FTZ R14, R14, UR11 ;  /* 0x0000000b0e0e7c20 */ /* 0x000fe20008410000 */
[----:B------:R-:W-:Y:S01]  /*1d20*/  FMUL.FTZ R25, R30, R25 ;  /* 0x000000191e197220 */ /* 0x000fe20000410000 */
[----:B------:R-:W-:Y:S01]  /*1d30*/  FMUL.FTZ R26, R26, R19 ;  /* 0x000000131a1a7220 */ /* 0x000fe20000410000 */
[----:B------:R-:W-:Y:S01]  /*1d40*/  FFMA.FTZ R22, R22, R13, 1 ;  /* 0x3f80000016167423 */ /* 0x000fe2000001000d */
[----:B------:R-:W-:-:S02]  /*1d50*/  FFMA.FTZ R13, R9, R14, R7 ;  /* 0x0000000e090d7223 */ /* 0x000fc40000010007 */
[----:B------:R-:W2:Y:S01]  /*1d60*/  MUFU.EX2 R16, R16 ;  /* 0x0000001000107308 */ /* 0x000ea20000000800 */
[----:B0-----:R-:W-:Y:S01]  /*1d70*/  FADD.FTZ R18, -R28, 1 ;  /* 0x3f8000001c127421 */ /* 0x001fe20000010100 */
[----:B------:R-:W-:Y:S01]  /*1d80*/  FMUL.FTZ R28, R17, R28 ;  /* 0x0000001c111c7220 */ /* 0x000fe20000410000 */
[----:B------:R-:W-:Y:S01]  /*1d90*/  FADD.FTZ R17, R29, -UR15 ;  /* 0x8000000f1d117e21 */ /* 0x000fe20008010000 */
[----:B------:R-:W-:Y:S01]  /*1da0*/  FMUL.FTZ R25, R25, R22 ;  /* 0x0000001619197220 */ /* 0x000fe20000410000 */
[----:B------:R-:W-:Y:S01]  /*1db0*/  FFMA.FTZ R23, R23, R18, 1 ;  /* 0x3f80000017177423 */ /* 0x000fe20000010012 */
[----:B------:R-:W-:Y:S01]  /*1dc0*/  FMUL.FTZ R18, R13, -1.4426950216293334961 ;  /* 0xbfb8aa3b0d127820 */ /* 0x000fe20000410000 */
[----:B------:R-:W-:Y:S01]  /*1dd0*/  FMUL.FTZ R17, R17, UR11 ;  /* 0x0000000b11117c20 */ /* 0x000fe20008410000 */
[----:B-1----:R-:W-:Y:S01]  /*1de0*/  FADD.FTZ R30, -R20, 1 ;  /* 0x3f800000141e7421 */ /* 0x002fe20000010100 */
[----:B------:R-:W-:Y:S01]  /*1df0*/  FMUL.FTZ R31, R31, R20 ;  /* 0x000000141f1f7220 */ /* 0x000fe20000410000 */
[----:B------:R-:W-:-:S02]  /*1e00*/  FMUL.FTZ R20, R28, R23 ;  /* 0x000000171c147220 */ /* 0x000fc40000410000 */
[----:B------:R-:W0:Y:S01]  /*1e10*/  MUFU.EX2 R18, R18 ;  /* 0x0000001200127308 */ /* 0x000e220000000800 */
[----:B------:R-:W-:Y:S01]  /*1e20*/  FFMA.FTZ R30, R15, R30, 1 ;  /* 0x3f8000000f1e7423 */ /* 0x000fe2000001001e */
[----:B------:R-:W-:Y:S01]  /*1e30*/  FFMA.FTZ R15, R8, R17, R6 ;  /* 0x00000011080f7223 */ /* 0x000fe20000010006 */
[----:B--2---:R-:W-:-:S03]  /*1e40*/  FADD.FTZ R16, R16, 1 ;  /* 0x3f80000010107421 */ /* 0x004fc60000010000 */
[----:B------:R-:W-:Y:S01]  /*1e50*/  FMUL.FTZ R29, R15, -1.4426950216293334961 ;  /* 0xbfb8aa3b0f1d7820 */ /* 0x000fe20000410000 */
[----:B------:R-:W-:Y:S02]  /*1e60*/  FMUL.FTZ R23, R31, R30 ;  /* 0x0000001e1f177220 */ /* 0x000fe40000410000 */
[----:B------:R-:W1:Y:S01]  /*1e70*/  MUFU.RCP R16, R16 ;  /* 0x0000001000107308 */ /* 0x000e620000001000 */
[----:B0-----:R-:W-:Y:S01]  /*1e80*/  FADD.FTZ R28, R18, 1 ;  /* 0x3f800000121c7421 */ /* 0x001fe20000010000 */
[----:B------:R-:W-:-:S06]  /*1e90*/  HADD2.F32 R18, -RZ, R38.H1_H1 ;  /* 0x30000026ff127230 */ /* 0x000fcc0000004100 */
[----:B------:R-:W0:Y:S08]  /*1ea0*/  MUFU.EX2 R29, R29 ;  /* 0x0000001d001d7308 */ /* 0x000e300000000800 */
[----:B------:R-:W2:Y:S01]  /*1eb0*/  MUFU.RCP R28, R28 ;  /* 0x0000001c001c7308 */ /* 0x000ea20000001000 */
[----:B-1----:R-:W-:-:S04]  /*1ec0*/  FADD.FTZ R19, -R16, 1 ;  /* 0x3f80000010137421 */ /* 0x002fc80000010100 */
[----:B------:R-:W-:Y:S01]  /*1ed0*/  FFMA.FTZ R22, R12, R19, 1 ;  /* 0x3f8000000c167423 */ /* 0x000fe20000010013 */
[----:B------:R-:W-:Y:S02]  /*1ee0*/  HADD2.F32 R19, -RZ, R39.H0_H0 ;  /* 0x20000027ff137230 */ /* 0x000fe40000004100 */
[----:B------:R-:W-:Y:S01]  /*1ef0*/  FADD.FTZ R12, R18, -UR15 ;  /* 0x8000000f120c7e21 */ /* 0x000fe20008010000 */
[----:B0-----:R-:W-:Y:S02]  /*1f00*/  FADD.FTZ R31, R29, 1 ;  /* 0x3f8000001d1f7421 */ /* 0x001fe40000010000 */
[----:B------:R-:W-:Y:S01]  /*1f10*/  FMUL.FTZ R19, R19, R16 ;  /* 0x0000001013137220 */ /* 0x000fe20000410000 */
[----:B------:R-:W-:Y:S01]  /*1f20*/  FMUL.FTZ R12, R12, UR11 ;  /* 0x0000000b0c0c7c20 */ /* 0x000fe20008410000 */
[----:B------:R0:W1:Y:S02]  /*1f30*/  MUFU.RCP R16, R31 ;  /* 0x0000001f00107308 */ /* 0x0000640000001000 */
[----:B------:R-:W-:Y:S01]  /*1f40*/  FMUL.FTZ R22, R19, R22 ;  /* 0x0000001613167220 */ /* 0x000fe20000410000 */
[----:B------:R-:W-:Y:S01]  /*1f50*/  FFMA.FTZ R18, R9, R12, R7 ;  /* 0x0000000c09127223 */ /* 0x000fe20000010007 */
[----:B--2---:R-:W-:Y:S01]  /*1f60*/  FADD.FTZ R30, -R28, 1 ;  /* 0x3f8000001c1e7421 */ /* 0x004fe20000010100 */
[----:B------:R-:W-:-:S02]  /*1f70*/  FMUL.FTZ R28, R49, R28 ;  /* 0x0000001c311c7220 */ /* 0x000fc40000410000 */
[----:B------:R-:W-:Y:S01]  /*1f80*/  FMUL.FTZ R29, R18, -1.4426950216293334961 ;  /* 0xbfb8aa3b121d7820 */ /* 0x000fe20000410000 */
[----:B------:R-:W-:Y:S01]  /*1f90*/  FFMA.FTZ R19, R13, R30, 1 ;  /* 0x3f8000000d137423 */ /* 0x000fe2000001001e */
[----:B0-----:R-:W-:-:S03]  /*1fa0*/  HADD2.F32 R31, -RZ, R37.H0_H0 ;  /* 0x20000025ff1f7230 */ /* 0x001fc60000004100 */
[----:B------:R-:W-:Y:S01]  /*1fb0*/  FMUL.FTZ R19, R28, R19 ;  /* 0x000000131c137220 */ /* 0x000fe20000410000 */
[----:B------:R-:W0:Y:S01]  /*1fc0*/  MUFU.EX2 R29, R29 ;  /* 0x0000001d001d7308 */ /* 0x000e220000000800 */
[----:B------:R-:W-:Y:S02]  /*1fd0*/  HADD2.F32 R28, -RZ, R37.H1_H1 ;  /* 0x30000025ff1c7230 */ /* 0x000fe40000004100 */
[----:B-1----:R-:W-:-:S04]  /*1fe0*/  FADD.FTZ R30, -R16, 1 ;  /* 0x3f800000101e7421 */ /* 0x002fc80000010100 */
[----:B------:R-:W-:Y:S01]  /*1ff0*/  FFMA.FTZ R13, R15, R30, 1 ;  /* 0x3f8000000f0d7423 */ /* 0x000fe2000001001e */
[----:B------:R-:W-:Y:S01]  /*2000*/  FADD.FTZ R15, R48, -UR15 ;  /* 0x8000000f300f7e21 */ /* 0x000fe20008010000 */
[----:B------:R-:W-:-:S03]  /*2010*/  FMUL.FTZ R48, R31, R16 ;  /* 0x000000101f307220 */ /* 0x000fc60000410000 */
[----:B------:R-:W-:Y:S01]  /*2020*/  FMUL.FTZ R15, R15, UR11 ;  /* 0x0000000b0f0f7c20 */ /* 0x000fe20008410000 */
[----:B------:R-:W-:Y:S01]  /*2030*/  FMUL.FTZ R13, R48, R13 ;  /* 0x0000000d300d7220 */ /* 0x000fe20000410000 */
[----:B------:R-:W-:Y:S02]  /*2040*/  HADD2.F32 R48, -RZ, R35.H0_H0 ;  /* 0x20000023ff307230 */ /* 0x000fe40000004100 */
[----:B------:R-:W-:Y:S01]  /*2050*/  FFMA.FTZ R16, R8, R15, R6 ;  /* 0x0000000f08107223 */ /* 0x000fe20000010006 */
[----:B0-----:R-:W-:-:S03]  /*2060*/  FADD.FTZ R30, R29, 1 ;  /* 0x3f8000001d1e7421 */ /* 0x001fc60000010000 */
[----:B------:R-:W-:-:S03]  /*2070*/  FMUL.FTZ R49, R16, -1.4426950216293334961 ;  /* 0xbfb8aa3b10317820 */ /* 0x000fc60000410000 */
[----:B------:R-:W0:Y:S08]  /*2080*/  MUFU.RCP R30, R30 ;  /* 0x0000001e001e7308 */ /* 0x000e300000001000 */
[----:B------:R-:W1:Y:S01]  /*2090*/  MUFU.EX2 R29, R49 ;  /* 0x00000031001d7308 */ /* 0x000e620000000800 */
[----:B0-----:R-:W-:-:S04]  /*20a0*/  FADD.FTZ R31, -R30, 1 ;  /* 0x3f8000001e1f7421 */ /* 0x001fc80000010100 */
[----:B------:R-:W-:Y:S01]  /*20b0*/  FFMA.FTZ R31, R18, R31, 1 ;  /* 0x3f800000121f7423 */ /* 0x000fe2000001001f */
[----:B------:R-:W-:Y:S01]  /*20c0*/  FMUL.FTZ R18, R28, R30 ;  /* 0x0000001e1c127220 */ /* 0x000fe20000410000 */
[----:B------:R-:W-:Y:S01]  /*20d0*/  FMUL.FTZ R28, R8, R26 ;  /* 0x0000001a081c7220 */ /* 0x000fe20000410000 */
[----:B-1----:R-:W-:Y:S02]  /*20e0*/  FADD.FTZ R29, R29, 1 ;  /* 0x3f8000001d1d7421 */ /* 0x002fe40000010000 */
[----:B------:R-:W-:Y:S01]  /*20f0*/  FMUL.FTZ R18, R18, R31 ;  /* 0x0000001f12127220 */ /* 0x000fe20000410000 */
[----:B------:R-:W-:Y:S01]  /*2100*/  FFMA.FTZ R49, R11, R28, RZ ;  /* 0x0000001c0b317223 */ /* 0x000fe200000100ff */
[----:B------:R-:W-:Y:S01]  /*2110*/  FMUL.FTZ R31, R9, R25 ;  /* 0x00000019091f7220 */ /* 0x000fe20000410000 */
[----:B------:R-:W-:Y:S01]  /*2120*/  FADD.FTZ R28, RZ, R28 ;  /* 0x0000001cff1c7221 */ /* 0x000fe20000010000 */
[----:B------:R-:W0:Y:S02]  /*2130*/  MUFU.RCP R29, R29 ;  /* 0x0000001d001d7308 */ /* 0x000e240000001000 */
[----:B------:R-:W-:Y:S01]  /*2140*/  FFMA.FTZ R30, R10, R31, R49 ;  /* 0x0000001f0a1e7223 */ /* 0x000fe20000010031 */
[----:B------:R-:W-:Y:S01]  /*2150*/  FADD.FTZ R28, R31, R28 ;  /* 0x0000001c1f1c7221 */ /* 0x000fe20000010000 */
[----:B0-----:R-:W-:Y:S01]  /*2160*/  FADD.FTZ R49, -R29, 1 ;  /* 0x3f8000001d317421 */ /* 0x001fe20000010100 */
[----:B------:R-:W-:Y:S01]  /*2170*/  FMUL.FTZ R31, R48, R29 ;  /* 0x0000001d301f7220 */ /* 0x000fe20000410000 */
[----:B------:R-:W-:Y:S01]  /*2180*/  FFMA.FTZ R48, R11, R26, RZ ;  /* 0x0000001a0b307223 */ /* 0x000fe200000100ff */
[----:B------:R-:W-:-:S02]  /*2190*/  HADD2.F32 R11, -RZ, R36.H1_H1 ;  /* 0x30000024ff0b7230 */ /* 0x000fc40000004100 */
[----:B------:R-:W-:Y:S01]  /*21a0*/  FFMA.FTZ R16, R16, R49, 1 ;  /* 0x3f80000010107423 */ /* 0x000fe20000010031 */
[----:B------:R-:W-:Y:S01]  /*21b0*/  FADD.FTZ R29, RZ, R26 ;  /* 0x0000001aff1d7221 */ /* 0x000fe20000010000 */
[----:B------:R-:W-:Y:S02]  /*21c0*/  FFMA.FTZ R26, R27, R20, R48 ;  /* 0x000000141b1a7223 */ /* 0x000fe40000010030 */
[----:B------:R-:W-:Y:S01]  /*21d0*/  FMUL.FTZ R16, R31, R16 ;  /* 0x000000101f107220 */ /* 0x000fe20000410000 */
[----:B------:R-:W-:Y:S01]  /*21e0*/  FADD.FTZ R31, R11, -UR15 ;  /* 0x8000000f0b1f7e21 */ /* 0x000fe20008010000 */
[----:B------:R-:W-:Y:S01]  /*21f0*/  FADD.FTZ R29, R29, R20 ;  /* 0x000000141d1d7221 */ /* 0x000fe20000010000 */
[----:B------:R-:W-:Y:S01]  /*2200*/  FMUL.FTZ R11, R8, R20 ;  /* 0x00000014080b7220 */ /* 0x000fe20000410000 */
[----:B------:R-:W-:Y:S01]  /*2210*/  FFMA.FTZ R26, R21, R22, R26 ;  /* 0x00000016151a7223 */ /* 0x000fe2000001001a */
[----:B------:R-:W-:Y:S02]  /*2220*/  FMUL.FTZ R20, R31, UR11 ;  /* 0x0000000b1f147c20 */ /* 0x000fe40008410000 */
[----:B------:R-:W-:Y:S01]  /*2230*/  FFMA.FTZ R27, R27, R11, R30 ;  /* 0x0000000b1b1b7223 */ /* 0x000fe2000001001e */
[----:B------:R-:W-:Y:S01]  /*2240*/  FADD.FTZ R28, R28, R11 ;  /* 0x0000000b1c1c7221 */ /* 0x000fe20000010000 */
[----:B------:R-:W-:Y:S01]  /*2250*/  FFMA.FTZ R30, R9, R20, R7 ;  /* 0x00000014091e7223 */ /* 0x000fe20000010007 */
[----:B------:R-:W-:-:S02]  /*2260*/  HADD2.F32 R11, -RZ, R35.H1_H1 ;  /* 0x30000023ff0b7230 */ /* 0x000fc40000004100 */
[----:B------:R-:W-:Y:S01]  /*2270*/  FFMA.FTZ R26, R17, R13, R26 ;  /* 0x0000000d111a7223 */ /* 0x000fe2000001001a */
[----:B------:R-:W-:-:S03]  /*2280*/  FMUL.FTZ R48, R30, -1.4426950216293334961 ;  /* 0xbfb8aa3b1e307820 */ /* 0x000fc60000410000 */
[----:B------:R-:W-:-:S03]  /*2290*/  FFMA.FTZ R26, R15, R16, R26 ;  /* 0x000000100f1a7223 */ /* 0x000fc6000001001a */
[----:B------:R-:W0:Y:S02]  /*22a0*/  MUFU.EX2 R48, R48 ;  /* 0x0000003000307308 */ /* 0x000e240000000800 */
[----:B0-----:R-:W-:-:S06]  /*22b0*/  FADD.FTZ R49, R48, 1 ;  /* 0x3f80000030317421 */ /* 0x001fcc0000010000 */
[----:B------:R-:W0:Y:S02]  /*22c0*/  MUFU.RCP R31, R49 ;  /* 0x00000031001f7308 */ /* 0x000e240000001000 */
[----:B0-----:R-:W-:Y:S01]  /*22d0*/  FMUL.FTZ R11, R11, R31 ;  /* 0x0000001f0b0b7220 */ /* 0x001fe20000410000 */
[----:B------:R-:W-:-:S04]  /*22e0*/  FADD.FTZ R31, -R31, 1 ;  /* 0x3f8000001f1f7421 */ /* 0x000fc80000010100 */
[----:B------:R-:W-:Y:S01]  /*22f0*/  FFMA.FTZ R30, R30, R31, 1 ;  /* 0x3f8000001e1e7423 */ /* 0x000fe2000001001f */
[----:B------:R-:W-:Y:S01]  /*2300*/  FFMA.FTZ R31, R10, R25, RZ ;  /* 0x000000190a1f7223 */ /* 0x000fe200000100ff */
[----:B------:R-:W-:Y:S02]  /*2310*/  HADD2.F32 R10, -RZ, R34.H0_H0 ;  /* 0x20000022ff0a7230 */ /* 0x000fe40000004100 */
[----:B------:R-:W-:Y:S01]  /*2320*/  FMUL.FTZ R11, R11, R30 ;  /* 0x0000001e0b0b7220 */ /* 0x000fe20000410000 */
[----:B------:R-:W-:Y:S01]  /*2330*/  FADD.FTZ R30, RZ, R25 ;  /* 0x00000019ff1e7221 */ /* 0x000fe20000010000 */
[-C--:B------:R-:W-:Y:S01]  /*2340*/  FFMA.FTZ R25, R24, R23.reuse, R31 ;  /* 0x0000001718197223 */ /* 0x080fe2000001001f */
[----:B------:R-:W-:Y:S01]  /*2350*/  FADD.FTZ R48, R10, -UR15 ;  /* 0x8000000f0a307e21 */ /* 0x000fe20008010000 */
[----:B------:R-:W-:Y:S01]  /*2360*/  FMUL.FTZ R10, R9, R23 ;  /* 0x00000017090a7220 */ /* 0x000fe20000410000 */
[----:B------:R-:W-:Y:S01]  /*2370*/  FADD.FTZ R30, R30, R23 ;  /* 0x000000171e1e7221 */ /* 0x000fe20000010000 */
[----:B------:R-:W-:Y:S01]  /*2380*/  FFMA.FTZ R25, R14, R19, R25 ;  /* 0x000000130e197223 */ /* 0x000fe20000010019 */
[----:B------:R-:W-:Y:S01]  /*2390*/  FMUL.FTZ R23, R48, UR11 ;  /* 0x0000000b30177c20 */ /* 0x000fe20008410000 */
[----:B------:R-:W-:Y:S01]  /*23a0*/  FFMA.FTZ R24, R24, R10, R27 ;  /* 0x0000000a18187223 */ /* 0x000fe2000001001b */
[----:B------:R-:W-:Y:S01]  /*23b0*/  FADD.FTZ R27, R10, R28 ;  /* 0x0000001c0a1b7221 */ /* 0x000fe20000010000 */
[----:B------:R-:W-:-:S02]  /*23c0*/  HADD2.F32 R10, -RZ, R33.H0_H0 ;  /* 0x20000021ff0a7230 */ /* 0x000fc40000004100 */
[----:B------:R-:W-:Y:S01]  /*23d0*/  FFMA.FTZ R31, R8, R23, R6 ;  /* 0x00000017081f7223 */ /* 0x000fe20000010006 */
[----:B------:R-:W-:-:S03]  /*23e0*/  FFMA.FTZ R25, R12, R18, R25 ;  /* 0x000000120c197223 */ /* 0x000fc60000010019 */
[----:B------:R-:W-:Y:S01]  /*23f0*/  FMUL.FTZ R49, R31, -1.4426950216293334961 ;  /* 0xbfb8aa3b1f317820 */ /* 0x000fe20000410000 */
[----:B------:R-:W-:-:S05]  /*2400*/  FFMA.FTZ R25, R20, R11, R25 ;  /* 0x0000000b14197223 */ /* 0x000fca0000010019 */
[----:B------:R-:W0:Y:S02]  /*2410*/  MUFU.EX2 R49, R49 ;  /* 0x0000003100317308 */ /* 0x000e240000000800 */
[----:B0-----:R-:W-:-:S06]  /*2420*/  FADD.FTZ R48, R49, 1 ;  /* 0x3f80000031307421 */ /* 0x001fcc0000010000 */
[----:B------:R-:W0:Y:S02]  /*2430*/  MUFU.RCP R48, R48 ;  /* 0x0000003000307308 */ /* 0x000e240000001000 */
[----:B0-----:R-:W-:Y:S01]  /*2440*/  FADD.FTZ R28, -R48, 1 ;  /* 0x3f800000301c7421 */ /* 0x001fe20000010100 */
[----:B------:R-:W-:-:S03]  /*2450*/  FMUL.FTZ R10, R10, R48 ;  /* 0x000000300a0a7220 */ /* 0x000fc60000410000 */
[----:B------:R-:W-:Y:S01]  /*2460*/  FFMA.FTZ R31, R31, R28, 1 ;  /* 0x3f8000001f1f7423 */ /* 0x000fe2000001001c */
[----:B------:R-:W-:-:S03]  /*2470*/  HADD2.F32 R28, -RZ, R34.H1_H1 ;  /* 0x30000022ff1c7230 */ /* 0x000fc60000004100 */
[----:B------:R-:W-:Y:S01]  /*2480*/  FMUL.FTZ R10, R10, R31 ;  /* 0x0000001f0a0a7220 */ /* 0x000fe20000410000 */
[----:B------:R-:W-:Y:S01]  /*2490*/  FMUL.FTZ R31, R8, R22 ;  /* 0x00000016081f7220 */ /* 0x000fe20000410000 */
[----:B------:R-:W-:Y:S01]  /*24a0*/  FADD.FTZ R48, R28, -UR15 ;  /* 0x8000000f1c307e21 */ /* 0x000fe20008010000 */
[----:B------:R-:W-:Y:S02]  /*24b0*/  FADD.FTZ R28, R29, R22 ;  /* 0x000000161d1c7221 */ /* 0x000fe40000010000 */
[----:B------:R-:W-:Y:S01]  /*24c0*/  FFMA.FTZ R29, R21, R31, R24 ;  /* 0x0000001f151d7223 */ /* 0x000fe20000010018 */
[----:B------:R-:W-:Y:S01]  /*24d0*/  FMUL.FTZ R22, R48, UR11 ;  /* 0x0000000b30167c20 */ /* 0x000fe20008410000 */
[----:B------:R-:W-:Y:S01]  /*24e0*/  FADD.FTZ R27, R27, R31 ;  /* 0x0000001f1b1b7221 */ /* 0x000fe20000010000 */
[----:B------:R-:W-:Y:S02]  /*24f0*/  HADD2.F32 R31, -RZ, R33.H1_H1 ;  /* 0x30000021ff1f7230 */ /* 0x000fe40000004100 */
[----:B------:R-:W-:-:S04]  /*2500*/  FFMA.FTZ R21, R9, R22, R7 ;  /* 0x0000001609157223 */ /* 0x000fc80000010007 */
[----:B------:R-:W-:-:S06]  /*2510*/  FMUL.FTZ R48, R21, -1.4426950216293334961 ;  /* 0xbfb8aa3b15307820 */ /* 0x000fcc0000410000 */
[----:B------:R-:W0:Y:S02]  /*2520*/  MUFU.EX2 R48, R48 ;  /* 0x0000003000307308 */ /* 0x000e240000000800 */
[----:B0-----:R-:W-:Y:S01]  /*2530*/  FADD.FTZ R49, R48, 1 ;  /* 0x3f80000030317421 */ /* 0x001fe20000010000 */
[----:B------:R-:W-:-:S05]  /*2540*/  FMUL.FTZ R48, R9, R19 ;  /* 0x0000001309307220 */ /* 0x000fca0000410000 */
[----:B------:R-:W0:Y:S02]  /*2550*/  MUFU.RCP R24, R49 ;  /* 0x0000003100187308 */ /* 0x000e240000001000 */
[----:B0-----:R-:W-:Y:S01]  /*2560*/  FMUL.FTZ R31, R31, R24 ;  /* 0x000000181f1f7220 */ /* 0x001fe20000410000 */
[----:B------:R-:W-:-:S04]  /*2570*/  FADD.FTZ R24, -R24, 1 ;  /* 0x3f80000018187421 */ /* 0x000fc80000010100 */
[----:B------:R-:W-:Y:S01]  /*2580*/  FFMA.FTZ R24, R21, R24, 1 ;  /* 0x3f80000015187423 */ /* 0x000fe20000010018 */
[----:B------:R-:W-:-:S03]  /*2590*/  HADD2.F32 R21, -RZ, R32.H0_H0 ;  /* 0x20000020ff157230 */ /* 0x000fc60000004100 */
[----:B------:R-:W-:Y:S02]  /*25a0*/  FMUL.FTZ R24, R31, R24 ;  /* 0x000000181f187220 */ /* 0x000fe40000410000 */
[----:B------:R-:W-:Y:S01]  /*25b0*/  FADD.FTZ R31, R21, -UR15 ;  /* 0x8000000f151f7e21 */ /* 0x000fe20008010000 */
[----:B------:R-:W-:Y:S01]  /*25c0*/  FADD.FTZ R21, R30, R19 ;  /* 0x000000131e157221 */ /* 0x000fe20000010000 */
[----:B------:R-:W-:Y:S01]  /*25d0*/  FFMA.FTZ R30, R14, R48, R29 ;  /* 0x000000300e1e7223 */ /* 0x000fe2000001001d */
[----:B------:R-:W-:Y:S01]  /*25e0*/  FADD.FTZ R29, R48, R27 ;  /* 0x0000001b301d7221 */ /* 0x000fe20000010000 */
[----:B------:R-:W-:Y:S01]  /*25f0*/  FMUL.FTZ R19, R31, UR11 ;  /* 0x0000000b1f137c20 */ /* 0x000fe20008410000 */
[----:B------:R-:W-:Y:S02]  /*2600*/  HADD2.F32 R48, -RZ, R3.H0_H0 ;  /* 0x20000003ff307230 */ /* 0x000fe40000004100 */
[----:B------:R-:W-:Y:S01]  /*2610*/  FFMA.FTZ R25, R22, R24, R25 ;  /* 0x0000001816197223 */ /* 0x000fe20000010019 */
        /* <DEDUP_REMOVED lines=9> */
[----:B------:R-:W-:-:S05]  /*26b0*/  HADD2.F32 R27, -RZ, R32.H1_H1 ;  /* 0x30000020ff1b7230 */ /* 0x000fca0000004100 */
[----:B------:R-:W-:Y:S01]  /*26c0*/  FADD.FTZ R48, R27, -UR15 ;  /* 0x8000000f1b307e21 */ /* 0x000fe20008010000 */
[----:B------:R-:W-:Y:S01]  /*26d0*/  FADD.FTZ R27, R28, R13 ;  /* 0x0000000d1c1b7221 */ /* 0x000fe20000010000 */
[----:B------:R-:W-:Y:S02]  /*26e0*/  FMUL.FTZ R13, R8, R13 ;  /* 0x0000000d080d7220 */ /* 0x000fe40000410000 */
[----:B------:R-:W-:Y:S01]  /*26f0*/  FMUL.FTZ R28, R48, UR11 ;  /* 0x0000000b301c7c20 */ /* 0x000fe20008410000 */
[----:B------:R-:W-:Y:S01]  /*2700*/  FADD.FTZ R27, R27, R16 ;  /* 0x000000101b1b7221 */ /* 0x000fe20000010000 */
[----:B------:R-:W-:Y:S01]  /*2710*/  FFMA.FTZ R17, R17, R13, R30 ;  /* 0x0000000d11117223 */ /* 0x000fe2000001001e */
[----:B------:R-:W-:Y:S01]  /*2720*/  FADD.FTZ R29, R29, R13 ;  /* 0x0000000d1d1d7221 */ /* 0x000fe20000010000 */
[----:B------:R-:W-:Y:S01]  /*2730*/  FFMA.FTZ R30, R9, R28, R7 ;  /* 0x0000001c091e7223 */ /* 0x000fe20000010007 */
[----:B------:R-:W-:Y:S02]  /*2740*/  HADD2.F32 R13, -RZ, R3.H1_H1 ;  /* 0x30000003ff0d7230 */ /* 0x000fe40000004100 */
[----:B------:R-:W-:Y:S01]  /*2750*/  FADD.FTZ R27, R27, R10 ;  /* 0x0000000a1b1b7221 */ /* 0x000fe20000010000 */
        /* <DEDUP_REMOVED lines=8> */
[----:B------:R-:W-:-:S05]  /*27e0*/  HADD2.F32 R30, -RZ, R4.H0_H0 ;  /* 0x20000004ff1e7230 */ /* 0x000fca0000004100 */
[----:B------:R-:W-:Y:S01]  /*27f0*/  FADD.FTZ R49, R30, -UR15 ;  /* 0x8000000f1e317e21 */ /* 0x000fe20008010000 */
[----:B------:R-:W-:Y:S01]  /*2800*/  FADD.FTZ R30, R21, R18 ;  /* 0x00000012151e7221 */ /* 0x000fe20000010000 */
[----:B------:R-:W-:Y:S02]  /*2810*/  FMUL.FTZ R18, R9, R18 ;  /* 0x0000001209127220 */ /* 0x000fe40000410000 */
[----:B------:R-:W-:Y:S02]  /*2820*/  FMUL.FTZ R21, R49, UR11 ;  /* 0x0000000b31157c20 */ /* 0x000fe40008410000 */
[----:B------:R-:W-:Y:S01]  /*2830*/  FFMA.FTZ R12, R12, R18, R17 ;  /* 0x000000120c0c7223 */ /* 0x000fe20000010011 */
[----:B------:R-:W-:Y:S01]  /*2840*/  FADD.FTZ R29, R18, R29 ;  /* 0x0000001d121d7221 */ /* 0x000fe20000010000 */
[----:B------:R-:W-:Y:S01]  /*2850*/  FFMA.FTZ R17, R8, R21, R6 ;  /* 0x0000001508117223 */ /* 0x000fe20000010006 */
[----:B------:R-:W-:-:S03]  /*2860*/  HADD2.F32 R18, -RZ, R5.H0_H0 ;  /* 0x20000005ff127230 */ /* 0x000fc60000004100 */
[----:B------:R-:W-:-:S06]  /*2870*/  FMUL.FTZ R48, R17, -1.4426950216293334961 ;  /* 0xbfb8aa3b11307820 */ /* 0x000fcc0000410000 */
[----:B------:R-:W0:Y:S02]  /*2880*/  MUFU.EX2 R48, R48 ;  /* 0x0000003000307308 */ /* 0x000e240000000800 */
[----:B0-----:R-:W-:-:S06]  /*2890*/  FADD.FTZ R31, R48, 1 ;  /* 0x3f800000301f7421 */ /* 0x001fcc0000010000 */
[----:B------:R-:W0:Y:S02]  /*28a0*/  MUFU.RCP R31, R31 ;  /* 0x0000001f001f7308 */ /* 0x000e240000001000 */
[----:B0-----:R-:W-:Y:S01]  /*28b0*/  FADD.FTZ R49, -R31, 1 ;  /* 0x3f8000001f317421 */ /* 0x001fe20000010100 */
[----:B------:R-:W-:-:S03]  /*28c0*/  FMUL.FTZ R18, R18, R31 ;  /* 0x0000001f12127220 */ /* 0x000fc60000410000 */
[----:B------:R-:W-:Y:S01]  /*28d0*/  FFMA.FTZ R17, R17, R49, 1 ;  /* 0x3f80000011117423 */ /* 0x000fe20000010031 */
[----:B------:R-:W-:-:S03]  /*28e0*/  FMUL.FTZ R49, R8, R16 ;  /* 0x0000001008317220 */ /* 0x000fc60000410000 */
[----:B------:R-:W-:Y:S01]  /*28f0*/  FMUL.FTZ R17, R18, R17 ;  /* 0x0000001112117220 */ /* 0x000fe20000410000 */
[----:B------:R-:W-:Y:S02]  /*2900*/  HADD2.F32 R18, -RZ, R4.H1_H1 ;  /* 0x30000004ff127230 */ /* 0x000fe40000004100 */
[----:B------:R-:W-:-:S03]  /*2910*/  FFMA.FTZ R15, R15, R49, R12 ;  /* 0x000000310f0f7223 */ /* 0x000fc6000001000c */
[----:B------:R-:W-:-:S04]  /*2920*/  FADD.FTZ R18, R18, -UR15 ;  /* 0x8000000f12127e21 */ /* 0x000fc80008010000 */
[----:B------:R-:W-:-:S04]  /*2930*/  FMUL.FTZ R16, R18, UR11 ;  /* 0x0000000b12107c20 */ /* 0x000fc80008410000 */
[----:B------:R-:W-:-:S04]  /*2940*/  FFMA.FTZ R31, R9, R16, R7 ;  /* 0x00000010091f7223 */ /* 0x000fc80000010007 */
[----:B------:R-:W-:-:S06]  /*2950*/  FMUL.FTZ R12, R31, -1.4426950216293334961 ;  /* 0xbfb8aa3b1f0c7820 */ /* 0x000fcc0000410000 */
[----:B------:R-:W0:Y:S02]  /*2960*/  MUFU.EX2 R12, R12 ;  /* 0x0000000c000c7308 */ /* 0x000e240000000800 */
[----:B0-----:R-:W-:Y:S01]  /*2970*/  FADD.FTZ R48, R12, 1 ;  /* 0x3f8000000c307421 */ /* 0x001fe20000010000 */
[----:B------:R-:W-:Y:S01]  /*2980*/  FADD.FTZ R12, R29, R49 ;  /* 0x000000311d0c7221 */ /* 0x000fe20000010000 */
[----:B------:R-:W-:-:S04]  /*2990*/  HADD2.F32 R29, -RZ, R5.H1_H1 ;  /* 0x30000005ff1d7230 */ /* 0x000fc80000004100 */
[----:B------:R-:W0:Y:S02]  /*29a0*/  MUFU.RCP R48, R48 ;  /* 0x0000003000307308 */ /* 0x000e240000001000 */
[----:B0-----:R-:W-:Y:S01]  /*29b0*/  FMUL.FTZ R18, R29, R48 ;  /* 0x000000301d127220 */ /* 0x001fe20000410000 */
[----:B------:R-:W-:-:S04]  /*29c0*/  FADD.FTZ R29, -R48, 1 ;  /* 0x3f800000301d7421 */ /* 0x000fc80000010100 */
[----:B------:R-:W-:Y:S01]  /*29d0*/  FFMA.FTZ R31, R31, R29, 1 ;  /* 0x3f8000001f1f7423 */ /* 0x000fe2000001001d */
[----:B------:R-:W-:Y:S01]  /*29e0*/  FADD.FTZ R29, R30, R11 ;  /* 0x0000000b1e1d7221 */ /* 0x000fe20000010000 */
[----:B------:R-:W-:Y:S02]  /*29f0*/  FMUL.FTZ R30, R9, R11 ;  /* 0x0000000b091e7220 */ /* 0x000fe40000410000 */
[----:B------:R-:W-:Y:S01]  /*2a00*/  FMUL.FTZ R11, R18, R31 ;  /* 0x0000001f120b7220 */ /* 0x000fe20000410000 */
[----:B------:R-:W-:Y:S01]  /*2a10*/  FMUL.FTZ R31, R8, R10 ;  /* 0x0000000a081f7220 */ /* 0x000fe20000410000 */
[----:B------:R-:W-:Y:S01]  /*2a20*/  FFMA.FTZ R20, R20, R30, R15 ;  /* 0x0000001e14147223 */ /* 0x000fe2000001000f */
[----:B------:R-:W-:Y:S01]  /*2a30*/  FADD.FTZ R12, R30, R12 ;  /* 0x0000000c1e0c7221 */ /* 0x000fe20000010000 */
[C---:B------:R-:W-:Y:S02]  /*2a40*/  FFMA.FTZ R15, R23.reuse, R10, R26 ;  /* 0x0000000a170f7223 */ /* 0x040fe4000001001a */
[----:B------:R-:W-:Y:S01]  /*2a50*/  FFMA.FTZ R20, R23, R31, R20 ;  /* 0x0000001f17147223 */ /* 0x000fe20000010014 */
[----:B------:R-:W-:Y:S01]  /*2a60*/  FMUL.FTZ R23, R9, R24 ;  /* 0x0000001809177220 */ /* 0x000fe20000410000 */
[----:B------:R-:W-:Y:S01]  /*2a70*/  FADD.FTZ R12, R12, R31 ;  /* 0x0000001f0c0c7221 */ /* 0x000fe20000010000 */
[-C--:B------:R-:W-:Y:S01]  /*2a80*/  FMUL.FTZ R31, R8, R14.reuse ;  /* 0x0000000e081f7220 */ /* 0x080fe20000410000 */
[----:B------:R-:W-:Y:S01]  /*2a90*/  FADD.FTZ R24, R29, R24 ;  /* 0x000000181d187221 */ /* 0x000fe20000010000 */
[----:B------:R-:W-:Y:S01]  /*2aa0*/  FFMA.FTZ R20, R22, R23, R20 ;  /* 0x0000001716147223 */ /* 0x000fe20000010014 */
[----:B------:R-:W-:Y:S01]  /*2ab0*/  FADD.FTZ R12, R23, R12 ;  /* 0x0000000c170c7221 */ /* 0x000fe20000010000 */
[----:B------:R-:W-:Y:S01]  /*2ac0*/  FMUL.FTZ R23, R9, R13 ;  /* 0x0000000d09177220 */ /* 0x000fe20000410000 */
[----:B------:R-:W-:Y:S01]  /*2ad0*/  FADD.FTZ R24, R24, R13 ;  /* 0x0000000d18187221 */ /* 0x000fe20000010000 */
[C---:B------:R-:W-:Y:S01]  /*2ae0*/  FFMA.FTZ R29, R19.reuse, R31, R20 ;  /* 0x0000001f131d7223 */ /* 0x040fe20000010014 */
[----:B------:R-:W-:Y:S01]  /*2af0*/  FADD.FTZ R18, R12, R31 ;  /* 0x0000001f0c127221 */ /* 0x000fe20000010000 */
[----:B------:R-:W-:Y:S01]  /*2b00*/  FFMA.FTZ R12, R19, R14, R15 ;  /* 0x0000000e130c7223 */ /* 0x000fe2000001000f */
[----:B------:R-:W-:Y:S01]  /*2b10*/  FMUL.FTZ R15, R8, R17 ;  /* 0x00000011080f7220 */ /* 0x000fe20000410000 */
[----:B------:R-:W-:Y:S01]  /*2b20*/  FFMA.FTZ R10, R28, R23, R29 ;  /* 0x000000171c0a7223 */ /* 0x000fe2000001001d */
[----:B------:R-:W-:Y:S01]  /*2b30*/  FADD.FTZ R18, R23, R18 ;  /* 0x0000001217127221 */ /* 0x000fe20000010000 */
[----:B------:R-:W-:Y:S01]  /*2b40*/  FMUL.FTZ R19, R9, R11 ;  /* 0x0000000b09137220 */ /* 0x000fe20000410000 */
[----:B------:R-:W-:Y:S01]  /*2b50*/  FADD.FTZ R14, R27, R14 ;  /* 0x0000000e1b0e7221 */ /* 0x000fe20000010000 */
[C---:B------:R-:W-:Y:S01]  /*2b60*/  FFMA.FTZ R23, R21.reuse, R15, R10 ;  /* 0x0000000f15177223 */ /* 0x040fe2000001000a */
[----:B------:R-:W-:Y:S01]  /*2b70*/  FADD.FTZ R18, R18, R15 ;  /* 0x0000000f12127221 */ /* 0x000fe20000010000 */
[----:B------:R-:W-:Y:S01]  /*2b80*/  FFMA.FTZ R15, R28, R13, R25 ;  /* 0x0000000d1c0f7223 */ /* 0x000fe20000010019 */
[----:B------:R-:W-:Y:S01]  /*2b90*/  FFMA.FTZ R12, R21, R17, R12 ;  /* 0x00000011150c7223 */ /* 0x000fe2000001000c */
[C---:B------:R-:W-:Y:S01]  /*2ba0*/  FFMA.FTZ R25, R16.reuse, R19, R23 ;  /* 0x0000001310197223 */ /* 0x040fe20000010017 */
[----:B------:R-:W-:Y:S01]  /*2bb0*/  FADD.FTZ R19, R19, R18 ;  /* 0x0000001213137221 */ /* 0x000fe20000010000 */
[----:B------:R-:W-:Y:S01]  /*2bc0*/  FFMA.FTZ R13, R16, R11, R15 ;  /* 0x0000000b100d7223 */ /* 0x000fe2000001000f */
[----:B------:R-:W-:Y:S01]  /*2bd0*/  FADD.FTZ R14, R14, R17 ;  /* 0x000000110e0e7221 */ /* 0x000fe20000010000 */
[----:B------:R-:W-:-:S07]  /*2be0*/  FADD.FTZ R15, R24, R11 ;  /* 0x0000000b180f7221 */ /* 0x000fce0000010000 */
.L_x_594:
        /* <DEDUP_REMOVED lines=46> */
.L_x_596:
[----:B------:R-:W-:Y:S05]  /*2ed0*/  BSYNC.RECONVERGENT B0 ;  /* 0x0000000000007941 */ /* 0x000fea0003800200 */
.L_x_595:
[----:B------:R-:W-:Y:S06]  /*2ee0*/  BAR.SYNC.DEFER_BLOCKING 0x0 ;  /* 0x0000000000007b1d */ /* 0x000fec0000010000 */
[----:B------:R-:W-:Y:S04]  /*2ef0*/  BSSY.RECONVERGENT B0, `(.L_x_597) ;  /* 0x000001f000007945 */ /* 0x000fe80003800200 */
[----:B------:R-:W-:Y:S05]  /*2f00*/  @P1 BRA `(.L_x_598) ;  /* 0x0000000000741947 */ /* 0x000fea0003800000 */
[----:B------:R-:W-:-:S09]  /*2f10*/  ULEA UR6, UR8, UR7, 0x18 ;  /* 0x0000000708067291 */ /* 0x000fd2000f8ec0ff */
[----:B------:R-:W4:Y:S04]  /*2f20*/  LDS.64 R24, [UR6+0x18] ;  /* 0x00001806ff187984 */ /* 0x000f280008000a00 */
[----:B------:R-:W5:Y:S04]  /*2f30*/  LDS.128 R20, [UR6+0x20] ;  /* 0x00002006ff147984 */ /* 0x000f680008000c00 */
[----:B-123--:R-:W1:Y:S04]  /*2f40*/  LDS.128 R16, [UR6+0x30] ;  /* 0x00003006ff107984 */ /* 0x00ee680008000c00 */
[----:B------:R-:W2:Y:S01]  /*2f50*/  LDS.128 R28, [UR6+0x40] ;  /* 0x00004006ff1c7984 */ /* 0x000ea20008000c00 */
[----:B----4-:R-:W-:Y:S01]  /*2f60*/  FADD.FTZ R27, R10, R24 ;  /* 0x000000180a1b7221 */ /* 0x010fe20000010000 */
[----:B0-----:R-:W-:-:S03]  /*2f70*/  FADD.FTZ R10, R11, R25 ;  /* 0x000000190b0a7221 */ /* 0x001fc60000010000 */
[----:B-----5:R-:W-:Y:S01]  /*2f80*/  FADD.FTZ R27, R27, R20 ;  /* 0x000000141b1b7221 */ /* 0x020fe20000010000 */
[----:B------:R-:W-:-:S03]  /*2f90*/  FADD.FTZ R10, R10, R21 ;  /* 0x000000150a0a7221 */ /* 0x000fc60000010000 */
[----:B------:R-:W-:Y:S01]  /*2fa0*/  FADD.FTZ R11, R27, R22 ;  /* 0x000000161b0b7221 */ /* 0x000fe20000010000 */
[----:B------:R-:W-:Y:S01]  /*2fb0*/  FADD.FTZ R10, R10, R23 ;  /* 0x000000170a0a7221 */ /* 0x000fe20000010000 */
[----:B------:R-:W0:Y:S02]  /*2fc0*/  LDS.128 R24, [UR6+0x50] ;  /* 0x00005006ff187984 */ /* 0x000e240008000c00 */
[----:B-1----:R-:W-:Y:S01]  /*2fd0*/  FADD.FTZ R11, R11, R16 ;  /* 0x000000100b0b7221 */ /* 0x002fe20000010000 */
[----:B------:R-:W-:Y:S01]  /*2fe0*/  FADD.FTZ R10, R10, R17 ;  /* 0x000000110a0a7221 */ /* 0x000fe20000010000 */
[----:B------:R-:W1:Y:S02]  /*2ff0*/  LDS.128 R20, [UR6+0x60] ;  /* 0x00006006ff147984 */ /* 0x000e640008000c00 */
        /* <DEDUP_REMOVED lines=14> */
.L_x_598:
[----:B------:R-:W-:Y:S05]  /*30e0*/  BSYNC.RECONVERGENT B0 ;  /* 0x0000000000007941 */ /* 0x000fea0003800200 */
.L_x_597:
[----:B------:R-:W-:Y:S06]  /*30f0*/  BAR.SYNC.DEFER_BLOCKING 0x0 ;  /* 0x0000000000007b1d */ /* 0x000fec0000010000 */
[----:B------:R-:W-:Y:S04]  /*3100*/  BSSY.RECONVERGENT B0, `(.L_x_599) ;  /* 0x000013d000007945 */ /* 0x000fe80003800200 */
[----:B------:R-:W-:Y:S05]  /*3110*/  @P3 BRA `(.L_x_600) ;  /* 0x0000001000ec3947 */ /* 0x000fea0003800000 */
[----:B-123--:R-:W1:Y:S04]  /*3120*/  LDS.128 R16, [R48+0x60] ;  /* 0x0000600030107984 */ /* 0x00ee680000000c00 */
[----:B------:R-:W2:Y:S04]  /*3130*/  LDS.128 R20, [R48+0xc0] ;  /* 0x0000c00030147984 */ /* 0x000ea80000000c00 */
[----:B------:R-:W3:Y:S04]  /*3140*/  LDS.128 R24, [R48+0x120] ;  /* 0x0001200030187984 */ /* 0x000ee80000000c00 */
[----:B------:R-:W4:Y:S01]  /*3150*/  LDS.128 R28, [R48+0x180] ;  /* 0x00018000301c7984 */ /* 0x000f220000000c00 */
        /* <DEDUP_REMOVED lines=234> */
[----:B------:R-:W-:Y:S01]  /*4000*/  LDS.128 R20, [R48+0x1380] ;  /* 0x0013800030147984 */ /* 0x000fe20000000c00 */
[----:B----4-:R-:W-:Y:S01]  /*4010*/  FADD.FTZ R31, R31, R24 ;  /* 0x000000181f1f7221 */ /* 0x010fe20000010000 */
        /* <DEDUP_REMOVED lines=13> */
[----:B------:R-:W-:Y:S01]  /*40f0*/  LDS.128 R16, [R48+0x14a0] ;  /* 0x0014a00030107984 */ /* 0x000fe20000000c00 */
[----:B---3--:R-:W-:Y:S01]  /*4100*/  FADD.FTZ R31, R31, R24 ;  /* 0x000000181f1f7221 */ /* 0x008fe20000010000 */
[----:B------:R-:W-:Y:S01]  /*4110*/  FADD.FTZ R28, R28, R25 ;  /* 0x000000191c1c7221 */ /* 0x000fe20000010000 */
[----:B------:R-:W-:Y:S01]  /*4120*/  FADD.FTZ R29, R29, R26 ;  /* 0x0000001a1d1d7221 */ /* 0x000fe20000010000 */
[----:B------:R-:W-:Y:S01]  /*4130*/  FADD.FTZ R30, R30, R27 ;  /* 0x0000001b1e1e7221 */ /* 0x000fe20000010000 */
[----:B------:R-:W-:Y:S01]  /*4140*/  FADD.FTZ R31, R31, R20 ;  /* 0x000000141f1f7221 */ /* 0x000fe20000010000 */
        /* <DEDUP_REMOVED lines=38> */
[----:B------:R-:W3:Y:S04]  /*43b0*/  LDS.128 R20, [R48+0x1740] ;  /* 0x0017400030147984 */ /* 0x000ee80000000c00 */
[----:B------:R-:W4:Y:S01]  /*43c0*/  LDS.128 R24, [R48+0x17a0] ;  /* 0x0017a00030187984 */ /* 0x000f220000000c00 */
        /* <DEDUP_REMOVED lines=8> */
[----:B---3--:R-:W-:Y:S01]  /*4450*/  FADD.FTZ R29, R29, R20 ;  /* 0x000000141d1d7221 */ /* 0x008fe20000010000 */
[----:B------:R-:W-:Y:S01]  /*4460*/  FADD.FTZ R28, R28, R21 ;  /* 0x000000151c1c7221 */ /* 0x000fe20000010000 */
[----:B------:R-:W-:Y:S01]  /*4470*/  FADD.FTZ R31, R31, R22 ;  /* 0x000000161f1f7221 */ /* 0x000fe20000010000 */
[----:B------:R-:W-:Y:S01]  /*4480*/  FADD.FTZ R30, R30, R23 ;  /* 0x000000171e1e7221 */ /* 0x000fe20000010000 */
[----:B----4-:R-:W-:Y:S01]  /*4490*/  FADD.FTZ R12, R29, R24 ;  /* 0x000000181d0c7221 */ /* 0x010fe20000010000 */
[----:B------:R-:W-:Y:S01]  /*44a0*/  FADD.FTZ R13, R28, R25 ;  /* 0x000000191c0d7221 */ /* 0x000fe20000010000 */
[----:B------:R-:W-:Y:S01]  /*44b0*/  FADD.FTZ R14, R31, R26 ;  /* 0x0000001a1f0e7221 */ /* 0x000fe20000010000 */
[----:B------:R-:W-:-:S07]  /*44c0*/  FADD.FTZ R15, R30, R27 ;  /* 0x0000001b1e0f7221 */ /* 0x000fce0000010000 */
.L_x_600:
[----:B------:R-:W-:Y:S05]  /*44d0*/  BSYNC.RECONVERGENT B0 ;  /* 0x0000000000007941 */ /* 0x000fea0003800200 */
.L_x_599:
[----:B------:R-:W-:Y:S04]  /*44e0*/  BSSY.RECONVERGENT B0, `(.L_x_601) ;  /* 0x000001c000007945 */ /* 0x000fe80003800200 */
[----:B------:R-:W-:Y:S05]  /*44f0*/  @P3 BRA `(.L_x_602) ;  /* 0x0000000000683947 */ /* 0x000fea0003800000 */
[----:B-1-3--:R-:W1:Y:S08]  /*4500*/  LDC.64 R16, c[0x0][0x3f8] ;  /* 0x0000fe00ff107b82 */ /* 0x00ae700000000a00 */
[----:B--2---:R-:W2:Y:S01]  /*4510*/  LDC.64 R18, c[0x0][0x3d8] ;  /* 0x0000f600ff127b82 */ /* 0x004ea20000000a00 */
[----:B-1----:R-:W-:Y:S01]  /*4520*/  IMAD.WIDE.U32 R20, R16, 0x3, RZ ;  /* 0x0000000310147825 */ /* 0x002fe200078e00ff */
[----:B------:R-:W-:-:S02]  /*4530*/  LEA R25, R17, R17, 0x1 ;  /* 0x0000001111197211 */ /* 0x000fc400078e08ff */
[----:B------:R-:W-:Y:S02]  /*4540*/  LEA.HI R27, P0, R17, R16, RZ, 0x1 ;  /* 0x00000010111b7211 */ /* 0x000fe400078108ff */
[----:B------:R-:W-:Y:S02]  /*4550*/  IADD3 R25, PT, PT, R21, R25, RZ ;  /* 0x0000001915197210 */ /* 0x000fe40007ffe0ff */
[----:B------:R-:W-:Y:S01]  /*4560*/  IADD3.X R22, PT, PT, RZ, R17, RZ, P0, !PT ;  /* 0x00000011ff167210 */ /* 0x000fe200007fe4ff */
[----:B--2---:R-:W-:Y:S01]  /*4570*/  IMAD.WIDE R18, R47, 0x4, R18 ;  /* 0x000000042f127825 */ /* 0x004fe200078e0212 */
        /* <DEDUP_REMOVED lines=18> */
.L_x_602:
[----:B------:R-:W-:Y:S05]  /*46a0*/  BSYNC.RECONVERGENT B0 ;  /* 0x0000000000007941 */ /* 0x000fea0003800200 */
.L_x_601:
        /* <DEDUP_REMOVED lines=15> */
[----:B---3--:R-:W1:Y:S01]  /*47a0*/  LDC R16, c[0x0][0x370] ;  /* 0x0000dc00ff107b82 */ /* 0x008e620000000800 */
[----:B------:R-:W-:Y:S01]  /*47b0*/  ULOP3.LUT UP0, UR8, UR4, 0x2, URZ, 0xc0, !UPT ;  /* 0x0000000204087892 */ /* 0x000fe2000f80c0ff */
[----:B------:R-:W-:Y:S01]  /*47c0*/  MOV R13, UR10 ;  /* 0x0000000a000d7c02 */ /* 0x000fe20008000f00 */
[----:B------:R-:W-:Y:S02]  /*47d0*/  UIMAD UR6, UR14, UR9, UR18 ;  /* 0x000000090e0672a4 */ /* 0x000fe4000f8e0212 */
[----:B------:R-:W-:Y:S01]  /*47e0*/  UIADD3 UR8, UPT, UPT, -UR8, 0x1, URZ ;  /* 0x0000000108087890 */ /* 0x000fe2000fffe1ff */
[----:B------:R-:W-:Y:S01]  /*47f0*/  IADD3 R13, PT, PT, R13, UR18, RZ ;  /* 0x000000120d0d7c10 */ /* 0x000fe2000fffe0ff */
[----:B------:R-:W-:Y:S01]  /*4800*/  UIMAD.WIDE.U32 UR6, UR6, 0x8, UR16 ;  /* 0x00000008060678a5 */ /* 0x000fe2000f8e0010 */
[----:B------:R-:W0:Y:S01]  /*4810*/  LDC.64 R14, c[0x0][0x3c8] ;  /* 0x0000f200ff0e7b82 */ /* 0x000e220000000a00 */
[----:B------:R-:W-:Y:S02]  /*4820*/  PLOP3.LUT P0, PT, PT, PT, UP0, 0x80, 0x8 ;  /* 0x000000000008781c */ /* 0x000fe40003f0f008 */
[----:B--2---:R-:W-:-:S02]  /*4830*/  MOV R19, UR8 ;  /* 0x0000000800137c02 */ /* 0x004fc40008000f00 */
[----:B------:R-:W-:Y:S02]  /*4840*/  MOV R12, UR6 ;  /* 0x00000006000c7c02 */ /* 0x000fe40008000f00 */
[----:B-1----:R-:W-:-:S04]  /*4850*/  SEL R17, R16, RZ, !P0 ;  /* 0x000000ff10117207 */ /* 0x002fc80004000000 */
[----:B------:R-:W-:Y:S01]  /*4860*/  ISETP.NE.AND P0, PT, R17, -0x1, PT ;  /* 0xffffffff1100780c */ /* 0x000fe20003f05270 */
[----:B0-----:R-:W-:Y:S01]  /*4870*/  IMAD.WIDE.U32 R14, R13, 0x4, R14 ;  /* 0x000000040d0e7825 */ /* 0x001fe200078e000e */
[----:B------:R-:W-:-:S05]  /*4880*/  MOV R13, UR7 ;  /* 0x00000007000d7c02 */ /* 0x000fca0008000f00 */
[----:B------:R0:W-:Y:S01]  /*4890*/  STG.E.64 desc[UR12][R12.64], R10 ;  /* 0x0000000a0c007986 */ /* 0x0001e2000c101b0c */
[----:B------:R-:W-:Y:S06]  /*48a0*/  MEMBAR.ALL.GPU ;  /* 0x0000000000007992 */ /* 0x000fec000000a000 */
[----:B------:R-:W-:-:S00]  /*48b0*/  ERRBAR ;  /* 0x00000000000079ab */ /* 0x000fc00000000000 */
[----:B------:R-:W-:Y:S06]  /*48c0*/  CGAERRBAR ;  /* 0x00000000000075ab */ /* 0x000fec0000000000 */
[----:B------:R0:W-:Y:S01]  /*48d0*/  REDG.E.ADD.S32.STRONG.GPU desc[UR12][R14.64], R19 ;  /* 0x000000130e00798e */ /* 0x0001e2000c12e30c */
[----:B------:R-:W-:Y:S05]  /*48e0*/  @!P0 BRA `(.L_x_604) ;  /* 0x0000000000148947 */ /* 0x000fea0003800000 */
.L_x_605:
[----:B0-----:R-:W2:Y:S04]  /*48f0*/  LDG.E.STRONG.GPU R12, desc[UR12][R14.64] ;  /* 0x0000000c0e0c7981 */ /* 0x001ea8000c1ef900 */
[----:B--2---:R-:W-:Y:S01]  /*4900*/  CCTL.IVALL ;  /* 0x00000000ff00798f */ /* 0x004fe20002000000 */
[----:B------:R-:W-:Y:S05]  /*4910*/  YIELD ;  /* 0x0000000000007946 */ /* 0x000fea0003800000 */
[----:B------:R-:W-:-:S13]  /*4920*/  ISETP.NE.AND P0, PT, R12, R17, PT ;  /* 0x000000110c00720c */ /* 0x000fda0003f05270 */
[----:B------:R-:W-:Y:S05]  /*4930*/  @P0 BRA `(.L_x_605) ;  /* 0xfffffffc00ec0947 */ /* 0x000fea000383ffff */
.L_x_604:
[----:B0-----:R-:W0:Y:S01]  /*4940*/  LDC R12, c[0x0][0x370] ;  /* 0x0000dc00ff0c7b82 */ /* 0x001e220000000800 */
[----:B------:R-:W-:Y:S05]  /*4950*/  WARPSYNC.ALL ;  /* 0x0000000000007948 */ /* 0x000fea0003800000 */
[----:B0-----:R-:W-:Y:S02]  /*4960*/  ISETP.GE.U32.AND P0, PT, R12, 0x8, PT ;  /* 0x000000080c00780c */ /* 0x001fe40003f06070 */
[----:B------:R-:W-:Y:S01]  /*4970*/  BAR.SYNC.DEFER_BLOCKING 0x0 ;  /* 0x0000000000007b1d */ /* 0x000fe20000010000 */
[----:B------:R-:W-:-:S10]  /*4980*/  HFMA2 R20, -RZ, RZ, 0, 0 ;  /* 0x00000000ff147431 */ /* 0x000fd400000001ff */
[----:B------:R-:W-:Y:S05]  /*4990*/  @!P0 BRA `(.L_x_606) ;  /* 0x0000000400308947 */ /* 0x000fea0003800000 */
[----:B------:R-:W-:-:S07]  /*49a0*/  MOV R24, RZ ;  /* 0x000000ff00187202 */ /* 0x000fce0000000f00 */
.L_x_607:
[C---:B------:R-:W-:Y:S02]  /*49b0*/  IADD3 R14, PT, PT, R24.reuse, 0x1, RZ ;  /* 0x00000001180e7810 */ /* 0x040fe40007ffe0ff */
[----:B------:R-:W-:Y:S02]  /*49c0*/  ISETP.EQ.OR P0, PT, R24, UR14, P1 ;  /* 0x0000000e18007c0c */ /* 0x000fe40008f02670 */
[----:B------:R-:W-:Y:S02]  /*49d0*/  ISETP.EQ.OR P6, PT, R14, UR14, P1 ;  /* 0x0000000e0e007c0c */ /* 0x000fe40008fc2670 */
[----:B-1----:R-:W-:Y:S02]  /*49e0*/  MOV R17, UR9 ;  /* 0x0000000900117c02 */ /* 0x002fe40008000f00 */
[----:B------:R-:W-:Y:S02]  /*49f0*/  MOV R13, UR9 ;  /* 0x00000009000d7c02 */ /* 0x000fe40008000f00 */
[----:B------:R-:W-:-:S05]  /*4a00*/  MOV R15, 0x8 ;  /* 0x00000008000f7802 */ /* 0x000fca0000000f00 */
[----:B------:R-:W-:Y:S02]  /*4a10*/  @!P0 IMAD R12, R24, R13, UR18 ;  /* 0x00000012180c8e24 */ /* 0x000fe4000f8e020d */
[----:B------:R-:W-:Y:S02]  /*4a20*/  @!P6 IMAD R14, R14, R17, UR18 ;  /* 0x000000120e0eee24 */ /* 0x000fe4000f8e0211 */
[----:B------:R-:W-:Y:S02]  /*4a30*/  HFMA2 R17, -RZ, RZ, 0, 4.76837158203125e-07 ;  /* 0x00000008ff117431 */ /* 0x000fe400000001ff */
[----:B------:R-:W-:-:S06]  /*4a40*/  @!P0 IMAD.WIDE.U32 R12, R12, R15, UR16 ;  /* 0x000000100c0c8e25 */ /* 0x000fcc000f8e000f */
[----:B------:R-:W4:Y:S01]  /*4a50*/  @!P0 LDG.E.64 R12, desc[UR12][R12.64] ;  /* 0x0000000c0c0c8981 */ /* 0x000f22000c1e1b00 */
[----:B------:R-:W-:-:S06]  /*4a60*/  @!P6 IMAD.WIDE.U32 R14, R14, R17, UR16 ;  /* 0x000000100e0eee25 */ /* 0x000fcc000f8e0011 */
[----:B------:R-:W5:Y:S01]  /*4a70*/  @!P6 LDG.E.64 R14, desc[UR12][R14.64] ;  /* 0x0000000c0e0ee981 */ /* 0x000f62000c1e1b00 */
[C---:B---3--:R-:W-:Y:S02]  /*4a80*/  IADD3 R16, PT, PT, R24.reuse, 0x4, RZ ;  /* 0x0000000418107810 */ /* 0x048fe40007ffe0ff */
[----:B------:R-:W-:Y:S02]  /*4a90*/  IADD3 R17, PT, PT, R24, 0x2, RZ ;  /* 0x0000000218117810 */ /* 0x000fe40007ffe0ff */
[----:B------:R-:W-:Y:S02]  /*4aa0*/  ISETP.EQ.OR P3, PT, R16, UR14, P1 ;  /* 0x0000000e10007c0c */ /* 0x000fe40008f62670 */
[C---:B------:R-:W-:Y:S02]  /*4ab0*/  IADD3 R21, PT, PT, R24.reuse, 0x3, RZ ;  /* 0x0000000318157810 */ /* 0x040fe40007ffe0ff */
[----:B------:R-:W-:Y:S02]  /*4ac0*/  ISETP.EQ.OR P5, PT, R17, UR14, P1 ;  /* 0x0000000e11007c0c */ /* 0x000fe40008fa2670 */
[----:B------:R-:W-:-:S02]  /*4ad0*/  IADD3 R18, PT, PT, R24, 0x5, RZ ;  /* 0x0000000518127810 */ /* 0x000fc40007ffe0ff */
[----:B------:R-:W-:Y:S02]  /*4ae0*/  ISETP.EQ.OR P4, PT, R21, UR14, P1 ;  /* 0x0000000e15007c0c */ /* 0x000fe40008f82670 */
[----:B------:R-:W-:Y:S02]  /*4af0*/  ISETP.EQ.OR P2, PT, R18, UR14, P1 ;  /* 0x0000000e12007c0c */ /* 0x000fe40008f42670 */
[----:B--2---:R-:W-:Y:S02]  /*4b00*/  MOV R19, UR9 ;  /* 0x0000000900137c02 */ /* 0x004fe40008000f00 */
[----:B------:R-:W-:-:S03]  /*4b10*/  MOV R20, UR9 ;  /* 0x0000000900147c02 */ /* 0x000fc60008000f00 */
[----:B------:R-:W-:Y:S01]  /*4b20*/  @!P3 IMAD R16, R16, R19, UR18 ;  /* 0x000000121010be24 */ /* 0x000fe2000f8e0213 */
[----:B------:R-:W-:Y:S01]  /*4b30*/  IADD3 R19, PT, PT, R24, 0x6, RZ ;  /* 0x0000000618137810 */ /* 0x000fe20007ffe0ff */
[----:B------:R-:W-:Y:S01]  /*4b40*/  @!P5 IMAD R17, R17, R20, UR18 ;  /* 0x000000121111de24 */ /* 0x000fe2000f8e0214 */
[----:B------:R-:W-:Y:S02]  /*4b50*/  MOV R22, UR9 ;  /* 0x0000000900167c02 */ /* 0x000fe40008000f00 */
[----:B------:R-:W-:-:S03]  /*4b60*/  MOV R23, UR9 ;  /* 0x0000000900177c02 */ /* 0x000fc60008000f00 */
[----:B------:R-:W-:Y:S02]  /*4b70*/  @!P4 IMAD R21, R21, R22, UR18 ;  /* 0x000000121515ce24 */ /* 0x000fe4000f8e0216 */
[----:B------:R-:W-:Y:S02]  /*4b80*/  @!P2 IMAD R18, R18, R23, UR18 ;  /* 0x000000121212ae24 */ /* 0x000fe4000f8e0217 */
[----:B------:R-:W-:Y:S01]  /*4b90*/  HFMA2 R23, -RZ, RZ, 0, 4.76837158203125e-07 ;  /* 0x00000008ff177431 */ /* 0x000fe200000001ff */
[----:B------:R-:W-:Y:S02]  /*4ba0*/  IADD3 R20, PT, PT, R24, 0x7, RZ ;  /* 0x0000000718147810 */ /* 0x000fe40007ffe0ff */
[----:B------:R-:W-:Y:S02]  /*4bb0*/  MOV R25, UR9 ;  /* 0x0000000900197c02 */ /* 0x000fe40008000f00 */
[----:B------:R-:W-:Y:S01]  /*4bc0*/  MOV R26, 0x8 ;  /* 0x00000008001a7802 */ /* 0x000fe20000000f00 */
[----:B----4-:R-:W-:Y:S01]  /*4bd0*/  @!P0 FADD.FTZ R10, R10, R12 ;  /* 0x0000000c0a0a8221 */ /* 0x010fe20000010000 */
[----:B------:R-:W-:Y:S01]  /*4be0*/  MOV R12, 0x8 ;  /* 0x00000008000c7802 */ /* 0x000fe20000000f00 */
[----:B------:R-:W-:Y:S01]  /*4bf0*/  @!P0 FADD.FTZ R11, R11, R13 ;  /* 0x0000000d0b0b8221 */ /* 0x000fe20000010000 */
[----:B------:R-:W-:Y:S01]  /*4c00*/  ISETP.EQ.OR P0, PT, R19, UR14, P1 ;  /* 0x0000000e13007c0c */ /* 0x000fe20008f02670 */
[----:B-----5:R-:W-:Y:S01]  /*4c10*/  @!P6 FADD.FTZ R10, R10, R14 ;  /* 0x0000000e0a0ae221 */ /* 0x020fe20000010000 */
[----:B------:R-:W-:-:S02]  /*4c20*/  HFMA2 R14, -RZ, RZ, 0, 4.76837158203125e-07 ;  /* 0x00000008ff0e7431 */ /* 0x000fc400000001ff */
[----:B------:R-:W-:-:S04]  /*4c30*/  @!P5 IMAD.WIDE.U32 R12, R17, R12, UR16 ;  /* 0x00000010110cde25 */ /* 0x000fc8000f8e000c */
[----:B------:R-:W-:Y:S01]  /*4c40*/  @!P6 FADD.FTZ R11, R11, R15 ;  /* 0x0000000f0b0be221 */ /* 0x000fe20000010000 */
[----:B------:R-:W-:Y:S01]  /*4c50*/  MOV R17, 0x8 ;  /* 0x0000000800117802 */ /* 0x000fe20000000f00 */
[----:B------:R-:W2:Y:S01]  /*4c60*/  @!P5 LDG.E.64 R12, desc[UR12][R12.64] ;  /* 0x0000000c0c0cd981 */ /* 0x000ea2000c1e1b00 */
[----:B------:R-:W-:Y:S01]  /*4c70*/  @!P4 IMAD.WIDE.U32 R14, R21, R14, UR16 ;  /* 0x00000010150ece25 */ /* 0x000fe2000f8e000e */
[----:B------:R-:W-:-:S03]  /*4c80*/  ISETP.EQ.OR P6, PT, R20, UR14, P1 ;  /* 0x0000000e14007c0c */ /* 0x000fc60008fc2670 */
[----:B------:R-:W-:Y:S02]  /*4c90*/  @!P3 IMAD.WIDE.U32 R16, R16, R17, UR16 ;  /* 0x000000101010be25 */ /* 0x000fe4000f8e0011 */
[----:B------:R-:W3:Y:S02]  /*4ca0*/  @!P4 LDG.E.64 R14, desc[UR12][R14.64] ;  /* 0x0000000c0e0ec981 */ /* 0x000ee4000c1e1b00 */
[----:B------:R-:W-:Y:S02]  /*4cb0*/  @!P0 IMAD R21, R19, R22, UR18 ;  /* 0x0000001213158e24 */ /* 0x000fe4000f8e0216 */
[----:B------:R-:W-:Y:S01]  /*4cc0*/  @!P2 IMAD.WIDE.U32 R18, R18, R23, UR16 ;  /* 0x000000101212ae25 */ /* 0x000fe2000f8e0017 */
[----:B------:R-:W4:Y:S05]  /*4cd0*/  @!P3 LDG.E.64 R16, desc[UR12][R16.64] ;  /* 0x0000000c1010b981 */ /* 0x000f2a000c1e1b00 */
[----:B------:R-:W5:Y:S01]  /*4ce0*/  @!P2 LDG.E.64 R18, desc[UR12][R18.64] ;  /* 0x0000000c1212a981 */ /* 0x000f62000c1e1b00 */
[----:B------:R-:W-:-:S02]  /*4cf0*/  @!P6 IMAD R22, R20, R25, UR18 ;  /* 0x000000121416ee24 */ /* 0x000fc4000f8e0219 */
        /* <DEDUP_REMOVED lines=22> */
.L_x_606:
[----:B------:R-:W0:Y:S02]  /*4e60*/  LDCU UR6, c[0x0][0x370] ;  /* 0x00006e00ff0677ac */ /* 0x000e240008000800 */
[----:B0-----:R-:W-:-:S09]  /*4e70*/  ULOP3.LUT UP0, URZ, UR6, 0x7, URZ, 0xc0, !UPT ;  /* 0x0000000706ff7892 */ /* 0x001fd2000f80c0ff */
[----:B------:R-:W-:Y:S05]  /*4e80*/  BRA.U !UP0, `(.L_x_603) ;  /* 0x0000000508387547 */ /* 0x000fea000b800000 */
[----:B------:R-:W0:Y:S01]  /*4e90*/  LDCU UR6, c[0x0][0x370] ;  /* 0x00006e00ff0677ac */ /* 0x000e220008000800 */
[----:B------:R-:W4:Y:S01]  /*4ea0*/  LDCU UR7, c[0x0][0x370] ;  /* 0x00006e00ff0777ac */ /* 0x000f220008000800 */
[----:B0-----:R-:W-:-:S04]  /*4eb0*/  ULOP3.LUT UR6, UR6, 0x7, URZ, 0xc0, !UPT ;  /* 0x0000000706067892 */ /* 0x001fc8000f8ec0ff */
[----:B------:R-:W-:Y:S02]  /*4ec0*/  UIADD3 UR6, UPT, UPT, UR6, -0x1, URZ ;  /* 0xffffffff06067890 */ /* 0x000fe4000fffe0ff */
[----:B----4-:R-:W-:Y:S02]  /*4ed0*/  ULOP3.LUT UP1, UR7, UR7, 0x3, URZ, 0xc0, !UPT ;  /* 0x0000000307077892 */ /* 0x010fe4000f82c0ff */
[----:B------:R-:W-:-:S09]  /*4ee0*/  UISETP.GE.U32.AND UP0, UPT, UR6, 0x3, UPT ;  /* 0x000000030600788c */ /* 0x000fd2000bf06070 */
[----:B------:R-:W-:Y:S05]  /*4ef0*/  BRA.U !UP0, `(.L_x_608) ;  /* 0x0000000108907547 */ /* 0x000fea000b800000 */
[C---:B---3--:R-:W-:Y:S01]  /*4f00*/  IADD3 R16, PT, PT, R20.reuse, 0x2, RZ ;  /* 0x0000000214107810 */ /* 0x048fe20007ffe0ff */
[----:B------:R-:W-:Y:S01]  /*4f10*/  HFMA2 R15, -RZ, RZ, 0, 4.76837158203125e-07 ;  /* 0x00000008ff0f7431 */ /* 0x000fe200000001ff */
[C---:B------:R-:W-:Y:S02]  /*4f20*/  IADD3 R14, PT, PT, R20.reuse, 0x1, RZ ;  /* 0x00000001140e7810 */ /* 0x040fe40007ffe0ff */
[----:B------:R-:W-:Y:S02]  /*4f30*/  ISETP.EQ.OR P0, PT, R20, UR14, P1 ;  /* 0x0000000e14007c0c */ /* 0x000fe40008f02670 */
[----:B------:R-:W-:Y:S02]  /*4f40*/  ISETP.EQ.OR P3, PT, R16, UR14, P1 ;  /* 0x0000000e10007c0c */ /* 0x000fe40008f62670 */
[----:B------:R-:W-:Y:S02]  /*4f50*/  ISETP.EQ.OR P2, PT, R14, UR14, P1 ;  /* 0x0000000e0e007c0c */ /* 0x000fe40008f42670 */
[----:B------:R-:W-:-:S02]  /*4f60*/  IADD3 R18, PT, PT, R20, 0x3, RZ ;  /* 0x0000000314127810 */ /* 0x000fc40007ffe0ff */
[----:B------:R-:W-:Y:S02]  /*4f70*/  MOV R13, UR9 ;  /* 0x00000009000d7c02 */ /* 0x000fe40008000f00 */
[----:B--2---:R-:W-:Y:S02]  /*4f80*/  MOV R19, UR9 ;  /* 0x0000000900137c02 */ /* 0x004fe40008000f00 */
[----:B-1----:R-:W-:Y:S01]  /*4f90*/  MOV R17, UR9 ;  /* 0x0000000900117c02 */ /* 0x002fe20008000f00 */
        /* <DEDUP_REMOVED lines=9> */
[----:B------:R-:W2:Y:S02]  /*5030*/  @!P0 LDG.E.64 R12, desc[UR12][R12.64] ;  /* 0x0000000c0c0c8981 */ /* 0x000ea4000c1e1b00 */
[----:B------:R-:W-:Y:S01]  /*5040*/  @!P4 IMAD R18, R18, R21, UR18 ;  /* 0x000000121212ce24 */ /* 0x000fe2000f8e0215 */
[----:B------:R-:W-:Y:S01]  /*5050*/  MOV R21, 0x8 ;  /* 0x0000000800157802 */ /* 0x000fe20000000f00 */
        /* <DEDUP_REMOVED lines=14> */
.L_x_608:
        /* <DEDUP_REMOVED lines=10> */
[----:B-1----:R-:W-:-:S07]  /*51e0*/  MOV R17, UR9 ;  /* 0x0000000900117c02 */ /* 0x002fce0008000f00 */
[----:B------:R-:W-:Y:S02]  /*51f0*/  @!P2 IMAD R12, R20, R13, UR18 ;  /* 0x00000012140cae24 */ /* 0x000fe4000f8e020d */
[----:B------:R-:W-:Y:S01]  /*5200*/  @!P0 IMAD R14, R14, R17, UR18 ;  /* 0x000000120e0e8e24 */ /* 0x000fe2000f8e0211 */
[----:B------:R-:W-:Y:S01]  /*5210*/  MOV R17, 0x8 ;  /* 0x0000000800117802 */ /* 0x000fe20000000f00 */
[----:B------:R-:W-:-:S04]  /*5220*/  @!P2 IMAD.WIDE.U32 R12, R12, R15, UR16 ;  /* 0x000000100c0cae25 */ /* 0x000fc8000f8e000f */
[----:B------:R-:W-:Y:S02]  /*5230*/  @!P0 IMAD.WIDE.U32 R14, R14, R17, UR16 ;  /* 0x000000100e0e8e25 */ /* 0x000fe4000f8e0011 */
[----:B------:R-:W3:Y:S04]  /*5240*/  @!P2 LDG.E.64 R12, desc[UR12][R12.64] ;  /* 0x0000000c0c0ca981 */ /* 0x000ee8000c1e1b00 */
[----:B------:R-:W4:Y:S01]  /*5250*/  @!P0 LDG.E.64 R14, desc[UR12][R14.64] ;  /* 0x0000000c0e0e8981 */ /* 0x000f22000c1e1b00 */
[----:B------:R-:W-:Y:S01]  /*5260*/  IADD3 R20, PT, PT, R20, 0x2, RZ ;  /* 0x0000000214147810 */ /* 0x000fe20007ffe0ff */
[----:B---3--:R-:W-:Y:S01]  /*5270*/  @!P2 FADD.FTZ R10, R10, R12 ;  /* 0x0000000c0a0aa221 */ /* 0x008fe20000010000 */
[----:B------:R-:W-:-:S03]  /*5280*/  @!P2 FADD.FTZ R11, R11, R13 ;  /* 0x0000000d0b0ba221 */ /* 0x000fc60000010000 */
[----:B----4-:R-:W-:Y:S01]  /*5290*/  @!P0 FADD.FTZ R10, R10, R14 ;  /* 0x0000000e0a0a8221 */ /* 0x010fe20000010000 */
[----:B------:R-:W-:-:S07]  /*52a0*/  @!P0 FADD.FTZ R11, R11, R15 ;  /* 0x0000000f0b0b8221 */ /* 0x000fce0000010000 */
.L_x_609:
        /* <DEDUP_REMOVED lines=8> */
[----:B------:R-:W3:Y:S02]  /*5330*/  LDG.E.64 R12, desc[UR12][R12.64] ;  /* 0x0000000c0c0c7981 */ /* 0x000ee4000c1e1b00 */
[----:B---3--:R-:W-:Y:S01]  /*5340*/  FADD.FTZ R10, R10, R12 ;  /* 0x0000000c0a0a7221 */ /* 0x008fe20000010000 */
[----:B------:R-:W-:-:S07]  /*5350*/  FADD.FTZ R11, R11, R13 ;  /* 0x0000000d0b0b7221 */ /* 0x000fce0000010000 */
.L_x_610:
[----:B------:R-:W-:Y:S05]  /*5360*/  BSYNC.RECONVERGENT B0 ;  /* 0x0000000000007941 */ /* 0x000fea0003800200 */
.L_x_603:
[----:B------:R-:W5:Y:S01]  /*5370*/  S2UR UR7, SR_CgaCtaId ;  /* 0x00000000000779c3 */ /* 0x000f620000008800 */
[----:B------:R-:W-:Y:S01]  /*5380*/  UMOV UR6, 0x400 ;  /* 0x0000040000067882 */ /* 0x000fe20000000000 */
[----:B------:R-:W0:Y:S01]  /*5390*/  LDCU.64 UR16, c[0x0][0x400] ;  /* 0x00008000ff1077ac */ /* 0x000e220008000a00 */
[--C-:B----4-:R-:W-:Y:S02]  /*53a0*/  HADD2.F32 R14, -RZ, R44.reuse.H0_H0 ;  /* 0x2000002cff0e7230 */ /* 0x110fe40000004100 */
[----:B------:R-:W-:-:S03]  /*53b0*/  HADD2.F32 R44, -RZ, R44.H1_H1 ;  /* 0x3000002cff2c7230 */ /* 0x000fc60000004100 */
[----:B------:R-:W4:Y:S02]  /*53c0*/  LDC R23, c[0x0][0x41c] ;  /* 0x00010700ff177b82 */ /* 0x000f240000000800 */
[----:B------:R-:W-:-:S04]  /*53d0*/  FADD.FTZ R44, R44, -UR15 ;  /* 0x8000000f2c2c7e21 */ /* 0x000fc80008010000 */
[----:B------:R-:W-:Y:S01]  /*53e0*/  FMUL.FTZ R44, R44, UR11 ;  /* 0x0000000b2c2c7c20 */ /* 0x000fe20008410000 */
[----:B-----5:R-:W-:Y:S01]  /*53f0*/  ULEA UR6, UR7, UR6, 0x18 ;  /* 0x0000000607067291 */ /* 0x020fe2000f8ec0ff */
[----:B------:R-:W5:Y:S01]  /*5400*/  LDCU.U8 UR7, c[0x0][0x414] ;  /* 0x00008280ff0777ac */ /* 0x000f620008000000 */
[----:B----4-:R-:W-:-:S07]  /*5410*/  IMAD R23, R23, UR14, R46 ;  /* 0x0000000e17177c24 */ /* 0x010fce000f8e022e */
[----:B------:R3:W-:Y:S01]  /*5420*/  @!P1 STS.64 [UR6+0x78], R10 ;  /* 0x0000780aff009988 */ /* 0x0007e20008000a06 */
[----:B------:R-:W-:Y:S01]  /*5430*/  BAR.SYNC.DEFER_BLOCKING 0x0 ;  /* 0x0000000000007b1d */ /* 0x000fe20000010000 */
[----:B0-----:R-:W-:Y:S01]  /*5440*/  ISETP.GE.U32.AND P0, PT, R23, UR16, PT ;  /* 0x0000001017007c0c */ /* 0x001fe2000bf06070 */
[----:B---3--:R-:W-:Y:S01]  /*5450*/  FADD.FTZ R11, R14, -UR15 ;  /* 0x8000000f0e0b7e21 */ /* 0x008fe20008010000 */
[----:B-----5:R-:W-:Y:S01]  /*5460*/  UISETP.NE.AND UP0, UPT, UR7, URZ, UPT ;  /* 0x000000ff0700728c */ /* 0x020fe2000bf05270 */
[----:B------:R-:W-:-:S04]  /*5470*/  SHF.R.S32.HI R10, RZ, 0x1f, R23 ;  /* 0x0000001fff0a7819 */ /* 0x000fc80000011417 */
[----:B------:R-:W-:Y:S01]  /*5480*/  ISETP.GE.AND.EX P0, PT, R10, UR17, PT, P0 ;  /* 0x000000110a007c0c */ /* 0x000fe2000bf06300 */
[----:B------:R-:W0:Y:S01]  /*5490*/  LDS.64 R12, [UR6+0x78] ;  /* 0x00007806ff0c7984 */ /* 0x000e220008000a00 */
[----:B------:R-:W0:Y:S02]  /*54a0*/  LDCU UR6, c[0x0][0x42c] ;  /* 0x00008580ff0677ac */ /* 0x000e240008000800 */
[----:B0-----:R-:W-:Y:S01]  /*54b0*/  FMUL.FTZ R15, R13, UR6 ;  /* 0x000000060d0f7c20 */ /* 0x001fe20008410000 */
[----:B------:R-:W-:Y:S01]  /*54c0*/  FMUL.FTZ R14, R12, UR6 ;  /* 0x000000060c0e7c20 */ /* 0x000fe20008410000 */
[----:B------:R-:W-:Y:S01]  /*54d0*/  FMUL.FTZ R13, R11, UR11 ;  /* 0x0000000b0b0d7c20 */ /* 0x000fe20008410000 */
[--C-:B------:R-:W-:Y:S02]  /*54e0*/  HADD2.F32 R11, -RZ, R43.reuse.H0_H0 ;  /* 0x2000002bff0b7230 */ /* 0x100fe40000004100 */
[----:B------:R-:W-:Y:S02]  /*54f0*/  HADD2.F32 R12, -RZ, R43.H1_H1 ;  /* 0x3000002bff0c7230 */ /* 0x000fe40000004100 */
[----:B------:R-:W-:Y:S01]  /*5500*/  FFMA.FTZ R27, R14, R13, R15 ;  /* 0x0000000d0e1b7223 */ /* 0x000fe2000001000f */
        /* <DEDUP_REMOVED lines=19> */
.L_x_611:
[----:B------:R-:W-:Y:S01]  /*5640*/  FFMA.FTZ R18, R14, R44, R15 ;  /* 0x0000002c0e127223 */ /* 0x000fe2000001000f */
[----:B------:R-:W-:Y:S01]  /*5650*/  BSSY.RECONVERGENT B0, `(.L_x_612) ;  /* 0x0000014000007945 */ /* 0x000fe20003800200 */
[----:B------:R-:W-:Y:S01]  /*5660*/  FFMA.FTZ R27, R8, R11, -R27 ;  /* 0x0000000b081b7223 */ /* 0x000fe2000001081b */
[----:B-1----:R-:W-:Y:S01]  /*5670*/  IADD3 R17, PT, PT, R23, 0x40, RZ ;  /* 0x0000004017117810 */ /* 0x002fe20007ffe0ff */
[----:B------:R-:W-:Y:S01]  /*5680*/  FFMA.FTZ R18, R9, R12, -R18 ;  /* 0x0000000c09127223 */ /* 0x000fe20000010812 */
[----:B------:R-:W-:Y:S01]  /*5690*/  IADD3 R16, PT, PT, R23, 0x80, RZ ;  /* 0x0000008017107810 */ /* 0x000fe20007ffe0ff */
        /* <DEDUP_REMOVED lines=12> */
[----:B------:R-:W-:Y:S02]  /*5760*/  F2FP.F16.F32.PACK_AB R11, R18, R27 ;  /* 0x0000001b120b723e */ /* 0x000fe400000000ff */
[----:B------:R-:W-:-:S05]  /*5770*/  LEA.HI.X R13, R10, UR7, R13, 0x1, P0 ;  /* 0x000000070a0d7c11 */ /* 0x000fca00080f0c0d */
[----:B------:R0:W-:Y:S02]  /*5780*/  STG.E desc[UR12][R12.64], R11 ;  /* 0x0000000b0c007986 */ /* 0x0001e4000c10190c */
.L_x_613:
[----:B------:R-:W-:Y:S05]  /*5790*/  BSYNC.RECONVERGENT B0 ;  /* 0x0000000000007941 */ /* 0x000fea0003800200 */
.L_x_612:
[--C-:B0-----:R-:W-:Y:S01]  /*57a0*/  HADD2.F32 R11, -RZ, R42.reuse.H0_H0 ;  /* 0x2000002aff0b7230 */ /* 0x101fe20000004100 */
[----:B------:R-:W-:Y:S01]  /*57b0*/  ISETP.GE.U32.AND P0, PT, R17, UR16, PT ;  /* 0x0000001011007c0c */ /* 0x000fe2000bf06070 */
[----:B------:R-:W-:Y:S01]  /*57c0*/  HADD2.F32 R42, -RZ, R42.H1_H1 ;  /* 0x3000002aff2a7230 */ /* 0x000fe20000004100 */
[----:B------:R-:W-:Y:S01]  /*57d0*/  ISETP.GE.U32.AND P1, PT, R16, UR16, PT ;  /* 0x0000001010007c0c */ /* 0x000fe2000bf26070 */
[--C-:B------:R-:W-:Y:S02]  /*57e0*/  HADD2.F32 R13, -RZ, R41.reuse.H0_H0 ;  /* 0x20000029ff0d7230 */ /* 0x100fe40000004100 */
[----:B------:R-:W-:Y:S01]  /*57f0*/  FADD.FTZ R11, R11, -UR15 ;  /* 0x8000000f0b0b7e21 */ /* 0x000fe20008010000 */
[----:B------:R-:W-:Y:S01]  /*5800*/  SHF.R.S32.HI R10, RZ, 0x1f, R17 ;  /* 0x0000001fff0a7819 */ /* 0x000fe20000011411 */
[----:B------:R-:W-:Y:S01]  /*5810*/  FADD.FTZ R42, R42, -UR15 ;  /* 0x8000000f2a2a7e21 */ /* 0x000fe20008010000 */
[----:B------:R-:W-:Y:S01]  /*5820*/  SHF.R.S32.HI R12, RZ, 0x1f, R16 ;  /* 0x0000001fff0c7819 */ /* 0x000fe20000011410 */
[----:B------:R-:W-:Y:S01]  /*5830*/  FMUL.FTZ R21, R11, UR11 ;  /* 0x0000000b0b157c20 */ /* 0x000fe20008410000 */
[----:B------:R-:W-:Y:S01]  /*5840*/  ISETP.GE.AND.EX P0, PT, R10, UR17, PT, P0 ;  /* 0x000000110a007c0c */ /* 0x000fe2000bf06300 */
[----:B------:R-:W-:Y:S01]  /*5850*/  HADD2.F32 R18, -RZ, R41.H1_H1 ;  /* 0x30000029ff127230 */ /* 0x000fe20000004100 */
[----:B------:R-:W-:Y:S01]  /*5860*/  ISETP.GE.AND.EX P1, PT, R12, UR17, PT, P1 ;  /* 0x000000110c007c0c */ /* 0x000fe2000bf26310 */
[----:B------:R-:W-:-:S02]  /*5870*/  HADD2.F32 R11, -RZ, R40.H0_H0 ;  /* 0x20000028ff0b7230 */ /* 0x000fc40000004100 */
[----:B--2---:R-:W-:Y:S01]  /*5880*/  FFMA.FTZ R19, R14, R21, R15 ;  /* 0x000000150e137223 */ /* 0x004fe2000001000f */
[----:B------:R-:W-:Y:S01]  /*5890*/  FMUL.FTZ R42, R42, UR11 ;  /* 0x0000000b2a2a7c20 */ /* 0x000fe20008410000 */
        /* <DEDUP_REMOVED lines=19> */
.L_x_614:
        /* <DEDUP_REMOVED lines=10> */
[----:B------:R-:W-:Y:S01]  /*5a70*/  FMUL.FTZ R13, R13, UR11 ;  /* 0x0000000b0d0d7c20 */ /* 0x000fe20008410000 */
[----:B------:R-:W1:Y:S04]  /*5a80*/  LDCU.64 UR18, c[0x0][0x380] ;  /* 0x00007000ff1277ac */ /* 0x000e680008000a00 */
[----:B------:R-:W-:Y:S01]  /*5a90*/  F2FP.F16.F32.PACK_AB R13, R13, R20 ;  /* 0x000000140d0d723e */ /* 0x000fe200000000ff */
        /* <DEDUP_REMOVED lines=8> */
.L_x_616:
[----:B------:R-:W-:Y:S05]  /*5b20*/  BSYNC.RECONVERGENT B0 ;  /* 0x0000000000007941 */ /* 0x000fea0003800200 */
.L_x_615:
[----:B------:R-:W-:Y:S01]  /*5b30*/  FMUL.FTZ R21, R21, UR11 ;  /* 0x0000000b15157c20 */ /* 0x000fe20008410000 */
[----:B------:R-:W-:Y:S01]  /*5b40*/  FADD.FTZ R40, R40, -UR15 ;  /* 0x8000000f28287e21 */ /* 0x000fe20008010000 */
[--C-:B------:R-:W-:Y:S02]  /*5b50*/  HADD2.F32 R11, -RZ, R39.reuse.H0_H0 ;  /* 0x20000027ff0b7230 */ /* 0x100fe40000004100 */
[----:B------:R-:W-:Y:S02]  /*5b60*/  HADD2.F32 R10, -RZ, R39.H1_H1 ;  /* 0x30000027ff0a7230 */ /* 0x000fe40000004100 */
[----:B------:R-:W-:Y:S01]  /*5b70*/  FFMA.FTZ R27, R14, R21, R15 ;  /* 0x000000150e1b7223 */ /* 0x000fe2000001000f */
[----:B------:R-:W-:Y:S01]  /*5b80*/  FMUL.FTZ R40, R40, UR11 ;  /* 0x0000000b28287c20 */ /* 0x000fe20008410000 */
[----:B------:R-:W-:Y:S06]  /*5b90*/  BRA.U !UP0, `(.L_x_617) ;  /* 0x0000000108487547 */ /* 0x000fec000b800000 */
        /* <DEDUP_REMOVED lines=18> */
.L_x_617:
[----:B0-----:R-:W-:Y:S01]  /*5cc0*/  FFMA.FTZ R18, R14, R40, R15 ;  /* 0x000000280e127223 */ /* 0x001fe2000001000f */
        /* <DEDUP_REMOVED lines=20> */
.L_x_619:
[----:B------:R-:W-:Y:S05]  /*5e10*/  BSYNC.RECONVERGENT B0 ;  /* 0x0000000000007941 */ /* 0x000fea0003800200 */
.L_x_618:
[--C-:B0-----:R-:W-:Y:S02]  /*5e20*/  HADD2.F32 R13, -RZ, R4.reuse.H0_H0 ;  /* 0x20000004ff0d7230 */ /* 0x101fe40000004100 */
[----:B------:R-:W-:Y:S01]  /*5e30*/  FADD.FTZ R17, R17, -UR15 ;  /* 0x8000000f11117e21 */ /* 0x000fe20008010000 */
[----:B------:R-:W-:Y:S02]  /*5e40*/  HADD2.F32 R4, -RZ, R4.H1_H1 ;  /* 0x30000004ff047230 */ /* 0x000fe40000004100 */
[----:B------:R-:W-:Y:S01]  /*5e50*/  FADD.FTZ R38, R38, -UR15 ;  /* 0x8000000f26267e21 */ /* 0x000fe20008010000 */
[----:B------:R-:W-:Y:S02]  /*5e60*/  HADD2.F32 R10, -RZ, R36.H0_H0 ;  /* 0x20000024ff0a7230 */ /* 0x000fe40000004100 */
[----:B------:R-:W-:Y:S01]  /*5e70*/  FADD.FTZ R13, R13, -UR15 ;  /* 0x8000000f0d0d7e21 */ /* 0x000fe20008010000 */
[----:B------:R-:W-:Y:S02]  /*5e80*/  HADD2.F32 R11, -RZ, R34.H0_H0 ;  /* 0x20000022ff0b7230 */ /* 0x000fe40000004100 */
[----:B------:R-:W-:Y:S01]  /*5e90*/  FADD.FTZ R4, R4, -UR15 ;  /* 0x8000000f04047e21 */ /* 0x000fe20008010000 */
[----:B------:R-:W-:-:S02]  /*5ea0*/  HADD2.F32 R12, -RZ, R32.H0_H0 ;  /* 0x20000020ff0c7230 */ /* 0x000fc40000004100 */
[----:B------:R-:W-:Y:S01]  /*5eb0*/  FADD.FTZ R10, R10, -UR15 ;  /* 0x8000000f0a0a7e21 */ /* 0x000fe20008010000 */
[----:B------:R-:W-:Y:S02]  /*5ec0*/  HADD2.F32 R36, -RZ, R36.H1_H1 ;  /* 0x30000024ff247230 */ /* 0x000fe40000004100 */
[----:B------:R-:W-:Y:S01]  /*5ed0*/  FADD.FTZ R11, R11, -UR15 ;  /* 0x8000000f0b0b7e21 */ /* 0x000fe20008010000 */
[----:B------:R-:W-:Y:S02]  /*5ee0*/  HADD2.F32 R34, -RZ, R34.H1_H1 ;  /* 0x30000022ff227230 */ /* 0x000fe40000004100 */
[----:B------:R-:W-:Y:S01]  /*5ef0*/  FADD.FTZ R12, R12, -UR15 ;  /* 0x8000000f0c0c7e21 */ /* 0x000fe20008010000 */
[----:B------:R-:W-:Y:S02]  /*5f00*/  HADD2.F32 R32, -RZ, R32.H1_H1 ;  /* 0x30000020ff207230 */ /* 0x000fe40000004100 */
[----:B------:R-:W-:Y:S01]  /*5f10*/  FADD.FTZ R30, R36, -UR15 ;  /* 0x8000000f241e7e21 */ /* 0x000fe20008010000 */
[----:B------:R-:W-:Y:S01]  /*5f20*/  FMUL.FTZ R43, R17, UR11 ;  /* 0x0000000b112b7c20 */ /* 0x000fe20008410000 */
[----:B------:R-:W-:Y:S01]  /*5f30*/  FADD.FTZ R22, R34, -UR15 ;  /* 0x8000000f22167e21 */ /* 0x000fe20008010000 */
[----:B------:R-:W-:Y:S01]  /*5f40*/  FMUL.FTZ R17, R13, UR11 ;  /* 0x0000000b0d117c20 */ /* 0x000fe20008410000 */
[----:B------:R-:W-:Y:S01]  /*5f50*/  FADD.FTZ R20, R32, -UR15 ;  /* 0x8000000f20147e21 */ /* 0x000fe20008010000 */
[----:B------:R-:W-:Y:S01]  /*5f60*/  FMUL.FTZ R18, R4, UR11 ;  /* 0x0000000b04127c20 */ /* 0x000fe20008410000 */
[C---:B------:R-:W-:Y:S01]  /*5f70*/  IADD3 R13, PT, PT, R23.reuse, 0xc0, RZ ;  /* 0x000000c0170d7810 */ /* 0x040fe20007ffe0ff */
[----:B------:R-:W-:Y:S01]  /*5f80*/  FMUL.FTZ R40, R38, UR11 ;  /* 0x0000000b26287c20 */ /* 0x000fe20008410000 */
[C---:B------:R-:W-:Y:S01]  /*5f90*/  IADD3 R39, PT, PT, R23.reuse, 0x100, RZ ;  /* 0x0000010017277810 */ /* 0x040fe20007ffe0ff */
[----:B------:R-:W-:Y:S01]  /*5fa0*/  FMUL.FTZ R32, R10, UR11 ;  /* 0x0000000b0a207c20 */ /* 0x000fe20008410000 */
[C---:B------:R-:W-:Y:S01]  /*5fb0*/  IADD3 R16, PT, PT, R23.reuse, 0x140, RZ ;  /* 0x0000014017107810 */ /* 0x040fe20007ffe0ff */
[----:B------:R-:W-:Y:S01]  /*5fc0*/  FMUL.FTZ R30, R30, UR11 ;  /* 0x0000000b1e1e7c20 */ /* 0x000fe20008410000 */
[----:B------:R-:W-:Y:S01]  /*5fd0*/  IADD3 R4, PT, PT, R23, 0x180, RZ ;  /* 0x0000018017047810 */ /* 0x000fe20007ffe0ff */
[----:B------:R-:W-:Y:S01]  /*5fe0*/  FMUL.FTZ R21, R11, UR11 ;  /* 0x0000000b0b157c20 */ /* 0x000fe20008410000 */
[----:B------:R-:W-:Y:S01]  /*5ff0*/  FMUL.FTZ R22, R22, UR11 ;  /* 0x0000000b16167c20 */ /* 0x000fe20008410000 */
[----:B------:R-:W-:Y:S01]  /*6000*/  FMUL.FTZ R19, R12, UR11 ;  /* 0x0000000b0c137c20 */ /* 0x000fe20008410000 */
[----:B------:R-:W-:Y:S01]  /*6010*/  FMUL.FTZ R20, R20, UR11 ;  /* 0x0000000b14147c20 */ /* 0x000fe20008410000 */
[----:B------:R-:W-:Y:S01]  /*6020*/  IADD3 R23, PT, PT, R23, 0x1c0, RZ ;  /* 0x000001c017177810 */ /* 0x000fe20007ffe0ff */
[C-C-:B------:R-:W-:Y:S01]  /*6030*/  FFMA.FTZ R11, R14.reuse, R43, R15.reuse ;  /* 0x0000002b0e0b7223 */ /* 0x140fe2000001000f */
[----:B------:R-:W-:Y:S01]  /*6040*/  ISETP.GE.U32.AND P1, PT, R13, UR16, PT ;  /* 0x000000100d007c0c */ /* 0x000fe2000bf26070 */
[C-C-:B------:R-:W-:Y:S01]  /*6050*/  FFMA.FTZ R12, R14.reuse, R40, R15.reuse ;  /* 0x000000280e0c7223 */ /* 0x140fe2000001000f */
[----:B------:R-:W-:Y:S01]  /*6060*/  ISETP.GE.U32.AND P3, PT, R39, UR16, PT ;  /* 0x0000001027007c0c */ /* 0x000fe2000bf66070 */
[--C-:B------:R-:W-:Y:S01]  /*6070*/  FFMA.FTZ R41, R14, R32, R15.reuse ;  /* 0x000000200e297223 */ /* 0x100fe2000001000f */
[----:B------:R-:W-:Y:S01]  /*6080*/  ISETP.GE.U32.AND P4, PT, R16, UR16, PT ;  /* 0x0000001010007c0c */ /* 0x000fe2000bf86070 */
[--C-:B------:R-:W-:Y:S01]  /*6090*/  FFMA.FTZ R34, R14, R30, R15.reuse ;  /* 0x0000001e0e227223 */ /* 0x100fe2000001000f */
[----:B------:R-:W-:Y:S01]  /*60a0*/  ISETP.GE.U32.AND P2, PT, R4, UR16, PT ;  /* 0x0000001004007c0c */ /* 0x000fe2000bf46070 */
[C---:B------:R-:W-:Y:S01]  /*60b0*/  FFMA.FTZ R27, R14.reuse, R21, R15 ;  /* 0x000000150e1b7223 */ /* 0x040fe2000001000f */
[----:B------:R-:W-:Y:S01]  /*60c0*/  SHF.R.S32.HI R10, RZ, 0x1f, R13 ;  /* 0x0000001fff0a7819 */ /* 0x000fe2000001140d */
[C---:B------:R-:W-:Y:S01]  /*60d0*/  FFMA.FTZ R26, R14.reuse, R22, R15 ;  /* 0x000000160e1a7223 */ /* 0x040fe2000001000f */
[----:B------:R-:W-:Y:S01]  /*60e0*/  SHF.R.S32.HI R36, RZ, 0x1f, R39 ;  /* 0x0000001fff247819 */ /* 0x000fe20000011427 */
[C-C-:B------:R-:W-:Y:S01]  /*60f0*/  FFMA.FTZ R29, R14.reuse, R19, R15.reuse ;  /* 0x000000130e1d7223 */ /* 0x140fe2000001000f */
[----:B------:R-:W-:Y:S01]  /*6100*/  SHF.R.S32.HI R24, RZ, 0x1f, R16 ;  /* 0x0000001fff187819 */ /* 0x000fe20000011410 */
[C-C-:B------:R-:W-:Y:S01]  /*6110*/  FFMA.FTZ R28, R14.reuse, R20, R15.reuse ;  /* 0x000000140e1c7223 */ /* 0x140fe2000001000f */
[----:B------:R-:W-:Y:S01]  /*6120*/  SHF.R.S32.HI R25, RZ, 0x1f, R4 ;  /* 0x0000001fff197819 */ /* 0x000fe20000011404 */
[C-C-:B------:R-:W-:Y:S01]  /*6130*/  FFMA.FTZ R31, R14.reuse, R17, R15.reuse ;  /* 0x000000110e1f7223 */ /* 0x140fe2000001000f */
[----:B------:R-:W-:Y:S01]  /*6140*/  FFMA.FTZ R14, R14, R18, R15 ;  /* 0x000000120e0e7223 */ /* 0x000fe2000001000f */
[--C-:B------:R-:W-:Y:S01]  /*6150*/  HADD2.F32 R15, -RZ, R37.reuse.H0_H0 ;  /* 0x20000025ff0f7230 */ /* 0x100fe20000004100 */
[----:B------:R-:W-:Y:S01]  /*6160*/  ISETP.GE.U32.AND P0, PT, R23, UR16, PT ;  /* 0x0000001017007c0c */ /* 0x000fe2000bf06070 */
[----:B------:R-:W-:Y:S01]  /*6170*/  HADD2.F32 R37, -RZ, R37.H1_H1 ;  /* 0x30000025ff257230 */ /* 0x000fe20000004100 */
[----:B------:R-:W-:-:S02]  /*6180*/  ISETP.GE.AND.EX P1, PT, R10, UR17, PT, P1 ;  /* 0x000000110a007c0c */ /* 0x000fc4000bf26310 */
        /* <DEDUP_REMOVED lines=14> */
[----:B0-----:R-:W-:Y:S01]  /*6270*/  FMUL.FTZ R37, R37, R48 ;  /* 0x0000003025257220 */ /* 0x001fe20000410000 */
[----:B-1----:R-:W-:Y:S01]  /*6280*/  FMUL.FTZ R15, R15, R44 ;  /* 0x0000002c0f0f7220 */ /* 0x002fe20000410000 */
[----:B------:R-:W-:Y:S01]  /*6290*/  FADD.FTZ R49, -R44, 1 ;  /* 0x3f8000002c317421 */ /* 0x000fe20000010100 */
[----:B------:R-:W-:-:S03]  /*62a0*/  FADD.FTZ R44, -R48, 1 ;  /* 0x3f800000302c7421 */ /* 0x000fc60000010100 */
[----:B------:R-:W-:Y:S01]  /*62b0*/  FFMA.FTZ R38, R38, R49, 1 ;  /* 0x3f80000026267423 */ /* 0x000fe20000010031 */
[----:B------:R-:W-:-:S03]  /*62c0*/  FFMA.FTZ R44, R40, R44, 1 ;  /* 0x3f800000282c7423 */ /* 0x000fc6000001002c */
[----:B------:R-:W-:Y:S01]  /*62d0*/  FMUL.FTZ R15, R15, R38 ;  /* 0x000000260f0f7220 */ /* 0x000fe20000410000 */
[----:B------:R-:W-:-:S07]  /*62e0*/  FMUL.FTZ R37, R37, R44 ;  /* 0x0000002c25257220 */ /* 0x000fce0000410000 */
.L_x_620:
[----:B------:R-:W-:Y:S01]  /*62f0*/  BSSY.RECONVERGENT B0, `(.L_x_621) ;  /* 0x0000012000007945 */ /* 0x000fe20003800200 */
[----:B------:R-:W-:Y:S01]  /*6300*/  FFMA.FTZ R15, R8, R15, -R11 ;  /* 0x0000000f080f7223 */ /* 0x000fe2000001080b */
[----:B------:R-:W-:Y:S02]  /*6310*/  FFMA.FTZ R12, R9, R37, -R12 ;  /* 0x00000025090c7223 */ /* 0x000fe4000001080c */
[----:B------:R-:W-:Y:S05]  /*6320*/  @P1 BRA `(.L_x_622) ;  /* 0x0000000000381947 */ /* 0x000fea0003800000 */
[----:B------:R-:W0:Y:S01]  /*6330*/  LDCU.64 UR6, c[0x0][0x3f8] ;  /* 0x00007f00ff0677ac */ /* 0x000e220008000a00 */
[----:B------:R-:W-:Y:S01]  /*6340*/  MOV R11, R53 ;  /* 0x00000035000b7202 */ /* 0x000fe20000000f00 */
[----:B------:R-:W1:Y:S01]  /*6350*/  LDCU.64 UR18, c[0x0][0x380] ;  /* 0x00007000ff1277ac */ /* 0x000e620008000a00 */
[----:B0-----:R-:W-:Y:S01]  /*6360*/  IMAD R38, R10, UR6, RZ ;  /* 0x000000060a267c24 */ /* 0x001fe2000f8e02ff */
[----:B------:R-:W-:-:S05]  /*6370*/  MOV R10, R50 ;  /* 0x00000032000a7202 */ /* 0x000fca0000000f00 */
[----:B------:R-:W-:-:S04]  /*6380*/  IMAD.WIDE.U32 R10, R13, UR6, R10 ;  /* 0x000000060d0a7c25 */ /* 0x000fc8000f8e000a */
[----:B------:R-:W-:Y:S02]  /*6390*/  IMAD R13, R13, UR7, R38 ;  /* 0x000000070d0d7c24 */ /* 0x000fe4000f8e0226 */
[----:B------:R-:W-:Y:S01]  /*63a0*/  FMUL.FTZ R38, R15, UR11 ;  /* 0x0000000b0f267c20 */ /* 0x000fe20008410000 */
[----:B------:R-:W-:Y:S01]  /*63b0*/  FMUL.FTZ R15, R12, UR11 ;  /* 0x0000000b0c0f7c20 */ /* 0x000fe20008410000 */
[C---:B-1----:R-:W-:Y:S02]  /*63c0*/  LEA R12, P1, R10.reuse, UR18, 0x1 ;  /* 0x000000120a0c7c11 */ /* 0x042fe4000f8208ff */
[----:B------:R-:W-:Y:S02]  /*63d0*/  IADD3 R13, PT, PT, R11, R13, RZ ;  /* 0x0000000d0b0d7210 */ /* 0x000fe40007ffe0ff */
[----:B------:R-:W-:Y:S02]  /*63e0*/  F2FP.F16.F32.PACK_AB R15, R15, R38 ;  /* 0x000000260f0f723e */ /* 0x000fe400000000ff */
[----:B------:R-:W-:-:S05]  /*63f0*/  LEA.HI.X R13, R10, UR19, R13, 0x1, P1 ;  /* 0x000000130a0d7c11 */ /* 0x000fca00088f0c0d */
[----:B------:R0:W-:Y:S02]  /*6400*/  STG.E desc[UR12][R12.64], R15 ;  /* 0x0000000f0c007986 */ /* 0x0001e4000c10190c */
.L_x_622:
[----:B------:R-:W-:Y:S05]  /*6410*/  BSYNC.RECONVERGENT B0 ;  /* 0x0000000000007941 */ /* 0x000fea0003800200 */
.L_x_621:
[--C-:B------:R-:W-:Y:S02]  /*6420*/  HADD2.F32 R10, -RZ, R35.reuse.H0_H0 ;  /* 0x20000023ff0a7230 */ /* 0x100fe40000004100 */
[----:B------:R-:W-:Y:S01]  /*6430*/  HADD2.F32 R35, -RZ, R35.H1_H1 ;  /* 0x30000023ff237230 */ /* 0x000fe20000004100 */
        /* <DEDUP_REMOVED lines=19> */
.L_x_623:
[----:B------:R-:W-:Y:S01]  /*6570*/  BSSY.RECONVERGENT B0, `(.L_x_624) ;  /* 0x0000012000007945 */ /* 0x000fe20003800200 */
[----:B------:R-:W-:Y:S01]  /*6580*/  FFMA.FTZ R41, R8, R10, -R41 ;  /* 0x0000000a08297223 */ /* 0x000fe20000010829 */
[----:B0-----:R-:W-:Y:S02]  /*6590*/  FFMA.FTZ R15, R9, R35, -R34 ;  /* 0x00000023090f7223 */ /* 0x001fe40000010822 */
[----:B------:R-:W-:Y:S05]  /*65a0*/  @P3 BRA `(.L_x_625) ;  /* 0x0000000000383947 */ /* 0x000fea0003800000 */
[----:B------:R-:W0:Y:S01]  /*65b0*/  LDCU.64 UR6, c[0x0][0x3f8] ;  /* 0x00007f00ff0677ac */ /* 0x000e220008000a00 */
[----:B------:R-:W-:Y:S01]  /*65c0*/  MOV R10, R50 ;  /* 0x00000032000a7202 */ /* 0x000fe20000000f00 */
[----:B------:R-:W-:Y:S01]  /*65d0*/  FMUL.FTZ R30, R41, UR11 ;  /* 0x0000000b291e7c20 */ /* 0x000fe20008410000 */
[----:B------:R-:W-:Y:S01]  /*65e0*/  MOV R11, R53 ;  /* 0x00000035000b7202 */ /* 0x000fe20000000f00 */
[----:B------:R-:W1:Y:S01]  /*65f0*/  LDCU.64 UR18, c[0x0][0x380] ;  /* 0x00007000ff1277ac */ /* 0x000e620008000a00 */
        /* <DEDUP_REMOVED lines=9> */
.L_x_625:
[----:B------:R-:W-:Y:S05]  /*6690*/  BSYNC.RECONVERGENT B0 ;  /* 0x0000000000007941 */ /* 0x000fea0003800200 */
.L_x_624:
[--C-:B------:R-:W-:Y:S02]  /*66a0*/  HADD2.F32 R10, -RZ, R33.reuse.H0_H0 ;  /* 0x20000021ff0a7230 */ /* 0x100fe40000004100 */
[----:B------:R-:W-:Y:S01]  /*66b0*/  HADD2.F32 R33, -RZ, R33.H1_H1 ;  /* 0x30000021ff217230 */ /* 0x000fe20000004100 */
        /* <DEDUP_REMOVED lines=19> */
.L_x_626:
        /* <DEDUP_REMOVED lines=18> */
.L_x_628:
[----:B------:R-:W-:Y:S05]  /*6910*/  BSYNC.RECONVERGENT B0 ;  /* 0x0000000000007941 */ /* 0x000fea0003800200 */
.L_x_627:
        /* <DEDUP_REMOVED lines=21> */
.L_x_629:
[----:B------:R-:W-:Y:S01]  /*6a70*/  BSSY.RECONVERGENT B0, `(.L_x_630) ;  /* 0x0000012000007945 */ /* 0x000fe20003800200 */
[----:B------:R-:W-:Y:S01]  /*6a80*/  FFMA.FTZ R29, R8, R10, -R29 ;  /* 0x0000000a081d7223 */ /* 0x000fe2000001081d */
[----:B------:R-:W-:Y:S02]  /*6a90*/  FFMA.FTZ R3, R9, R3, -R28 ;  /* 0x0000000309037223 */ /* 0x000fe4000001081c */
[----:B------:R-:W-:Y:S05]  /*6aa0*/  @P2 BRA `(.L_x_631) ;  /* 0x0000000000382947 */ /* 0x000fea0003800000 */
[----:B------:R-:W1:Y:S01]  /*6ab0*/  LDCU.64 UR6, c[0x0][0x3f8] ;  /* 0x00007f00ff0677ac */ /* 0x000e620008000a00 */
[----:B------:R-:W-:Y:S01]  /*6ac0*/  MOV R10, R50 ;  /* 0x00000032000a7202 */ /* 0x000fe20000000f00 */
[----:B------:R-:W-:Y:S01]  /*6ad0*/  FMUL.FTZ R3, R3, UR11 ;  /* 0x0000000b03037c20 */ /* 0x000fe20008410000 */
[----:B------:R-:W-:Y:S01]  /*6ae0*/  MOV R11, R53 ;  /* 0x00000035000b7202 */ /* 0x000fe20000000f00 */
[----:B------:R-:W2:Y:S01]  /*6af0*/  LDCU.64 UR18, c[0x0][0x380] ;  /* 0x00007000ff1277ac */ /* 0x000ea20008000a00 */
[----:B-1----:R-:W-:Y:S02]  /*6b00*/  IMAD R25, R25, UR6, RZ ;  /* 0x0000000619197c24 */ /* 0x002fe4000f8e02ff */
[----:B0-----:R-:W-:-:S04]  /*6b10*/  IMAD.WIDE.U32 R12, R4, UR6, R10 ;  /* 0x00000006040c7c25 */ /* 0x001fc8000f8e000a */
[----:B------:R-:W-:Y:S02]  /*6b20*/  IMAD R25, R4, UR7, R25 ;  /* 0x0000000704197c24 */ /* 0x000fe4000f8e0219 */
[----:B------:R-:W-:Y:S01]  /*6b30*/  FMUL.FTZ R4, R29, UR11 ;  /* 0x0000000b1d047c20 */ /* 0x000fe20008410000 */
[C---:B--2---:R-:W-:Y:S02]  /*6b40*/  LEA R10, P1, R12.reuse, UR18, 0x1 ;  /* 0x000000120c0a7c11 */ /* 0x044fe4000f8208ff */
[----:B------:R-:W-:Y:S02]  /*6b50*/  IADD3 R25, PT, PT, R13, R25, RZ ;  /* 0x000000190d197210 */ /* 0x000fe40007ffe0ff */
[----:B------:R-:W-:Y:S02]  /*6b60*/  F2FP.F16.F32.PACK_AB R3, R3, R4 ;  /* 0x000000040303723e */ /* 0x000fe400000000ff */
[----:B------:R-:W-:-:S05]  /*6b70*/  LEA.HI.X R11, R12, UR19, R25, 0x1, P1 ;  /* 0x000000130c0b7c11 */ /* 0x000fca00088f0c19 */
[----:B------:R1:W-:Y:S02]  /*6b80*/  STG.E desc[UR12][R10.64], R3 ;  /* 0x000000030a007986 */ /* 0x0003e4000c10190c */
.L_x_631:
[----:B------:R-:W-:Y:S05]  /*6b90*/  BSYNC.RECONVERGENT B0 ;  /* 0x0000000000007941 */ /* 0x000fea0003800200 */
.L_x_630:
[--C-:B-1----:R-:W-:Y:S01]  /*6ba0*/  HADD2.F32 R3, -RZ, R5.reuse.H0_H0 ;  /* 0x20000005ff037230 */ /* 0x102fe20000004100 */
[----:B0-----:R-:W-:Y:S01]  /*6bb0*/  SHF.R.S32.HI R15, RZ, 0x1f, R23 ;  /* 0x0000001fff0f7819 */ /* 0x001fe20000011417 */
[----:B------:R-:W-:Y:S01]  /*6bc0*/  HADD2.F32 R5, -RZ, R5.H1_H1 ;  /* 0x30000005ff057230 */ /* 0x000fe20000004100 */
        /* <DEDUP_REMOVED lines=19> */
.L_x_632:
        /* <DEDUP_REMOVED lines=18> */
.L_x_634:
[----:B------:R-:W-:Y:S05]  /*6e20*/  BSYNC.RECONVERGENT B0 ;  /* 0x0000000000007941 */ /* 0x000fea0003800200 */
.L_x_633:
[----:B------:R-:W1:Y:S01]  /*6e30*/  LDCU UR6, c[0x0][0x410] ;  /* 0x00008200ff0677ac */ /* 0x000e620008000800 */
[----:B------:R-:W1:Y:S01]  /*6e40*/  LDCU UR7, c[0x0][0x3e0] ;  /* 0x00007c00ff0777ac */ /* 0x000e620008000800 */
[----:B------:R-:W-:Y:S02]  /*6e50*/  UIADD3 UR5, UPT, UPT, UR9, UR5, URZ ;  /* 0x0000000509057290 */ /* 0x000fe4000fffe0ff */
[----:B------:R-:W-:Y:S02]  /*6e60*/  UIADD3 UR4, UPT, UPT, UR4, 0x1, URZ ;  /* 0x0000000104047890 */ /* 0x000fe4000fffe0ff */
[----:B-1----:R-:W-:-:S04]  /*6e70*/  UIMAD UR6, UR6, UR7, URZ ;  /* 0x00000007060672a4 */ /* 0x002fc8000f8e02ff */
[----:B------:R-:W-:-:S09]  /*6e80*/  UISETP.GE.AND UP0, UPT, UR5, UR6, UPT ;  /* 0x000000060500728c */ /* 0x000fd2000bf06270 */
[----:B------:R-:W-:Y:S05]  /*6e90*/  BRA.U !UP0, `(.L_x_635) ;  /* 0xffffff9108ac7547 */ /* 0x000fea000b83ffff */
.L_x_592:
[----:B------:R-:W1:Y:S01]  /*6ea0*/  S2R R11, SR_TID.X ;  /* 0x00000000000b7919 */ /* 0x000e620000002100 */
[----:B0-----:R-:W0:Y:S01]  /*6eb0*/  LDC R4, c[0x0][0x370] ;  /* 0x0000dc00ff047b82 */ /* 0x001e220000000800 */
[----:B------:R-:W-:Y:S07]  /*6ec0*/  BSSY.RECONVERGENT B0, `(.L_x_636) ;  /* 0x000000e000007945 */ /* 0x000fee0003800200 */
[----:B------:R-:W2:Y:S08]  /*6ed0*/  LDC R7, c[0x0][0x374] ;  /* 0x0000dd00ff077b82 */ /* 0x000eb00000000800 */
[----:B------:R-:W3:Y:S01]  /*6ee0*/  LDC.64 R2, c[0x0][0x3c8] ;  /* 0x0000f200ff027b82 */ /* 0x000ee20000000a00 */
[----:B0-----:R-:W-:-:S02]  /*6ef0*/  ISETP.NE.AND P0, PT, R4, 0x1, PT ;  /* 0x000000010400780c */ /* 0x001fc40003f05270 */
[----:B-1----:R-:W-:Y:S02]  /*6f00*/  ISETP.NE.AND P1, PT, R11, RZ, PT ;  /* 0x000000ff0b00720c */ /* 0x002fe40003f25270 */
[----:B--2---:R-:W-:-:S04]  /*6f10*/  SHF.L.U32 R0, R7, 0x1, RZ ;  /* 0x0000000107007819 */ /* 0x004fc800000006ff */
[----:B------:R-:W-:-:S05]  /*6f20*/  SEL R5, R0, RZ, P0 ;  /* 0x000000ff00057207 */ /* 0x000fca0000000000 */
[----:B---3--:R-:W-:Y:S02]  /*6f30*/  IMAD.WIDE.U32 R2, R5, 0x4, R2 ;  /* 0x0000000405027825 */ /* 0x008fe400078e0002 */
[----:B------:R-:W-:Y:S05]  /*6f40*/  @P1 BRA `(.L_x_637) ;  /* 0x0000000000141947 */ /* 0x000fea0003800000 */
[----:B------:R-:W-:Y:S01]  /*6f50*/  HFMA2 R5, -RZ, RZ, 0, 5.9604644775390625e-08 ;  /* 0x00000001ff057431 */ /* 0x000fe200000001ff */
[----:B------:R-:W-:Y:S06]  /*6f60*/  MEMBAR.ALL.GPU ;  /* 0x0000000000007992 */ /* 0x000fec000000a000 */
[----:B------:R-:W-:-:S00]  /*6f70*/  ERRBAR ;  /* 0x00000000000079ab */ /* 0x000fc00000000000 */
[----:B------:R-:W-:Y:S06]  /*6f80*/  CGAERRBAR ;  /* 0x00000000000075ab */ /* 0x000fec0000000000 */
[----:B------:R0:W-:Y:S02]  /*6f90*/  REDG.E.ADD.S32.STRONG.GPU desc[UR12][R2.64], R5 ;  /* 0x000000050200798e */ /* 0x0001e4000c12e30c */
.L_x_637:
[----:B------:R-:W-:Y:S05]  /*6fa0*/  BSYNC.RECONVERGENT B0 ;  /* 0x0000000000007941 */ /* 0x000fea0003800200 */
.L_x_636:
[----:B------:R-:W1:Y:S01]  /*6fb0*/  S2UR UR5, SR_CTAID.Y ;  /* 0x00000000000579c3 */ /* 0x000e620000002600 */
[----:B0-----:R-:W-:Y:S02]  /*6fc0*/  IADD3 R5, PT, PT, R7, -0x1, RZ ;  /* 0xffffffff07057810 */ /* 0x001fe40007ffe0ff */
[----:B------:R-:W-:-:S05]  /*6fd0*/  IADD3 R0, PT, PT, R4, -0x1, RZ ;  /* 0xffffffff04007810 */ /* 0x000fca0007ffe0ff */
[----:B------:R-:W0:Y:S01]  /*6fe0*/  S2UR UR4, SR_CTAID.X ;  /* 0x00000000000479c3 */ /* 0x000e220000002500 */
[----:B-1----:R-:W-:-:S04]  /*6ff0*/  ISETP.NE.AND P0, PT, R5, UR5, PT ;  /* 0x0000000505007c0c */ /* 0x002fc8000bf05270 */
[----:B0-----:R-:W-:-:S13]  /*7000*/  ISETP.NE.OR P0, PT, R0, UR4, P0 ;  /* 0x0000000400007c0c */ /* 0x001fda0008705670 */
[----:B------:R-:W-:Y:S05]  /*7010*/  @P0 EXIT ;  /* 0x000000000000094d */ /* 0x000fea0003800000 */
[----:B------:R-:W-:Y:S05]  /*7020*/  @P1 BRA `(.L_x_638) ;  /* 0x0000000000201947 */ /* 0x000fea0003800000 */
[----:B------:R-:W-:-:S05]  /*7030*/  IMAD R0, R4, R7, RZ ;  /* 0x0000000704007224 */ /* 0x000fca00078e02ff */
[----:B------:R-:W-:-:S13]  /*7040*/  ISETP.NE.AND P0, PT, R0, -0x1, PT ;  /* 0xffffffff0000780c */ /* 0x000fda0003f05270 */
[----:B------:R-:W-:Y:S05]  /*7050*/  @!P0 BRA `(.L_x_638) ;  /* 0x0000000000148947 */ /* 0x000fea0003800000 */
.L_x_639:
[----:B------:R-:W2:Y:S04]  /*7060*/  LDG.E.STRONG.GPU R5, desc[UR12][R2.64] ;  /* 0x0000000c02057981 */ /* 0x000ea8000c1ef900 */
[----:B--2---:R-:W-:Y:S01]  /*7070*/  CCTL.IVALL ;  /* 0x00000000ff00798f */ /* 0x004fe20002000000 */
[----:B------:R-:W-:Y:S05]  /*7080*/  YIELD ;  /* 0x0000000000007946 */ /* 0x000fea0003800000 */
[----:B------:R-:W-:-:S13]  /*7090*/  ISETP.NE.AND P0, PT, R5, R0, PT ;  /* 0x000000000500720c */ /* 0x000fda0003f05270 */
[----:B------:R-:W-:Y:S05]  /*70a0*/  @P0 BRA `(.L_x_639) ;  /* 0xfffffffc00ec0947 */ /* 0x000fea000383ffff */
.L_x_638:
        /* <DEDUP_REMOVED lines=74> */
.L_x_642:
        /* <DEDUP_REMOVED lines=29> */
.L_x_641:
[----:B------:R-:W-:Y:S05]  /*7720*/  BSYNC.RECONVERGENT B0 ;  /* 0x0000000000007941 */ /* 0x000fea0003800200 */
.L_x_640:
        /* <DEDUP_REMOVED lines=10> */
.L_x_643:
        /* <DEDUP_REMOVED lines=82> */
.L_x_644:
        /* <DEDUP_REMOVED lines=9> */
.L_x_2474:


//--------------------- .text._Z35group_norm_nhwc_bwd_one_pass_kernelI11Fp16IOBf16WLi64ELi12ELi384EEv26Group_norm_nhwc_bwd_params --------------------------
	.section	.text._Z35group_norm_nhwc_bwd_one_pass_kernelI11Fp16IOBf16WLi64ELi12ELi384EEv26Group_norm_nhwc_bwd_params,"ax",@progbits
	.align	128
        .global         _Z35group_norm_nhwc_bwd_one_pass_kernelI11Fp16IOBf16WLi64ELi12ELi384EEv26Group_norm_nhwc_bwd_params
        .type           _Z35group_norm_nhwc_bwd_one_pass_kernelI11Fp16IOBf16WLi64ELi12ELi384EEv26Group_norm_nhwc_bwd_params,@function
        .size           _Z35group_norm_nhwc_bwd_one_pass_kernelI11Fp16IOBf16WLi64ELi12ELi384EEv26Group_norm_nhwc_bwd_params,(.L_x_2475 - _Z35group_norm_nhwc_bwd_one_pass_kernelI11Fp16IOBf16WLi64ELi12ELi384EEv26Group_norm_nhwc_bwd_params)
        .other          _Z35group_norm_nhwc_bwd_one_pass_kernelI11Fp16IOBf16WLi64ELi12ELi384EEv26Group_norm_nhwc_bwd_params,@"STO_CUDA_ENTRY STV_DEFAULT"
_Z35group_norm_nhwc_bwd_one_pass_kernelI11Fp16IOBf16WLi64ELi12ELi384EEv26Group_norm_nhwc_bwd_params:
.text._Z35group_norm_nhwc_bwd_one_pass_kernelI11Fp16IOBf16WLi64ELi12ELi384EEv26Group_norm_nhwc_bwd_params:
        /* <DEDUP_REMOVED lines=29> */
.L_x_666:
        /* <DEDUP_REMOVED lines=11> */
[----:B---3--:R-:W1:Y:S01]  /*0280*/  @!P0 LDC.64 R12, c[0x0][0x3f8] ;  /* 0x0000fe00ff0c8b82 */ /* 0x008e620000000a00 */
[----:B0-----:R-:W-:-:S04]  /*0290*/  IADD3 R8, PT, PT, R0, 0xffffffe, RZ ;  /* 0x0ffffffe00087810 */ /* 0x001fc80007ffe0ff */
[----:B------:R0:W2:Y:S02]  /*02a0*/  F2I.FTZ.U32.TRUNC.NTZ R9, R8 ;  /* 0x0000000800097305 */ /* 0x0000a4000021f000 */
[----:B0-----:R-:W-:Y:S02]  /*02b0*/  MOV R8, RZ ;  /* 0x000000ff00087202 */ /* 0x001fe40000000f00 */
[----:B--2---:R-:W-:-:S05]  /*02c0*/  IADD3 R2, PT, PT, RZ, -R9, RZ ;  /* 0x80000009ff027210 */ /* 0x004fca0007ffe0ff */
        /* <DEDUP_REMOVED lines=21> */
[----:B------:R-:W-:-:S02]  /*0420*/  @!P2 IADD3 R2, PT, PT, -R2, RZ, RZ ;  /* 0x000000ff0202a210 */ /* 0x000fc40007ffe1ff */
[C---:B------:R-:W-:Y:S02]  /*0430*/  SEL R31, R5.reuse, R0, !P3 ;  /* 0x00000000051f7207 */ /* 0x040fe40005800000 */
[----:B------:R-:W-:-:S03]  /*0440*/  SEL R5, R5, R2, !P3 ;  /* 0x0000000205057207 */ /* 0x000fc60005800000 */
[----:B------:R-:W-:Y:S01]  /*0450*/  IMAD R0, R31, 0xc, RZ ;  /* 0x0000000c1f007824 */ /* 0x000fe200078e02ff */
[----:B------:R-:W-:-:S04]  /*0460*/  SHF.R.S32.HI R2, RZ, 0x1f, R5 ;  /* 0x0000001fff027819 */ /* 0x000fc80000011405 */
[----:B------:R-:W-:Y:S01]  /*0470*/  IADD3 R34, P1, PT, R0, R3, RZ ;  /* 0x0000000300227210 */ /* 0x000fe20007f3e0ff */
[----:B------:R-:W-:Y:S02]  /*0480*/  IMAD R10, R2, UR18, RZ ;  /* 0x00000012020a7c24 */ /* 0x000fe4000f8e02ff */
[----:B------:R-:W0:Y:S01]  /*0490*/  @!P0 LDC.64 R2, c[0x0][0x3a0] ;  /* 0x0000e800ff028b82 */ /* 0x000e220000000a00 */
[----:B------:R-:W-:Y:S01]  /*04a0*/  LEA.HI.X.SX32 R35, R0, RZ, 0x1, P1 ;  /* 0x000000ff00237211 */ /* 0x000fe200008f0eff */
[C---:B------:R-:W-:Y:S02]  /*04b0*/  IMAD R37, R5.reuse, UR19, R10 ;  /* 0x0000001305257c24 */ /* 0x040fe4000f8e020a */
[----:B------:R-:W-:Y:S01]  /*04c0*/  IMAD.WIDE.U32 R34, R5, UR18, R34 ;  /* 0x0000001205227c25 */ /* 0x000fe2000f8e0022 */
[----:B------:R-:W-:-:S03]  /*04d0*/  ISETP.NE.AND P2, PT, RZ, UR15, PT ;  /* 0x0000000fff007c0c */ /* 0x000fc6000bf45270 */
[----:B------:R-:W3:Y:S01]  /*04e0*/  @!P0 LDC.64 R10, c[0x0][0x398] ;  /* 0x0000e600ff0a8b82 */ /* 0x000ee20000000a00 */
[----:B-1----:R-:W-:Y:S01]  /*04f0*/  @!P0 IMAD R14, R23, R12, RZ ;  /* 0x0000000c170e8224 */ /* 0x002fe200078e02ff */
[----:B------:R-:W-:Y:S02]  /*0500*/  IADD3 R37, PT, PT, R35, R37, RZ ;  /* 0x0000002523257210 */ /* 0x000fe40007ffe0ff */
[----:B------:R-:W-:Y:S01]  /*0510*/  @!P0 MOV R36, R34 ;  /* 0x0000002200248202 */ /* 0x000fe20000000f00 */
[----:B------:R-:W-:-:S04]  /*0520*/  @!P0 IMAD R7, R29, R13, R14 ;  /* 0x0000000d1d078224 */ /* 0x000fc800078e020e */
[----:B------:R-:W-:Y:S01]  /*0530*/  @!P0 IMAD.WIDE.U32 R12, R29, R12, R36 ;  /* 0x0000000c1d0c8225 */ /* 0x000fe200078e0024 */
[----:B------:R-:W1:Y:S04]  /*0540*/  @P2 LDC.64 R14, c[0x0][0x3b0] ;  /* 0x0000ec00ff0e2b82 */ /* 0x000e680000000a00 */
[----:B------:R-:W-:Y:S02]  /*0550*/  @!P0 IADD3 R7, PT, PT, R13, R7, RZ ;  /* 0x000000070d078210 */ /* 0x000fe40007ffe0ff */
[C---:B------:R-:W-:Y:S02]  /*0560*/  @!P0 SHF.L.U32 R5, R12.reuse, 0x1, RZ ;  /* 0x000000010c058819 */ /* 0x040fe400000006ff */
[----:B------:R-:W-:Y:S02]  /*0570*/  @!P0 SHF.L.U64.HI R18, R12, 0x1, R7 ;  /* 0x000000010c128819 */ /* 0x000fe40000010207 */
[----:B------:R-:W4:Y:S01]  /*0580*/  LDC.64 R12, c[0x0][0x3a8] ;  /* 0x0000ea00ff0c7b82 */ /* 0x000f220000000a00 */
[----:B0-----:R-:W-:-:S04]  /*0590*/  @!P0 IADD3 R16, P1, PT, R5, R2, RZ ;  /* 0x0000000205108210 */ /* 0x001fc80007f3e0ff */
[----:B------:R-:W-:Y:S02]  /*05a0*/  @!P0 IADD3.X R17, PT, PT, R18, R3, RZ, P1, !PT ;  /* 0x0000000312118210 */ /* 0x000fe40000ffe4ff */
[----:B---3--:R-:W-:-:S03]  /*05b0*/  @!P0 IADD3 R10, P3, PT, R5, R10, RZ ;  /* 0x0000000a050a8210 */ /* 0x008fc60007f7e0ff */
[----:B------:R-:W3:Y:S01]  /*05c0*/  @!P0 LDG.E R16, desc[UR12][R16.64] ;  /* 0x0000000c10108981 */ /* 0x000ee2000c1e1900 */
[----:B------:R-:W-:Y:S02]  /*05d0*/  LOP3.LUT R3, R27, 0xffff, RZ, 0xc0, !PT ;  /* 0x0000ffff1b037812 */ /* 0x000fe400078ec0ff */
[----:B------:R-:W-:Y:S02]  /*05e0*/  @!P0 IADD3.X R11, PT, PT, R18, R11, RZ, P3, !PT ;  /* 0x0000000b120b8210 */ /* 0x000fe40001ffe4ff */
[----:B------:R-:W-:-:S03]  /*05f0*/  IADD3 R5, PT, PT, R0, R3, RZ ;  /* 0x0000000300057210 */ /* 0x000fc60007ffe0ff */
[----:B------:R-:W5:Y:S02]  /*0600*/  @!P0 LDG.E R10, desc[UR12][R10.64] ;  /* 0x0000000c0a0a8981 */ /* 0x000f64000c1e1900 */
[----:B-1----:R-:W-:-:S04]  /*0610*/  @P2 IMAD.WIDE R14, R5, 0x2, R14 ;  /* 0x00000002050e2825 */ /* 0x002fc800078e020e */
[----:B----4-:R-:W-:Y:S01]  /*0620*/  IMAD.WIDE R12, R5, 0x2, R12 ;  /* 0x00000002050c7825 */ /* 0x010fe200078e020c */
[----:B------:R-:W4:Y:S04]  /*0630*/  @P2 LDG.E.U16 R0, desc[UR12][R14.64] ;  /* 0x0000000c0e002981 */ /* 0x000f28000c1e1500 */
[----:B------:R-:W4:Y:S04]  /*0640*/  @P2 LDG.E.U16 R2, desc[UR12][R14.64+0x2] ;  /* 0x0000020c0e022981 */ /* 0x000f28000c1e1500 */
[----:B------:R-:W4:Y:S04]  /*0650*/  LDG.E.U16 R5, desc[UR12][R12.64] ;  /* 0x0000000c0c057981 */ /* 0x000f28000c1e1500 */
[----:B------:R-:W4:Y:S01]  /*0660*/  LDG.E.U16 R18, desc[UR12][R12.64+0x2] ;  /* 0x0000020c0c127981 */ /* 0x000f22000c1e1500 */
        /* <DEDUP_REMOVED lines=8> */
[----:B------:R-:W0:Y:S01]  /*06f0*/  @UP0 LDCU UR4, c[0x0][0x3c0] ;  /* 0x00007800ff0407ac */ /* 0x000e220008000800 */
[----:B------:R-:W-:-:S13]  /*0700*/  PLOP3.LUT P1, PT, PT, PT, UP0, 0x80, 0x8 ;  /* 0x000000000008781c */ /* 0x000fda0003f2f008 */
[----:B0-----:R-:W-:-:S06]  /*0710*/  @P1 FADD.FTZ R7, R9, UR4 ;  /* 0x0000000409071e21 */ /* 0x001fcc0008010000 */
[----:B------:R-:W0:Y:S01]  /*0720*/  @P1 MUFU.RSQ R7, R7 ;  /* 0x0000000700071308 */ /* 0x000e220000001400 */
[----:B------:R-:W-:Y:S02]  /*0730*/  PRMT R9, RZ, 0x5410, RZ ;  /* 0x00005410ff097816 */ /* 0x000fe400000000ff */
[----:B0-----:R-:W-:-:S13]  /*0740*/  @P1 R2UR UR4, R7 ;  /* 0x00000000070412ca */ /* 0x001fda00000e0000 */
[----:B------:R-:W-:Y:S01]  /*0750*/  @UP0 UMOV UR9, UR4 ;  /* 0x0000000400090c82 */ /* 0x000fe20008000000 */
[----:B---3--:R-:W-:-:S04]  /*0760*/  @!P0 PRMT R9, R9, 0x5410, R16 ;  /* 0x0000541009098816 */ /* 0x008fc80000000010 */
[----:B------:R-:W-:Y:S02]  /*0770*/  @!P0 PRMT R9, R16, 0x7632, R9 ;  /* 0x0000763210098816 */ /* 0x000fe40000000009 */
[----:B-----5:R-:W-:-:S03]  /*0780*/  @!P0 PRMT R26, R10, 0x7610, R26 ;  /* 0x000076100a1a8816 */ /* 0x020fc6000000001a */
[--C-:B------:R-:W-:Y:S01]  /*0790*/  HADD2.F32 R11, -RZ, R9.reuse.H1_H1 ;  /* 0x30000009ff0b7230 */ /* 0x100fe20000004100 */
[----:B------:R-:W-:Y:S01]  /*07a0*/  @!P0 PRMT R24, R10, 0x7632, R24 ;  /* 0x000076320a188816 */ /* 0x000fe20000000018 */
[----:B------:R-:W-:Y:S02]  /*07b0*/  HADD2.F32 R9, -RZ, R9.H0_H0 ;  /* 0x20000009ff097230 */ /* 0x000fe40000004100 */
[----:B------:R-:W-:Y:S02]  /*07c0*/  HADD2.F32 R26, -RZ, R26.H0_H0 ;  /* 0x2000001aff1a7230 */ /* 0x000fe40000004100 */
[C---:B------:R-:W-:Y:S01]  /*07d0*/  FADD.FTZ R11, -R8.reuse, R11 ;  /* 0x0000000b080b7221 */ /* 0x040fe20000010100 */
[----:B------:R-:W-:Y:S02]  /*07e0*/  HADD2.F32 R24, -RZ, R24.H0_H0 ;  /* 0x20000018ff187230 */ /* 0x000fe40000004100 */
[----:B------:R-:W-:Y:S01]  /*07f0*/  FADD.FTZ R10, -R8, R9 ;  /* 0x00000009080a7221 */ /* 0x000fe20000010100 */
[----:B----4-:R-:W-:Y:S01]  /*0800*/  @P2 SHF.L.U32 R30, R0, 0x10, RZ ;  /* 0x00000010001e2819 */ /* 0x010fe200000006ff */
[----:B------:R-:W-:Y:S01]  /*0810*/  FMUL.FTZ R0, R11, UR9 ;  /* 0x000000090b007c20 */ /* 0x000fe20008410000 */
[----:B------:R-:W-:Y:S01]  /*0820*/  @P2 SHF.L.U32 R28, R2, 0x10, RZ ;  /* 0x00000010021c2819 */ /* 0x000fe200000006ff */
[----:B------:R-:W-:Y:S01]  /*0830*/  FMUL.FTZ R2, R10, UR9 ;  /* 0x000000090a027c20 */ /* 0x000fe20008410000 */
[----:B------:R-:W-:-:S02]  /*0840*/  MOV R9, R24 ;  /* 0x0000001800097202 */ /* 0x000fc40000000f00 */
[----:B------:R-:W-:Y:S02]  /*0850*/  SHF.L.U32 R5, R5, 0x10, RZ ;  /* 0x0000001005057819 */ /* 0x000fe400000006ff */
[----:B------:R-:W-:Y:S02]  /*0860*/  MOV R8, R26 ;  /* 0x0000001a00087202 */ /* 0x000fe40000000f00 */
[----:B------:R-:W-:Y:S01]  /*0870*/  SHF.L.U32 R7, R18, 0x10, RZ ;  /* 0x0000001012077819 */ /* 0x000fe200000006ff */
        /* <DEDUP_REMOVED lines=19> */
.L_x_646:
        /* <DEDUP_REMOVED lines=54> */
.L_x_648:
[----:B------:R-:W-:Y:S05]  /*0d10*/  BSYNC.RECONVERGENT B0 ;  /* 0x0000000000007941 */ /* 0x000fea0003800200 */
.L_x_647:
        /* <DEDUP_REMOVED lines=32> */
.L_x_650:
[----:B------:R-:W-:Y:S05]  /*0f20*/  BSYNC.RECONVERGENT B0 ;  /* 0x0000000000007941 */ /* 0x000fea0003800200 */
.L_x_649:
        /* <DEDUP_REMOVED lines=318> */
.L_x_652:
[----:B------:R-:W-:Y:S05]  /*2310*/  BSYNC.RECONVERGENT B0 ;  /* 0x0000000000007941 */ /* 0x000fea0003800200 */
.L_x_651:
        /* <DEDUP_REMOVED lines=29> */
.L_x_654:
[----:B------:R-:W-:Y:S05]  /*24f0*/  BSYNC.RECONVERGENT B0 ;  /* 0x0000000000007941 */ /* 0x000fea0003800200 */
.L_x_653:
        /* <DEDUP_REMOVED lines=25> */
.L_x_657:
[----:B0-----:R-:W2:Y:S04]  /*2690*/  LDG.E.STRONG.GPU R10, desc[UR12][R8.64] ;  /* 0x0000000c080a7981 */ /* 0x001ea8000c1ef900 */
[----:B--2---:R-:W-:Y:S01]  /*26a0*/  CCTL.IVALL ;  /* 0x00000000ff00798f */ /* 0x004fe20002000000 */
[----:B------:R-:W-:Y:S05]  /*26b0*/  YIELD ;  /* 0x0000000000007946 */ /* 0x000fea0003800000 */
[----:B------:R-:W-:-:S13]  /*26c0*/  ISETP.NE.AND P1, PT, R10, R15, PT ;  /* 0x0000000f0a00720c */ /* 0x000fda0003f25270 */
[----:B------:R-:W-:Y:S05]  /*26d0*/  @P1 BRA `(.L_x_657) ;  /* 0xfffffffc00ec1947 */ /* 0x000fea000383ffff */
.L_x_656:
[----:B------:R-:W-:Y:S05]  /*26e0*/  WARPSYNC.ALL ;  /* 0x0000000000007948 */ /* 0x000fea0003800000 */
[----:B------:R-:W-:Y:S01]  /*26f0*/  BAR.SYNC.DEFER_BLOCKING 0x0 ;  /* 0x0000000000007b1d */ /* 0x000fe20000010000 */
[----:B-1----:R-:W-:-:S05]  /*2700*/  HFMA2 R16, -RZ, RZ, 0, 0 ;  /* 0x00000000ff107431 */ /* 0x002fca00000001ff */
[----:B------:R-:W-:Y:S05]  /*2710*/  @!P4 BRA `(.L_x_658) ;  /* 0x00000004000cc947 */ /* 0x000fea0003800000 */
[----:B------:R-:W-:Y:S02]  /*2720*/  MOV R17, RZ ;  /* 0x000000ff00117202 */ /* 0x000fe40000000f00 */
[----:B------:R-:W-:-:S07]  /*2730*/  LOP3.LUT R16, R4, 0x7ffffff8, RZ, 0xc0, !PT ;  /* 0x7ffffff804107812 */ /* 0x000fce00078ec0ff */
.L_x_659:
        /* <DEDUP_REMOVED lines=65> */
.L_x_658:
        /* <DEDUP_REMOVED lines=37> */
.L_x_660:
        /* <DEDUP_REMOVED lines=21> */
.L_x_661:
        /* <DEDUP_REMOVED lines=10> */
.L_x_662:
[----:B------:R-:W-:Y:S05]  /*2f90*/  BSYNC.RECONVERGENT B0 ;  /* 0x0000000000007941 */ /* 0x000fea0003800200 */
.L_x_655:
        /* <DEDUP_REMOVED lines=26> */
.L_x_663:
        /* <DEDUP_REMOVED lines=21> */
.L_x_665:
[----:B------:R-:W-:Y:S05]  /*3290*/  BSYNC.RECONVERGENT B0 ;  /* 0x0000000000007941 */ /* 0x000fea0003800200 */
.L_x_664:
[----:B------:R-:W-:Y:S01]  /*32a0*/  UIADD3 UR7, UPT, UPT, UR14, UR7, URZ ;  /* 0x000000070e077290 */ /* 0x000fe2000fffe0ff */
[----:B------:R-:W-:-:S03]  /*32b0*/  IADD3 R25, PT, PT, R25, 0x1, RZ ;  /* 0x0000000119197810 */ /* 0x000fc60007ffe0ff */
[----:B------:R-:W-:-:S09]  /*32c0*/  UISETP.GE.AND UP0, UPT, UR7, UR6, UPT ;  /* 0x000000060700728c */ /* 0x000fd2000bf06270 */
[----:B------:R-:W-:Y:S05]  /*32d0*/  BRA.U !UP0, `(.L_x_666) ;  /* 0xffffffcd08bc7547 */ /* 0x000fea000b83ffff */
.L_x_645:
        /* <DEDUP_REMOVED lines=19> */
.L_x_668:
[----:B------:R-:W-:Y:S05]  /*3410*/  BSYNC.RECONVERGENT B0 ;  /* 0x0000000000007941 */ /* 0x000fea0003800200 */
.L_x_667:
[----:B------:R-:W-:Y:S05]  /*3420*/  @P0 EXIT ;  /* 0x000000000000094d */ /* 0x000fea0003800000 */
[----:B------:R-:W-:Y:S05]  /*3430*/  @P2 BRA `(.L_x_669) ;  /* 0x0000000000202947 */ /* 0x000fea0003800000 */
[----:B------:R-:W-:-:S05]  /*3440*/  IMAD R0, R4, R7, RZ ;  /* 0x0000000704007224 */ /* 0x000fca00078e02ff */
[----:B------:R-:W-:-:S13]  /*3450*/  ISETP.NE.AND P0, PT, R0, -0x1, PT ;  /* 0xffffffff0000780c */ /* 0x000fda0003f05270 */
[----:B------:R-:W-:Y:S05]  /*3460*/  @!P0 BRA `(.L_x_669) ;  /* 0x0000000000148947 */ /* 0x000fea0003800000 */
.L_x_670:
[----:B0-----:R-:W4:Y:S04]  /*3470*/  LDG.E.STRONG.GPU R5, desc[UR12][R2.64] ;  /* 0x0000000c02057981 */ /* 0x001f28000c1ef900 */
[----:B----4-:R-:W-:Y:S01]  /*3480*/  CCTL.IVALL ;  /* 0x00000000ff00798f */ /* 0x010fe20002000000 */
[----:B------:R-:W-:Y:S05]  /*3490*/  YIELD ;  /* 0x0000000000007946 */ /* 0x000fea0003800000 */
[----:B------:R-:W-:-:S13]  /*34a0*/  ISETP.NE.AND P0, PT, R5, R0, PT ;  /* 0x000000000500720c */ /* 0x000fda0003f05270 */
[----:B------:R-:W-:Y:S05]  /*34b0*/  @P0 BRA `(.L_x_670) ;  /* 0xfffffffc00ec0947 */ /* 0x000fea000383ffff */
.L_x_669:
        /* <DEDUP_REMOVED lines=78> */
.L_x_673:
        /* <DEDUP_REMOVED lines=32> */
.L_x_672:
[----:B------:R-:W-:Y:S05]  /*3ba0*/  BSYNC.RECONVERGENT B0 ;  /* 0x0000000000007941 */ /* 0x000fea0003800200 */
.L_x_671:
        /* <DEDUP_REMOVED lines=11> */
.L_x_675:
        /* <DEDUP_REMOVED lines=88> */
.L_x_674:
[----:B------:R-:W-:Y:S05]  /*41e0*/  EXIT ;  /* 0x000000000000794d */ /* 0x000fea0003800000 */
.L_x_676:
        /* <DEDUP_REMOVED lines=9> */
.L_x_2475:


//--------------------- .text._Z35group_norm_nhwc_bwd_one_pass_kernelI11Fp16IOBf16WLi128ELi12ELi384EEv26Group_norm_nhwc_bwd_params --------------------------
	.section	.text._Z35group_norm_nhwc_bwd_one_pass_kernelI11Fp16IOBf16WLi128ELi12ELi384EEv26Group_norm_nhwc_bwd_params,"ax",@progbits
	.align	128
        .global         _Z35group_norm_nhwc_bwd_one_pass_kernelI11Fp16IOBf16WLi128ELi12ELi384EEv26Group_norm_nhwc_bwd_params
        .type           _Z35group_norm_nhwc_bwd_one_pass_kernelI11Fp16IOBf16WLi128ELi12ELi384EEv26Group_norm_nhwc_bwd_params,@function
        .size           _Z35group_norm_nhwc_bwd_one_pass_kernelI11Fp16IOBf16WLi128ELi12ELi384EEv26Group_norm_nhwc_bwd_params,(.L_x_2476 - _Z35group_norm_nhwc_bwd_one_pass_kernelI11Fp16IOBf16WLi128ELi12ELi384EEv26Group_norm_nhwc_bwd_params)
        .other          _Z35group_norm_nhwc_bwd_one_pass_kernelI11Fp16IOBf16WLi128ELi12ELi384EEv26Group_norm_nhwc_bwd_params,@"STO_CUDA_ENTRY STV_DEFAULT"
_Z35group_norm_nhwc_bwd_one_pass_kernelI11Fp16IOBf16WLi128ELi12ELi384EEv26Group_norm_nhwc_bwd_params:
.text._Z35group_norm_nhwc_bwd_one_pass_kernelI11Fp16IOBf16WLi128ELi12ELi384EEv26Group_norm_nhwc_bwd_params:
        /* <DEDUP_REMOVED lines=37> */
.L_x_702:
[----:B0-----:R-:W0:Y:S01]  /*0250*/  LDC R10, c[0x0][0x410] ;  /* 0x00010400ff0a7b82 */ /* 0x001e220000000800 */
[----:B------:R-:W1:Y:S01]  /*0260*/  LDCU.64 UR6, c[0x0][0x3b8] ;  /* 0x00007700ff0677ac */ /* 0x000e620008000a00 */
[----:B------:R-:W-:Y:S01]  /*0270*/  IABS R8, UR11 ;  /* 0x0000000b00087c13 */ /* 0x000fe20008000000 */
[----:B------:R-:W2:Y:S01]  /*0280*/  LDCU.128 UR24, c[0x0][0x400] ;  /* 0x00008000ff1877ac */ /* 0x000ea20008000c00 */
[----:B------:R-:W-:-:S04]  /*0290*/  ISETP.LE.AND P1, PT, RZ, UR11, PT ;  /* 0x0000000bff007c0c */ /* 0x000fc8000bf23270 */
[----:B------:R-:W3:Y:S01]  /*02a0*/  LDC.64 R14, c[0x0][0x3a8] ;  /* 0x0000ea00ff0e7b82 */ /* 0x000ee20000000a00 */
[----:B-1----:R-:W-:Y:S01]  /*02b0*/  UIMAD.WIDE UR6, UR11, 0x8, UR6 ;  /* 0x000000080b0678a5 */ /* 0x002fe2000f8e0206 */
[----:B0-----:R-:W-:-:S04]  /*02c0*/  IABS R7, R10 ;  /* 0x0000000a00077213 */ /* 0x001fc80000000000 */
[----:B------:R-:W0:Y:S08]  /*02d0*/  I2F.RP R2, R7 ;  /* 0x0000000700027306 */ /* 0x000e300000209400 */
[----:B0-----:R-:W0:Y:S02]  /*02e0*/  MUFU.RCP R2, R2 ;  /* 0x0000000200027308 */ /* 0x001e240000001000 */
[----:B0-----:R-:W-:-:S06]  /*02f0*/  IADD3 R4, PT, PT, R2, 0xffffffe, RZ ;  /* 0x0ffffffe02047810 */ /* 0x001fcc0007ffe0ff */
[----:B------:R0:W1:Y:S02]  /*0300*/  F2I.FTZ.U32.TRUNC.NTZ R5, R4 ;  /* 0x0000000400057305 */ /* 0x000064000021f000 */
[----:B0-----:R-:W-:Y:S01]  /*0310*/  HFMA2 R4, -RZ, RZ, 0, 0 ;  /* 0x00000000ff047431 */ /* 0x001fe200000001ff */
[----:B-1----:R-:W-:-:S05]  /*0320*/  IADD3 R6, PT, PT, RZ, -R5, RZ ;  /* 0x80000005ff067210 */ /* 0x002fca0007ffe0ff */
[----:B------:R-:W-:-:S04]  /*0330*/  IMAD R9, R6, R7, RZ ;  /* 0x0000000706097224 */ /* 0x000fc800078e02ff */
[----:B------:R-:W-:Y:S01]  /*0340*/  IMAD.HI.U32 R5, R5, R9, R4 ;  /* 0x0000000905057227 */ /* 0x000fe200078e0004 */
[----:B------:R-:W-:-:S05]  /*0350*/  MOV R4, UR6 ;  /* 0x0000000600047c02 */ /* 0x000fca0008000f00 */
[----:B------:R-:W-:Y:S01]  /*0360*/  IMAD.HI.U32 R6, R5, R8, RZ ;  /* 0x0000000805067227 */ /* 0x000fe200078e00ff */
[----:B------:R-:W-:-:S04]  /*0370*/  MOV R5, UR7 ;  /* 0x0000000700057c02 */ /* 0x000fc80008000f00 */
[----:B------:R-:W-:Y:S02]  /*0380*/  IADD3 R2, PT, PT, -R6, RZ, RZ ;  /* 0x000000ff06027210 */ /* 0x000fe40007ffe1ff */
[----:B------:R-:W4:Y:S03]  /*0390*/  LDG.E.64 R4, desc[UR14][R4.64] ;  /* 0x0000000e04047981 */ /* 0x000f26000c1e1b00 */
[C---:B------:R-:W-:Y:S01]  /*03a0*/  IMAD R2, R7.reuse, R2, R8 ;  /* 0x0000000207027224 */ /* 0x040fe200078e0208 */
[----:B--2---:R-:W-:Y:S02]  /*03b0*/  ISETP.GE.U32.AND P0, PT, R44, UR24, PT ;  /* 0x000000182c007c0c */ /* 0x004fe4000bf06070 */
[----:B------:R-:W-:Y:S02]  /*03c0*/  LOP3.LUT R8, R10, UR11, RZ, 0x3c, !PT ;  /* 0x0000000b0a087c12 */ /* 0x000fe4000f8e3cff */
[----:B------:R-:W-:-:S02]  /*03d0*/  ISETP.GT.U32.AND P4, PT, R7, R2, PT ;  /* 0x000000020700720c */ /* 0x000fc40003f84070 */
[----:B------:R-:W-:-:S11]  /*03e0*/  ISETP.GE.AND.EX P0, PT, R33, UR25, PT, P0 ;  /* 0x0000001921007c0c */ /* 0x000fd6000bf06300 */
[-C--:B------:R-:W-:Y:S02]  /*03f0*/  @!P4 IADD3 R2, PT, PT, R2, -R7.reuse, RZ ;  /* 0x800000070202c210 */ /* 0x080fe40007ffe0ff */
[----:B------:R-:W-:Y:S01]  /*0400*/  @!P4 IADD3 R6, PT, PT, R6, 0x1, RZ ;  /* 0x000000010606c810 */ /* 0x000fe20007ffe0ff */
[----:B------:R-:W0:Y:S01]  /*0410*/  @!P0 LDC.64 R18, c[0x0][0x3a0] ;  /* 0x0000e800ff128b82 */ /* 0x000e220000000a00 */
[CC--:B------:R-:W-:Y:S02]  /*0420*/  ISETP.GE.U32.AND P3, PT, R2.reuse, R7.reuse, PT ;  /* 0x000000070200720c */ /* 0x0c0fe40003f66070 */
[----:B------:R-:W-:Y:S02]  /*0430*/  ISETP.GT.U32.AND P4, PT, R7, R2, PT ;  /* 0x000000020700720c */ /* 0x000fe40003f84070 */
[----:B------:R-:W-:Y:S02]  /*0440*/  IADD3 R7, PT, PT, R2, -R7, RZ ;  /* 0x8000000702077210 */ /* 0x000fe40007ffe0ff */
[----:B------:R-:W-:-:S02]  /*0450*/  ISETP.GE.AND P2, PT, R8, RZ, PT ;  /* 0x000000ff0800720c */ /* 0x000fc40003f46270 */
[----:B------:R-:W-:Y:S02]  /*0460*/  SEL R2, R7, R2, !P4 ;  /* 0x0000000207027207 */ /* 0x000fe40006000000 */
[----:B------:R-:W-:-:S03]  /*0470*/  LOP3.LUT R9, RZ, R10, RZ, 0x33, !PT ;  /* 0x0000000aff097212 */ /* 0x000fc600078e33ff */
[----:B------:R-:W-:Y:S02]  /*0480*/  @P3 IADD3 R6, PT, PT, R6, 0x1, RZ ;  /* 0x0000000106063810 */ /* 0x000fe40007ffe0ff */
[----:B------:R-:W-:Y:S02]  /*0490*/  ISETP.NE.AND P3, PT, R10, RZ, PT ;  /* 0x000000ff0a00720c */ /* 0x000fe40003f65270 */
[----:B------:R-:W-:Y:S02]  /*04a0*/  @!P1 IADD3 R2, PT, PT, -R2, RZ, RZ ;  /* 0x000000ff02029210 */ /* 0x000fe40007ffe1ff */
[----:B------:R-:W-:Y:S02]  /*04b0*/  MOV R8, R6 ;  /* 0x0000000600087202 */ /* 0x000fe40000000f00 */
[----:B------:R-:W-:Y:S01]  /*04c0*/  SEL R2, R9, R2, !P3 ;  /* 0x0000000209027207 */ /* 0x000fe20005800000 */
[----:B------:R-:W1:Y:S01]  /*04d0*/  @!P0 LDC.64 R6, c[0x0][0x3f8] ;  /* 0x0000fe00ff068b82 */ /* 0x000e620000000a00 */
        /* <DEDUP_REMOVED lines=11> */
[----:B------:R-:W2:Y:S01]  /*0590*/  @!P1 LDC.64 R16, c[0x0][0x3f8] ;  /* 0x0000fe00ff109b82 */ /* 0x000ea20000000a00 */
[----:B------:R-:W-:Y:S02]  /*05a0*/  ISETP.NE.AND P2, PT, RZ, UR22, PT ;  /* 0x00000016ff007c0c */ /* 0x000fe4000bf45270 */
[----:B-1----:R-:W-:Y:S01]  /*05b0*/  @!P0 IMAD R0, R33, R6, RZ ;  /* 0x0000000621008224 */ /* 0x002fe200078e02ff */
[----:B------:R-:W-:Y:S02]  /*05c0*/  IADD3 R49, PT, PT, R47, R49, RZ ;  /* 0x000000312f317210 */ /* 0x000fe40007ffe0ff */
[----:B------:R-:W-:Y:S01]  /*05d0*/  @!P0 MOV R48, R46 ;  /* 0x0000002e00308202 */ /* 0x000fe20000000f00 */
[C---:B------:R-:W-:Y:S01]  /*05e0*/  @!P0 IMAD R13, R44.reuse, R7, R0 ;  /* 0x000000072c0d8224 */ /* 0x040fe200078e0200 */
[----:B------:R-:W1:Y:S03]  /*05f0*/  @!P1 LDC.64 R8, c[0x0][0x3a0] ;  /* 0x0000e800ff089b82 */ /* 0x000e660000000a00 */
[----:B------:R-:W-:-:S05]  /*0600*/  @!P0 IMAD.WIDE.U32 R22, R44, R6, R48 ;  /* 0x000000062c168225 */ /* 0x000fca00078e0030 */
[----:B------:R-:W-:Y:S01]  /*0610*/  @!P0 IADD3 R23, PT, PT, R23, R13, RZ ;  /* 0x0000000d17178210 */ /* 0x000fe20007ffe0ff */
[----:B------:R-:W1:Y:S08]  /*0620*/  @!P0 LDC.64 R6, c[0x0][0x398] ;  /* 0x0000e600ff068b82 */ /* 0x000e700000000a00 */
[----:B------:R-:W1:Y:S08]  /*0630*/  @!P1 LDC.64 R10, c[0x0][0x398] ;  /* 0x0000e600ff0a9b82 */ /* 0x000e700000000a00 */
[----:B------:R-:W1:Y:S01]  /*0640*/  @P2 LDC.64 R12, c[0x0][0x3b0] ;  /* 0x0000ec00ff0c2b82 */ /* 0x000e620000000a00 */
[C---:B------:R-:W-:Y:S01]  /*0650*/  @!P0 SHF.L.U32 R25, R22.reuse, 0x1, RZ ;  /* 0x0000000116198819 */ /* 0x040fe200000006ff */
[----:B--2---:R-:W-:Y:S01]  /*0660*/  @!P1 IMAD R0, R3, R16, RZ ;  /* 0x0000001003009224 */ /* 0x004fe200078e02ff */
[----:B------:R-:W-:-:S02]  /*0670*/  @!P0 SHF.L.U64.HI R20, R22, 0x1, R23 ;  /* 0x0000000116148819 */ /* 0x000fc40000010217 */
[----:B------:R-:W-:Y:S02]  /*0680*/  @!P1 MOV R22, R46 ;  /* 0x0000002e00169202 */ /* 0x000fe40000000f00 */
[----:B------:R-:W-:Y:S01]  /*0690*/  @!P1 MOV R23, R49 ;  /* 0x0000003100179202 */ /* 0x000fe20000000f00 */
[C---:B------:R-:W-:Y:S01]  /*06a0*/  @!P1 IMAD R27, R42.reuse, R17, R0 ;  /* 0x000000112a1b9224 */ /* 0x040fe200078e0200 */
[----:B------:R-:W-:Y:S01]  /*06b0*/  LOP3.LUT R0, R41, 0xffff, RZ, 0xc0, !PT ;  /* 0x0000ffff29007812 */ /* 0x000fe200078ec0ff */
[----:B------:R-:W-:-:S04]  /*06c0*/  @!P1 IMAD.WIDE.U32 R16, R42, R16, R22 ;  /* 0x000000102a109225 */ /* 0x000fc800078e0016 */
[----:B------:R-:W-:Y:S01]  /*06d0*/  HFMA2 R40, -RZ, RZ, 0, 0 ;  /* 0x00000000ff287431 */ /* 0x000fe200000001ff */
[----:B0-----:R-:W-:Y:S02]  /*06e0*/  @!P0 IADD3 R18, P3, PT, R25, R18, RZ ;  /* 0x0000001219128210 */ /* 0x001fe40007f7e0ff */
[----:B------:R-:W-:Y:S02]  /*06f0*/  IADD3 R21, PT, PT, R21, R0, RZ ;  /* 0x0000000015157210 */ /* 0x000fe40007ffe0ff */
[----:B------:R-:W-:Y:S02]  /*0700*/  @!P1 IADD3 R23, PT, PT, R17, R27, RZ ;  /* 0x0000001b11179210 */ /* 0x000fe40007ffe0ff */
[----:B------:R-:W-:Y:S01]  /*0710*/  @!P1 SHF.L.U32 R17, R16, 0x1, RZ ;  /* 0x0000000110119819 */ /* 0x000fe200000006ff */
[C---:B---3--:R-:W-:Y:S01]  /*0720*/  IMAD.WIDE R14, R21.reuse, 0x2, R14 ;  /* 0x00000002150e7825 */ /* 0x048fe200078e020e */
[----:B------:R-:W-:Y:S02]  /*0730*/  @!P0 IADD3.X R19, PT, PT, R20, R19, RZ, P3, !PT ;  /* 0x0000001314138210 */ /* 0x000fe40001ffe4ff */
[----:B------:R-:W-:Y:S01]  /*0740*/  @!P1 SHF.L.U64.HI R16, R16, 0x1, R23 ;  /* 0x0000000110109819 */ /* 0x000fe20000010217 */
[----:B-1----:R-:W-:Y:S01]  /*0750*/  @P2 IMAD.WIDE R12, R21, 0x2, R12 ;  /* 0x00000002150c2825 */ /* 0x002fe200078e020c */
[----:B------:R-:W-:-:S02]  /*0760*/  @!P0 IADD3 R6, P3, PT, R25, R6, RZ ;  /* 0x0000000619068210 */ /* 0x000fc40007f7e0ff */
[----:B------:R-:W-:Y:S02]  /*0770*/  CS2R R38, SRZ ;  /* 0x0000000000267805 */ /* 0x000fe4000001ff00 */
[C---:B------:R-:W-:Y:S01]  /*0780*/  @!P1 IADD3 R8, P4, PT, R17.reuse, R8, RZ ;  /* 0x0000000811089210 */ /* 0x040fe20007f9e0ff */
[----:B------:R-:W5:Y:S01]  /*0790*/  @!P0 LDG.E R40, desc[UR14][R18.64] ;  /* 0x0000000e12288981 */ /* 0x000f62000c1e1900 */
[----:B------:R-:W-:Y:S02]  /*07a0*/  @!P1 IADD3 R10, P5, PT, R17, R10, RZ ;  /* 0x0000000a110a9210 */ /* 0x000fe40007fbe0ff */
[----:B------:R-:W-:Y:S01]  /*07b0*/  @!P0 IADD3.X R7, PT, PT, R20, R7, RZ, P3, !PT ;  /* 0x0000000714078210 */ /* 0x000fe20001ffe4ff */
[----:B------:R-:W2:Y:S01]  /*07c0*/  LDG.E.U16 R17, desc[UR14][R14.64+0x2] ;  /* 0x0000020e0e117981 */ /* 0x000ea2000c1e1500 */
[C---:B------:R-:W-:Y:S02]  /*07d0*/  @!P1 IADD3.X R9, PT, PT, R16.reuse, R9, RZ, P4, !PT ;  /* 0x0000000910099210 */ /* 0x040fe400027fe4ff */
[----:B------:R-:W-:Y:S01]  /*07e0*/  @!P1 IADD3.X R11, PT, PT, R16, R11, RZ, P5, !PT ;  /* 0x0000000b100b9210 */ /* 0x000fe20002ffe4ff */
[----:B------:R-:W5:Y:S04]  /*07f0*/  @!P0 LDG.E R39, desc[UR14][R6.64] ;  /* 0x0000000e06278981 */ /* 0x000f68000c1e1900 */
[----:B------:R-:W3:Y:S04]  /*0800*/  @P2 LDG.E.U16 R19, desc[UR14][R12.64] ;  /* 0x0000000e0c132981 */ /* 0x000ee8000c1e1500 */
[----:B------:R0:W3:Y:S04]  /*0810*/  @P2 LDG.E.U16 R18, desc[UR14][R12.64+0x2] ;  /* 0x0000020e0c122981 */ /* 0x0000e8000c1e1500 */
[----:B------:R-:W3:Y:S01]  /*0820*/  LDG.E.U16 R16, desc[UR14][R14.64] ;  /* 0x0000000e0e107981 */ /* 0x000ee2000c1e1500 */
[----:B------:R-:W-:-:S03]  /*0830*/  CS2R R36, SRZ ;  /* 0x0000000000247805 */ /* 0x000fc6000001ff00 */
[----:B------:R1:W5:Y:S04]  /*0840*/  @!P1 LDG.E R38, desc[UR14][R8.64] ;  /* 0x0000000e08269981 */ /* 0x000368000c1e1900 */
[----:B------:R1:W5:Y:S01]  /*0850*/  @!P1 LDG.E R36, desc[UR14][R10.64] ;  /* 0x0000000e0a249981 */ /* 0x000362000c1e1900 */
[----:B------:R-:W-:Y:S01]  /*0860*/  UISETP.NE.AND UP1, UPT, UR22, URZ, UPT ;  /* 0x000000ff1600728c */ /* 0x000fe2000bf25270 */
[----:B------:R-:W-:Y:S01]  /*0870*/  HFMA2 R34, -RZ, RZ, 0, 0 ;  /* 0x00000000ff227431 */ /* 0x000fe200000001ff */
[----:B------:R-:W-:Y:S01]  /*0880*/  UMOV UR17, 0x3f800000 ;  /* 0x3f80000000117882 */ /* 0x000fe20000000000 */
[----:B----4-:R-:W-:-:S13]  /*0890*/  R2UR UR23, R4 ;  /* 0x00000000041772ca */ /* 0x010fda00000e0000 */
        /* <DEDUP_REMOVED lines=10> */
[----:B--2---:R-:W-:Y:S02]  /*0940*/  SHF.L.U32 R5, R17, 0x10, RZ ;  /* 0x0000001011057819 */ /* 0x004fe400000006ff */
[----:B---3--:R-:W-:Y:S02]  /*0950*/  @P2 SHF.L.U32 R37, R19, 0x10, RZ ;  /* 0x0000001013252819 */ /* 0x008fe400000006ff */
[----:B------:R-:W-:Y:S02]  /*0960*/  @P2 SHF.L.U32 R34, R18, 0x10, RZ ;  /* 0x0000001012222819 */ /* 0x000fe400000006ff */
[----:B------:R-:W-:Y:S01]  /*0970*/  SHF.L.U32 R4, R16, 0x10, RZ ;  /* 0x0000001010047819 */ /* 0x000fe200000006ff */
[----:B-1----:R-:W-:Y:S06]  /*0980*/  BRA.U UP1, `(.L_x_678) ;  /* 0x0000000101947547 */ /* 0x002fec000b800000 */
        /* <DEDUP_REMOVED lines=37> */
.L_x_678:
        /* <DEDUP_REMOVED lines=62> */
[----:B------:R-:W-:Y:S01]  /*0fc0*/  FFMA.FTZ R6, R6, R11, RZ ;  /* 0x0000000b06067223 */ /* 0x000fe200000100ff */
[----:B------:R-:W-:Y:S01]  /*0fd0*/  FADD.FTZ R17, R14, R17 ;  /* 0x000000110e117221 */ /* 0x000fe20000010000 */
[----:B------:R-:W-:Y:S01]  /*0fe0*/  FADD.FTZ R10, RZ, R10 ;  /* 0x0000000aff0a7221 */ /* 0x000fe20000010000 */
[----:B------:R-:W-:Y:S01]  /*0ff0*/  FADD.FTZ R11, RZ, R11 ;  /* 0x0000000bff0b7221 */ /* 0x000fe20000010000 */
[C---:B------:R-:W-:Y:S01]  /*1000*/  FFMA.FTZ R18, R13.reuse, R16, R18 ;  /* 0x000000100d127223 */ /* 0x040fe20000010012 */
[----:B------:R-:W-:Y:S01]  /*1010*/  FADD.FTZ R17, R16, R17 ;  /* 0x0000001110117221 */ /* 0x000fe20000010000 */
[----:B------:R-:W-:Y:S01]  /*1020*/  FFMA.FTZ R12, R12, R19, R7 ;  /* 0x000000130c0c7223 */ /* 0x000fe20000010007 */
[----:B------:R-:W-:Y:S01]  /*1030*/  FADD.FTZ R14, R10, R19 ;  /* 0x000000130a0e7221 */ /* 0x000fe20000010000 */
[----:B------:R-:W-:Y:S01]  /*1040*/  FFMA.FTZ R13, R13, R8, R6 ;  /* 0x000000080d0d7223 */ /* 0x000fe20000010006 */
[----:B------:R-:W-:-:S07]  /*1050*/  FADD.FTZ R15, R11, R8 ;  /* 0x000000080b0f7221 */ /* 0x000fce0000010000 */
.L_x_679:
        /* <DEDUP_REMOVED lines=39> */
.L_x_681:
[----:B------:R-:W-:Y:S05]  /*12d0*/  BSYNC.RECONVERGENT B0 ;  /* 0x0000000000007941 */ /* 0x000fea0003800200 */
.L_x_680:
        /* <DEDUP_REMOVED lines=32> */
.L_x_683:
[----:B------:R-:W-:Y:S05]  /*14e0*/  BSYNC.RECONVERGENT B0 ;  /* 0x0000000000007941 */ /* 0x000fea0003800200 */
.L_x_682:
        /* <DEDUP_REMOVED lines=318> */
.L_x_685:
[----:B------:R-:W-:Y:S05]  /*28d0*/  BSYNC.RECONVERGENT B0 ;  /* 0x0000000000007941 */ /* 0x000fea0003800200 */
.L_x_684:
        /* <DEDUP_REMOVED lines=29> */
.L_x_687:
[----:B------:R-:W-:Y:S05]  /*2ab0*/  BSYNC.RECONVERGENT B0 ;  /* 0x0000000000007941 */ /* 0x000fea0003800200 */
.L_x_686:
        /* <DEDUP_REMOVED lines=30> */
.L_x_690:
[----:B------:R-:W2:Y:S04]  /*2ca0*/  LDG.E.STRONG.GPU R2, desc[UR14][R8.64] ;  /* 0x0000000e08027981 */ /* 0x000ea8000c1ef900 */
[----:B--2---:R-:W-:Y:S01]  /*2cb0*/  CCTL.IVALL ;  /* 0x00000000ff00798f */ /* 0x004fe20002000000 */
[----:B------:R-:W-:Y:S05]  /*2cc0*/  YIELD ;  /* 0x0000000000007946 */ /* 0x000fea0003800000 */
[----:B------:R-:W-:-:S13]  /*2cd0*/  ISETP.NE.AND P1, PT, R2, R15, PT ;  /* 0x0000000f0200720c */ /* 0x000fda0003f25270 */
[----:B------:R-:W-:Y:S05]  /*2ce0*/  @P1 BRA `(.L_x_690) ;  /* 0xfffffffc00ec1947 */ /* 0x000fea000383ffff */
.L_x_689:
[----:B------:R-:W-:Y:S05]  /*2cf0*/  WARPSYNC.ALL ;  /* 0x0000000000007948 */ /* 0x000fea0003800000 */
[----:B------:R-:W-:Y:S01]  /*2d00*/  BAR.SYNC.DEFER_BLOCKING 0x0 ;  /* 0x0000000000007b1d */ /* 0x000fe20000010000 */
[----:B------:R-:W-:-:S05]  /*2d10*/  HFMA2 R2, -RZ, RZ, 0, 0 ;  /* 0x00000000ff027431 */ /* 0x000fca00000001ff */
[----:B------:R-:W-:Y:S05]  /*2d20*/  @!P4 BRA `(.L_x_691) ;  /* 0x000000040030c947 */ /* 0x000fea0003800000 */
[----:B------:R-:W-:Y:S01]  /*2d30*/  MOV R2, RZ ;  /* 0x000000ff00027202 */ /* 0x000fe20000000f00 */
[----:B------:R-:W-:-:S12]  /*2d40*/  ULOP3.LUT UR6, UR21, 0x7ffffff8, URZ, 0xc0, !UPT ;  /* 0x7ffffff815067892 */ /* 0x000fd8000f8ec0ff */
.L_x_692:
        /* <DEDUP_REMOVED lines=74> */
.L_x_691:
        /* <DEDUP_REMOVED lines=42> */
.L_x_693:
        /* <DEDUP_REMOVED lines=23> */
.L_x_694:
        /* <DEDUP_REMOVED lines=11> */
.L_x_695:
[----:B------:R-:W-:Y:S05]  /*36b0*/  BSYNC.RECONVERGENT B0 ;  /* 0x0000000000007941 */ /* 0x000fea0003800200 */
.L_x_688:
        /* <DEDUP_REMOVED lines=40> */
.L_x_696:
        /* <DEDUP_REMOVED lines=20> */
.L_x_698:
[----:B------:R-:W-:Y:S05]  /*3a80*/  BSYNC.RECONVERGENT B0 ;  /* 0x0000000000007941 */ /* 0x000fea0003800200 */
.L_x_697:
        /* <DEDUP_REMOVED lines=24> */
.L_x_699:
        /* <DEDUP_REMOVED lines=22> */
.L_x_701:
[----:B------:R-:W-:Y:S05]  /*3d70*/  BSYNC.RECONVERGENT B0 ;  /* 0x0000000000007941 */ /* 0x000fea0003800200 */
.L_x_700:
[----:B------:R-:W-:Y:S02]  /*3d80*/  UIADD3 UR11, UPT, UPT, UR20, UR11, URZ ;  /* 0x0000000b140b7290 */ /* 0x000fe4000fffe0ff */
[----:B------:R-:W-:Y:S02]  /*3d90*/  UIADD3 UR4, UPT, UPT, UR4, 0x1, URZ ;  /* 0x0000000104047890 */ /* 0x000fe4000fffe0ff */
[----:B------:R-:W-:-:S09]  /*3da0*/  UISETP.GE.AND UP0, UPT, UR11, UR5, UPT ;  /* 0x000000050b00728c */ /* 0x000fd2000bf06270 */
[----:B------:R-:W-:Y:S05]  /*3db0*/  BRA.U !UP0, `(.L_x_702) ;  /* 0xffffffc508247547 */ /* 0x000fea000b83ffff */
.L_x_677:
        /* <DEDUP_REMOVED lines=19> */
.L_x_704:
[----:B------:R-:W-:Y:S05]  /*3ef0*/  BSYNC.RECONVERGENT B0 ;  /* 0x0000000000007941 */ /* 0x000fea0003800200 */
.L_x_703:
[----:B------:R-:W-:Y:S05]  /*3f00*/  @P0 EXIT ;  /* 0x000000000000094d */ /* 0x000fea0003800000 */
[----:B------:R-:W-:Y:S05]  /*3f10*/  @P2 BRA `(.L_x_705) ;  /* 0x0000000000202947 */ /* 0x000fea0003800000 */
[----:B------:R-:W-:-:S05]  /*3f20*/  IMAD R0, R4, R7, RZ ;  /* 0x0000000704007224 */ /* 0x000fca00078e02ff */
[----:B------:R-:W-:-:S13]  /*3f30*/  ISETP.NE.AND P0, PT, R0, -0x1, PT ;  /* 0xffffffff0000780c */ /* 0x000fda0003f05270 */
[----:B------:R-:W-:Y:S05]  /*3f40*/  @!P0 BRA `(.L_x_705) ;  /* 0x0000000000148947 */ /* 0x000fea0003800000 */
.L_x_706:
[----:B0-----:R-:W2:Y:S04]  /*3f50*/  LDG.E.STRONG.GPU R5, desc[UR14][R2.64] ;  /* 0x0000000e02057981 */ /* 0x001ea8000c1ef900 */
[----:B--2---:R-:W-:Y:S01]  /*3f60*/  CCTL.IVALL ;  /* 0x00000000ff00798f */ /* 0x004fe20002000000 */
[----:B------:R-:W-:Y:S05]  /*3f70*/  YIELD ;  /* 0x0000000000007946 */ /* 0x000fea0003800000 */
[----:B------:R-:W-:-:S13]  /*3f80*/  ISETP.NE.AND P0, PT, R5, R0, PT ;  /* 0x000000000500720c */ /* 0x000fda0003f05270 */
[----:B------:R-:W-:Y:S05]  /*3f90*/  @P0 BRA `(.L_x_706) ;  /* 0xfffffffc00ec0947 */ /* 0x000fea000383ffff */
.L_x_705:
        /* <DEDUP_REMOVED lines=68> */
[----:B--2---:R-:W-:Y:S02]  /*43e0*/  IADD3 R21, P1, PT, R21, UR10, RZ ;  /* 0x0000000a15157c10 */ /* 0x004fe4000ff3e0ff */
[----:B------:R-:W-:Y:S02]  /*43f0*/  IADD3 R16, P2, PT, RZ, -R9, RZ ;  /* 0x80000009ff107210 */ /* 0x000fe40007f5e0ff */
[----:B------:R-:W-:Y:S02]  /*4400*/  IADD3.X R22, PT, PT, R22, UR11, RZ, P1, !PT ;  /* 0x0000000b16167c10 */ /* 0x000fe40008ffe4ff */
[----:B------:R-:W-:Y:S02]  /*4410*/  SHF.L.U64.HI R27, R28, 0x2, R33 ;  /* 0x000000021c1b7819 */ /* 0x000fe40000010221 */
[----:B------:R-:W-:-:S02]  /*4420*/  IADD3 R29, PT, PT, R7, R29, RZ ;  /* 0x0000001d071d7210 */ /* 0x000fc40007ffe0ff */
[----:B------:R-:W-:-:S07]  /*4430*/  IADD3.X R20, PT, PT, RZ, -0x1, RZ, P2, !PT ;  /* 0xffffffffff147810 */ /* 0x000fce00017fe4ff */
.L_x_709:
        /* <DEDUP_REMOVED lines=31> */
.L_x_708:
[----:B------:R-:W-:Y:S05]  /*4630*/  BSYNC.RECONVERGENT B0 ;  /* 0x0000000000007941 */ /* 0x000fea0003800200 */
.L_x_707:
        /* <DEDUP_REMOVED lines=10> */
.L_x_710:
[C---:B---3--:R-:W-:Y:S02]  /*46e0*/  SHF.L.U32 R9, R35.reuse, 0x2, RZ ;  /* 0x0000000223097819 */ /* 0x048fe400000006ff */
[----:B------:R-:W-:Y:S02]  /*46f0*/  SHF.L.U64.HI R18, R35, 0x2, R18 ;  /* 0x0000000223127819 */ /* 0x000fe40000010212 */
[----:B-1----:R-:W-:-:S04]  /*4700*/  IADD3 R10, P0, PT, R9, UR4, RZ ;  /* 0x00000004090a7c10 */ /* 0x002fc8000ff1e0ff */
[----:B------:R-:W-:Y:S02]  /*4710*/  IADD3.X R11, PT, PT, R18, UR5, RZ, P0, !PT ;  /* 0x00000005120b7c10 */ /* 0x000fe400087fe4ff */
        /* <DEDUP_REMOVED lines=12> */
[C---:B--2---:R-:W-:Y:S02]  /*47e0*/  IADD3 R20, P0, PT, R23.reuse, UR6, RZ ;  /* 0x0000000617147c10 */ /* 0x044fe4000ff1e0ff */
[----:B-1----:R-:W-:Y:S02]  /*47f0*/  LOP3.LUT R11, R18, 0x3, RZ, 0xc0, !PT ;  /* 0x00000003120b7812 */ /* 0x002fe400078ec0ff */
[----:B------:R-:W-:Y:S02]  /*4800*/  IADD3.X R21, PT, PT, R24, UR7, RZ, P0, !PT ;  /* 0x0000000718157c10 */ /* 0x000fe400087fe4ff */
[----:B0-----:R-:W-:Y:S02]  /*4810*/  IADD3 R22, P0, PT, R23, UR8, RZ ;  /* 0x0000000817167c10 */ /* 0x001fe4000ff1e0ff */
        /* <DEDUP_REMOVED lines=67> */
.L_x_711:
        /* <DEDUP_REMOVED lines=11> */
.L_x_2476:


//--------------------- .text._Z35group_norm_nhwc_bwd_one_pass_kernelI11Fp16IOBf16WLi256ELi12ELi384EEv26Group_norm_nhwc_bwd_params --------------------------
	.section	.text._Z35group_norm_nhwc_bwd_one_pass_kernelI11Fp16IOBf16WLi256ELi12ELi384EEv26Group_norm_nhwc_bwd_params,"ax",@progbits
	.align	128
        .global         _Z35group_norm_nhwc_bwd_one_pass_kernelI11Fp16IOBf16WLi256ELi12ELi384EEv26Group_norm_nhwc_bwd_params
        .type           _Z35group_norm_nhwc_bwd_one_pass_kernelI11Fp16IOBf16WLi256ELi12ELi384EEv26Group_norm_nhwc_bwd_params,@function
        .size           _Z35group_norm_nhwc_bwd_one_pass_kernelI11Fp16IOBf16WLi256ELi12ELi384EEv26Group_norm_nhwc_bwd_params,(.L_x_2477 - _Z35group_norm_nhwc_bwd_one_pass_kernelI11Fp16IOBf16WLi256ELi12ELi384EEv26Group_norm_nhwc_bwd_params)
        .other          _Z35group_norm_nhwc_bwd_one_pass_kernelI11Fp16IOBf16WLi256ELi12ELi384EEv26Group_norm_nhwc_bwd_params,@"STO_CUDA_ENTRY STV_DEFAULT"
_Z35group_norm_nhwc_bwd_one_pass_kernelI11Fp16IOBf16WLi256ELi12ELi384EEv26Group_norm_nhwc_bwd_params:
.text._Z35group_norm_nhwc_bwd_one_pass_kernelI11Fp16IOBf16WLi256ELi12ELi384EEv26Group_norm_nhwc_bwd_params:
        /* <DEDUP_REMOVED lines=13> */
[----:B------:R-:W-:Y:S02]  /*00d0*/  HFMA2 R41, -RZ, RZ, 0, 0 ;  /* 0x00000000ff297431 */ /* 0x000fe400000001ff */
[----:B------:R-:W-:Y:S01]  /*00e0*/  IMAD R0, R0, 0x2aab, RZ ;  /* 0x00002aab00007824 */ /* 0x000fe200078e02ff */
[----:B------:R-:W2:Y:S03]  /*00f0*/  LDCU.U8 UR15, c[0x0][0x414] ;  /* 0x00008280ff0f77ac */ /* 0x000ea60008000000 */
[----:B------:R-:W3:Y:S01]  /*0100*/  LDC R2, c[0x0][0x370] ;  /* 0x0000dc00ff027b82 */ /* 0x000ee20000000800 */
[----:B------:R-:W-:Y:S01]  /*0110*/  SHF.R.U32.HI R45, RZ, 0x10, R0 ;  /* 0x00000010ff2d7819 */ /* 0x000fe20000011600 */
[----:B------:R-:W-:Y:S01]  /*0120*/  UMOV UR7, UR8 ;  /* 0x0000000800077c82 */ /* 0x000fe20008000000 */
[----:B------:R-:W4:Y:S02]  /*0130*/  S2R R0, SR_LANEID ;  /* 0x0000000000007919 */ /* 0x000f240000000000 */
[----:B------:R-:W-:-:S05]  /*0140*/  PRMT R3, R45, 0x9910, RZ ;  /* 0x000099102d037816 */ /* 0x000fca00000000ff */
[----:B------:R-:W-:-:S05]  /*0150*/  IMAD R3, R3, 0x6, RZ ;  /* 0x0000000603037824 */ /* 0x000fca00078e02ff */
[----:B------:R-:W-:Y:S01]  /*0160*/  IADD3 R3, PT, PT, RZ, -R3, RZ ;  /* 0x80000003ff037210 */ /* 0x000fe20007ffe0ff */
[----:B0-----:R-:W-:-:S03]  /*0170*/  IMAD R43, R4, UR13, R45 ;  /* 0x0000000d042b7c24 */ /* 0x001fc6000f8e022d */
[----:B------:R-:W-:Y:S02]  /*0180*/  PRMT R3, R3, 0x7710, RZ ;  /* 0x0000771003037816 */ /* 0x000fe400000000ff */
[----:B------:R-:W-:Y:S02]  /*0190*/  IADD3 R44, PT, PT, R43, 0x40, RZ ;  /* 0x000000402b2c7810 */ /* 0x000fe40007ffe0ff */
[----:B------:R-:W-:Y:S02]  /*01a0*/  IADD3 R42, PT, PT, R3, R30, RZ ;  /* 0x0000001e032a7210 */ /* 0x000fe40007ffe0ff */
[----:B------:R-:W-:Y:S02]  /*01b0*/  IADD3 R43, PT, PT, R43, 0xc0, RZ ;  /* 0x000000c02b2b7810 */ /* 0x000fe40007ffe0ff */
[----:B------:R-:W-:Y:S02]  /*01c0*/  SHF.L.U32 R42, R42, 0x1, RZ ;  /* 0x000000012a2a7819 */ /* 0x000fe400000006ff */
[----:B------:R-:W-:-:S02]  /*01d0*/  SHF.R.S32.HI R3, RZ, 0x1f, R44 ;  /* 0x0000001fff037819 */ /* 0x000fc4000001142c */
[----:B------:R-:W-:Y:S02]  /*01e0*/  SHF.R.S32.HI R5, RZ, 0x1f, R43 ;  /* 0x0000001fff057819 */ /* 0x000fe4000001142b */
[----:B-1234-:R-:W-:-:S07]  /*01f0*/  LOP3.LUT R4, R42, 0xffff, RZ, 0xc0, !PT ;  /* 0x0000ffff2a047812 */ /* 0x01efce00078ec0ff */
.L_x_743:
[----:B0-----:R-:W0:Y:S01]  /*0200*/  LDC R12, c[0x0][0x410] ;  /* 0x00010400ff0c7b82 */ /* 0x001e220000000800 */
[----:B------:R-:W1:Y:S01]  /*0210*/  LDCU.128 UR16, c[0x0][0x400] ;  /* 0x00008000ff1077ac */ /* 0x000e620008000c00 */
[----:B------:R-:W-:Y:S01]  /*0220*/  ISETP.LE.AND P3, PT, RZ, UR7, PT ;  /* 0x00000007ff007c0c */ /* 0x000fe2000bf63270 */
[----:B------:R-:W2:Y:S05]  /*0230*/  LDCU.64 UR4, c[0x0][0x3b8] ;  /* 0x00007700ff0477ac */ /* 0x000eaa0008000a00 */
[----:B------:R-:W3:Y:S01]  /*0240*/  LDC R14, c[0x0][0x41c] ;  /* 0x00010700ff0e7b82 */ /* 0x000ee20000000800 */
[----:B--2---:R-:W-:Y:S01]  /*0250*/  UIMAD.WIDE UR4, UR7, 0x8, UR4 ;  /* 0x00000008070478a5 */ /* 0x004fe2000f8e0204 */
[----:B0-----:R-:W-:-:S04]  /*0260*/  IABS R9, R12 ;  /* 0x0000000c00097213 */ /* 0x001fc80000000000 */
[----:B------:R-:W0:Y:S01]  /*0270*/  I2F.RP R8, R9 ;  /* 0x0000000900087306 */ /* 0x000e220000209400 */
[----:B------:R-:W-:Y:S01]  /*0280*/  MOV R13, UR5 ;  /* 0x00000005000d7c02 */ /* 0x000fe20008000f00 */
[----:B---3--:R-:W-:-:S05]  /*0290*/  IMAD R19, R14, UR13, R45 ;  /* 0x0000000d0e137c24 */ /* 0x008fca000f8e022d */
[C---:B-1----:R-:W-:Y:S02]  /*02a0*/  ISETP.GE.U32.AND P1, PT, R19.reuse, UR16, PT ;  /* 0x0000001013007c0c */ /* 0x042fe4000bf26070 */
[----:B------:R-:W-:Y:S02]  /*02b0*/  SHF.R.S32.HI R17, RZ, 0x1f, R19 ;  /* 0x0000001fff117819 */ /* 0x000fe40000011413 */
[----:B------:R-:W-:Y:S01]  /*02c0*/  IADD3 R16, PT, PT, R19, 0x80, RZ ;  /* 0x0000008013107810 */ /* 0x000fe20007ffe0ff */
[----:B0-----:R-:W0:Y:S01]  /*02d0*/  MUFU.RCP R8, R8 ;  /* 0x0000000800087308 */ /* 0x001e220000001000 */
[----:B------:R-:W-:Y:S02]  /*02e0*/  ISETP.GE.AND.EX P1, PT, R17, UR17, PT, P1 ;  /* 0x0000001111007c0c */ /* 0x000fe4000bf26310 */
[----:B------:R-:W-:-:S11]  /*02f0*/  SHF.R.S32.HI R21, RZ, 0x1f, R16 ;  /* 0x0000001fff157819 */ /* 0x000fd60000011410 */
[----:B------:R-:W1:Y:S01]  /*0300*/  @!P1 LDC.64 R14, c[0x0][0x3a0] ;  /* 0x0000e800ff0e9b82 */ /* 0x000e620000000a00 */
[----:B0-----:R-:W-:-:S04]  /*0310*/  IADD3 R6, PT, PT, R8, 0xffffffe, RZ ;  /* 0x0ffffffe08067810 */ /* 0x001fc80007ffe0ff */
[----:B------:R0:W2:Y:S02]  /*0320*/  F2I.FTZ.U32.TRUNC.NTZ R7, R6 ;  /* 0x0000000600077305 */ /* 0x0000a4000021f000 */
[----:B0-----:R-:W-:Y:S02]  /*0330*/  MOV R6, RZ ;  /* 0x000000ff00067202 */ /* 0x001fe40000000f00 */
[----:B--2---:R-:W-:-:S05]  /*0340*/  IADD3 R10, PT, PT, RZ, -R7, RZ ;  /* 0x80000007ff0a7210 */ /* 0x004fca0007ffe0ff */
[----:B------:R-:W-:Y:S01]  /*0350*/  IMAD R11, R10, R9, RZ ;  /* 0x000000090a0b7224 */ /* 0x000fe200078e02ff */
[----:B------:R-:W-:-:S03]  /*0360*/  IABS R10, UR7 ;  /* 0x00000007000a7c13 */ /* 0x000fc60008000000 */
[----:B------:R-:W-:-:S06]  /*0370*/  IMAD.HI.U32 R7, R7, R11, R6 ;  /* 0x0000000b07077227 */ /* 0x000fcc00078e0006 */
[----:B------:R-:W-:-:S05]  /*0380*/  IMAD.HI.U32 R7, R7, R10, RZ ;  /* 0x0000000a07077227 */ /* 0x000fca00078e00ff */
[----:B------:R-:W-:-:S05]  /*0390*/  IADD3 R8, PT, PT, -R7, RZ, RZ ;  /* 0x000000ff07087210 */ /* 0x000fca0007ffe1ff */
[----:B------:R-:W-:Y:S01]  /*03a0*/  IMAD R6, R9, R8, R10 ;  /* 0x0000000809067224 */ /* 0x000fe200078e020a */
[----:B------:R-:W-:-:S04]  /*03b0*/  LOP3.LUT R8, R12, UR7, RZ, 0x3c, !PT ;  /* 0x000000070c087c12 */ /* 0x000fc8000f8e3cff */
[----:B------:R-:W-:Y:S02]  /*03c0*/  ISETP.GT.U32.AND P4, PT, R9, R6, PT ;  /* 0x000000060900720c */ /* 0x000fe40003f84070 */
[----:B------:R-:W-:-:S11]  /*03d0*/  ISETP.GE.AND P0, PT, R8, RZ, PT ;  /* 0x000000ff0800720c */ /* 0x000fd60003f06270 */
        /* <DEDUP_REMOVED lines=8> */
[----:B------:R-:W-:Y:S02]  /*0460*/  @!P3 IADD3 R6, PT, PT, -R6, RZ, RZ ;  /* 0x000000ff0606b210 */ /* 0x000fe40007ffe1ff */
[----:B------:R-:W-:Y:S02]  /*0470*/  @P2 IADD3 R7, PT, PT, R7, 0x1, RZ ;  /* 0x0000000107072810 */ /* 0x000fe40007ffe0ff */
[----:B------:R-:W-:Y:S02]  /*0480*/  ISETP.GE.U32.AND P2, PT, R16, UR16, PT ;  /* 0x0000001010007c0c */ /* 0x000fe4000bf46070 */
[----:B------:R-:W-:-:S02]  /*0490*/  MOV R8, R7 ;  /* 0x0000000700087202 */ /* 0x000fc40000000f00 */
[----:B------:R-:W-:Y:S02]  /*04a0*/  SEL R47, R9, R6, !P4 ;  /* 0x00000006092f7207 */ /* 0x000fe40006000000 */
[----:B------:R-:W0:Y:S01]  /*04b0*/  @!P1 LDC.64 R6, c[0x0][0x3f8] ;  /* 0x0000fe00ff069b82 */ /* 0x000e220000000a00 */
[----:B------:R-:W-:Y:S02]  /*04c0*/  @!P0 IADD3 R8, PT, PT, -R8, RZ, RZ ;  /* 0x000000ff08088210 */ /* 0x000fe40007ffe1ff */
[----:B------:R-:W-:Y:S01]  /*04d0*/  ISETP.GE.AND.EX P2, PT, R21, UR17, PT, P2 ;  /* 0x0000001115007c0c */ /* 0x000fe2000bf46320 */
[----:B------:R-:W-:Y:S01]  /*04e0*/  IMAD R11, R47, 0xc, RZ ;  /* 0x0000000c2f0b7824 */ /* 0x000fe200078e02ff */
[----:B------:R-:W-:Y:S02]  /*04f0*/  MOV R12, UR4 ;  /* 0x00000004000c7c02 */ /* 0x000fe40008000f00 */
[----:B------:R-:W-:Y:S02]  /*0500*/  SEL R9, R9, R8, !P4 ;  /* 0x0000000809097207 */ /* 0x000fe40006000000 */
[----:B------:R-:W-:-:S02]  /*0510*/  IADD3 R48, P0, PT, R11, R4, RZ ;  /* 0x000000040b307210 */ /* 0x000fc40007f1e0ff */
[----:B------:R-:W2:Y:S01]  /*0520*/  LDG.E.64 R12, desc[UR10][R12.64] ;  /* 0x0000000a0c0c7981 */ /* 0x000ea2000c1e1b00 */
[----:B------:R-:W-:Y:S02]  /*0530*/  SHF.R.S32.HI R4, RZ, 0x1f, R9 ;  /* 0x0000001fff047819 */ /* 0x000fe40000011409 */
[----:B------:R-:W-:Y:S02]  /*0540*/  LEA.HI.X.SX32 R49, R11, RZ, 0x1, P0 ;  /* 0x000000ff0b317211 */ /* 0x000fe400000f0eff */
[----:B------:R-:W-:Y:S01]  /*0550*/  ISETP.GE.U32.AND P0, PT, R44, UR16, PT ;  /* 0x000000102c007c0c */ /* 0x000fe2000bf06070 */
[----:B------:R-:W-:Y:S01]  /*0560*/  IMAD R4, R4, UR18, RZ ;  /* 0x0000001204047c24 */ /* 0x000fe2000f8e02ff */
[----:B------:R-:W3:Y:S01]  /*0570*/  @!P2 LDC.64 R10, c[0x0][0x3f8] ;  /* 0x0000fe00ff0aab82 */ /* 0x000ee20000000a00 */
[----:B------:R-:W-:Y:S01]  /*0580*/  IMAD.WIDE.U32 R48, R9, UR18, R48 ;  /* 0x0000001209307c25 */ /* 0x000fe2000f8e0030 */
[----:B------:R-:W-:-:S03]  /*0590*/  ISETP.GE.AND.EX P0, PT, R3, UR17, PT, P0 ;  /* 0x0000001103007c0c */ /* 0x000fc6000bf06300 */
[----:B------:R-:W-:Y:S01]  /*05a0*/  IMAD R51, R9, UR19, R4 ;  /* 0x0000001309337c24 */ /* 0x000fe2000f8e0204 */
[----:B------:R-:W-:Y:S01]  /*05b0*/  @!P1 MOV R50, R48 ;  /* 0x0000003000329202 */ /* 0x000fe20000000f00 */
[-C--:B0-----:R-:W-:Y:S01]  /*05c0*/  @!P1 IMAD R4, R17, R6.reuse, RZ ;  /* 0x0000000611049224 */ /* 0x081fe200078e02ff */
[----:B------:R-:W0:Y:S02]  /*05d0*/  @!P1 LDC.64 R8, c[0x0][0x398] ;  /* 0x0000e600ff089b82 */ /* 0x000e240000000a00 */
[----:B------:R-:W-:Y:S01]  /*05e0*/  IADD3 R51, PT, PT, R49, R51, RZ ;  /* 0x0000003331337210 */ /* 0x000fe20007ffe0ff */
[C---:B------:R-:W-:Y:S02]  /*05f0*/  @!P1 IMAD R17, R19.reuse, R7, R4 ;  /* 0x0000000713119224 */ /* 0x040fe400078e0204 */
[----:B------:R-:W-:-:S03]  /*0600*/  @!P1 IMAD.WIDE.U32 R18, R19, R6, R50 ;  /* 0x0000000613129225 */ /* 0x000fc600078e0032 */
[----:B------:R-:W4:Y:S01]  /*0610*/  @!P0 LDC.64 R26, c[0x0][0x3f8] ;  /* 0x0000fe00ff1a8b82 */ /* 0x000f220000000a00 */
[----:B------:R-:W-:Y:S02]  /*0620*/  ISETP.GE.U32.AND P3, PT, R43, UR16, PT ;  /* 0x000000102b007c0c */ /* 0x000fe4000bf66070 */
[----:B------:R-:W-:-:S05]  /*0630*/  @!P1 IADD3 R17, PT, PT, R19, R17, RZ ;  /* 0x0000001113119210 */ /* 0x000fca0007ffe0ff */
[----:B------:R-:W4:Y:S01]  /*0640*/  @!P2 LDC.64 R6, c[0x0][0x3a0] ;  /* 0x0000e800ff06ab82 */ /* 0x000f220000000a00 */
[C---:B------:R-:W-:Y:S01]  /*0650*/  @!P1 SHF.L.U32 R25, R18.reuse, 0x1, RZ ;  /* 0x0000000112199819 */ /* 0x040fe200000006ff */
[----:B---3--:R-:W-:Y:S01]  /*0660*/  @!P2 IMAD R21, R21, R10, RZ ;  /* 0x0000000a1515a224 */ /* 0x008fe200078e02ff */
[----:B------:R-:W-:Y:S02]  /*0670*/  @!P1 SHF.L.U64.HI R20, R18, 0x1, R17 ;  /* 0x0000000112149819 */ /* 0x000fe40000010211 */
[----:B------:R-:W-:Y:S02]  /*0680*/  ISETP.GE.AND.EX P3, PT, R5, UR17, PT, P3 ;  /* 0x0000001105007c0c */ /* 0x000fe4000bf66330 */
[----:B------:R-:W-:Y:S01]  /*0690*/  @!P2 MOV R18, R48 ;  /* 0x000000300012a202 */ /* 0x000fe20000000f00 */
[----:B------:R-:W3:Y:S01]  /*06a0*/  @!P2 LDC.64 R22, c[0x0][0x398] ;  /* 0x0000e600ff16ab82 */ /* 0x000ee20000000a00 */
[----:B------:R-:W-:Y:S01]  /*06b0*/  @!P2 MOV R19, R51 ;  /* 0x000000330013a202 */ /* 0x000fe20000000f00 */
[----:B------:R-:W-:-:S02]  /*06c0*/  @!P2 IMAD R11, R16, R11, R21 ;  /* 0x0000000b100ba224 */ /* 0x000fc400078e0215 */
[----:B------:R-:W-:Y:S01]  /*06d0*/  @!P2 IMAD.WIDE.U32 R16, R16, R10, R18 ;  /* 0x0000000a1010a225 */ /* 0x000fe200078e0012 */
[----:B-1----:R-:W-:-:S05]  /*06e0*/  @!P1 IADD3 R14, P4, PT, R25, R14, RZ ;  /* 0x0000000e190e9210 */ /* 0x002fca0007f9e0ff */
[----:B------:R-:W1:Y:S01]  /*06f0*/  @!P3 LDC.64 R18, c[0x0][0x3f8] ;  /* 0x0000fe00ff12bb82 */ /* 0x000e620000000a00 */
[----:B------:R-:W-:Y:S02]  /*0700*/  @!P2 IADD3 R11, PT, PT, R17, R11, RZ ;  /* 0x0000000b110ba210 */ /* 0x000fe40007ffe0ff */
[----:B------:R-:W-:Y:S02]  /*0710*/  @!P2 SHF.L.U32 R17, R16, 0x1, RZ ;  /* 0x000000011011a819 */ /* 0x000fe400000006ff */
[----:B------:R-:W-:Y:S02]  /*0720*/  @!P1 IADD3.X R15, PT, PT, R20, R15, RZ, P4, !PT ;  /* 0x0000000f140f9210 */ /* 0x000fe400027fe4ff */
[----:B0-----:R-:W-:Y:S02]  /*0730*/  @!P1 IADD3 R10, P4, PT, R25, R8, RZ ;  /* 0x00000008190a9210 */ /* 0x001fe40007f9e0ff */
[----:B----4-:R-:W-:Y:S01]  /*0740*/  @!P2 IADD3 R24, P5, PT, R17, R6, RZ ;  /* 0x000000061118a210 */ /* 0x010fe20007fbe0ff */
[----:B------:R-:W-:Y:S01]  /*0750*/  @!P0 IMAD R6, R3, R26, RZ ;  /* 0x0000001a03068224 */ /* 0x000fe200078e02ff */
[----:B------:R-:W-:-:S02]  /*0760*/  @!P2 SHF.L.U64.HI R4, R16, 0x1, R11 ;  /* 0x000000011004a819 */ /* 0x000fc4000001020b */
[----:B------:R-:W-:Y:S01]  /*0770*/  @!P1 IADD3.X R11, PT, PT, R20, R9, RZ, P4, !PT ;  /* 0x00000009140b9210 */ /* 0x000fe200027fe4ff */
[----:B------:R-:W-:Y:S01]  /*0780*/  @!P0 IMAD R29, R44, R27, R6 ;  /* 0x0000001b2c1d8224 */ /* 0x000fe200078e0206 */
[----:B------:R-:W-:Y:S01]  /*0790*/  ISETP.NE.AND P4, PT, RZ, UR15, PT ;  /* 0x0000000fff007c0c */ /* 0x000fe2000bf85270 */
[----:B------:R-:W0:Y:S01]  /*07a0*/  @!P0 LDC.64 R20, c[0x0][0x3a0] ;  /* 0x0000e800ff148b82 */ /* 0x000e220000000a00 */
[----:B------:R-:W-:Y:S02]  /*07b0*/  @!P2 IADD3.X R25, PT, PT, R4, R7, RZ, P5, !PT ;  /* 0x000000070419a210 */ /* 0x000fe40002ffe4ff */
[----:B------:R-:W-:Y:S02]  /*07c0*/  @!P0 MOV R6, R48 ;  /* 0x0000003000068202 */ /* 0x000fe40000000f00 */
[----:B------:R-:W-:Y:S02]  /*07d0*/  @!P0 MOV R7, R51 ;  /* 0x0000003300078202 */ /* 0x000fe40000000f00 */
[----:B------:R-:W-:-:S02]  /*07e0*/  CS2R R38, SRZ ;  /* 0x0000000000267805 */ /* 0x000fc4000001ff00 */
[----:B------:R-:W-:Y:S02]  /*07f0*/  MOV R40, RZ ;  /* 0x000000ff00287202 */ /* 0x000fe40000000f00 */
[----:B------:R-:W-:Y:S01]  /*0800*/  CS2R R36, SRZ ;  /* 0x0000000000247805 */ /* 0x000fe2000001ff00 */
[----:B------:R-:W4:Y:S01]  /*0810*/  @!P3 LDC.64 R8, c[0x0][0x3a0] ;  /* 0x0000e800ff08bb82 */ /* 0x000f220000000a00 */
[----:B------:R-:W-:Y:S01]  /*0820*/  @!P0 IMAD.WIDE.U32 R26, R44, R26, R6 ;  /* 0x0000001a2c1a8225 */ /* 0x000fe200078e0006 */
[----:B------:R-:W5:Y:S04]  /*0830*/  @!P1 LDG.E R39, desc[UR10][R10.64] ;  /* 0x0000000a0a279981 */ /* 0x000f68000c1e1900 */
[----:B------:R1:W5:Y:S02]  /*0840*/  @!P1 LDG.E R40, desc[UR10][R14.64] ;  /* 0x0000000a0e289981 */ /* 0x000364000c1e1900 */
[----:B------:R-:W4:Y:S01]  /*0850*/  @!P0 LDC.64 R6, c[0x0][0x398] ;  /* 0x0000e600ff068b82 */ /* 0x000f220000000a00 */
[----:B---3--:R-:W-:Y:S01]  /*0860*/  @!P2 IADD3 R22, P1, PT, R17, R22, RZ ;  /* 0x000000161116a210 */ /* 0x008fe20007f3e0ff */
[----:B------:R3:W5:Y:S01]  /*0870*/  @!P2 LDG.E R36, desc[UR10][R24.64] ;  /* 0x0000000a1824a981 */ /* 0x000762000c1e1900 */
[----:B------:R-:W-:-:S05]  /*0880*/  @!P0 IADD3 R29, PT, PT, R27, R29, RZ ;  /* 0x0000001d1b1d8210 */ /* 0x000fca0007ffe0ff */
[----:B------:R-:W4:Y:S01]  /*0890*/  LDC.64 R16, c[0x0][0x3a8] ;  /* 0x0000ea00ff107b82 */ /* 0x000f220000000a00 */
[----:B------:R-:W-:-:S07]  /*08a0*/  @!P0 SHF.L.U32 R27, R26, 0x1, RZ ;  /* 0x000000011a1b8819 */ /* 0x000fce00000006ff */
[----:B-1----:R-:W1:Y:S01]  /*08b0*/  @P4 LDC.64 R14, c[0x0][0x3b0] ;  /* 0x0000ec00ff0e4b82 */ /* 0x002e620000000a00 */
[----:B---3--:R-:W-:-:S07]  /*08c0*/  @!P3 IMAD R24, R5, R18, RZ ;  /* 0x000000120518b224 */ /* 0x008fce00078e02ff */
[----:B------:R-:W3:Y:S01]  /*08d0*/  @!P3 LDC.64 R10, c[0x0][0x398] ;  /* 0x0000e600ff0abb82 */ /* 0x000ee20000000a00 */
[----:B------:R-:W-:Y:S01]  /*08e0*/  @!P0 SHF.L.U64.HI R26, R26, 0x1, R29 ;  /* 0x000000011a1a8819 */ /* 0x000fe2000001021d */
[----:B------:R-:W-:Y:S01]  /*08f0*/  @!P3 IMAD R29, R43, R19, R24 ;  /* 0x000000132b1db224 */ /* 0x000fe200078e0218 */
[----:B------:R-:W-:Y:S02]  /*0900*/  @!P3 MOV R24, R48 ;  /* 0x000000300018b202 */ /* 0x000fe40000000f00 */
[----:B------:R-:W-:Y:S02]  /*0910*/  @!P3 MOV R25, R51 ;  /* 0x000000330019b202 */ /* 0x000fe40000000f00 */
[----:B------:R-:W-:Y:S02]  /*0920*/  @!P2 IADD3.X R23, PT, PT, R4, R23, RZ, P1, !PT ;  /* 0x000000170417a210 */ /* 0x000fe40000ffe4ff */
[----:B0-----:R-:W-:Y:S01]  /*0930*/  @!P0 IADD3 R20, P1, PT, R27, R20, RZ ;  /* 0x000000141b148210 */ /* 0x001fe20007f3e0ff */
[----:B------:R-:W-:Y:S01]  /*0940*/  @!P3 IMAD.WIDE.U32 R18, R43, R18, R24 ;  /* 0x000000122b12b225 */ /* 0x000fe200078e0018 */
[----:B------:R-:W-:-:S02]  /*0950*/  LOP3.LUT R4, R42, 0xffff, RZ, 0xc0, !PT ;  /* 0x0000ffff2a047812 */ /* 0x000fc400078ec0ff */
[----:B------:R-:W-:Y:S02]  /*0960*/  CS2R R34, SRZ ;  /* 0x0000000000227805 */ /* 0x000fe4000001ff00 */
[----:B------:R-:W-:Y:S02]  /*0970*/  @!P0 IADD3.X R21, PT, PT, R26, R21, RZ, P1, !PT ;  /* 0x000000151a158210 */ /* 0x000fe40000ffe4ff */
[----:B------:R-:W-:Y:S02]  /*0980*/  @!P3 IADD3 R25, PT, PT, R19, R29, RZ ;  /* 0x0000001d1319b210 */ /* 0x000fe40007ffe0ff */
[----:B----4-:R-:W-:Y:S01]  /*0990*/  @!P0 IADD3 R6, P1, PT, R27, R6, RZ ;  /* 0x000000061b068210 */ /* 0x010fe20007f3e0ff */
[----:B------:R-:W-:Y:S01]  /*09a0*/  IMAD R27, R47, 0xc, R4 ;  /* 0x0000000c2f1b7824 */ /* 0x000fe200078e0204 */
[C---:B------:R-:W-:Y:S01]  /*09b0*/  @!P3 SHF.L.U32 R19, R18.reuse, 0x1, RZ ;  /* 0x000000011213b819 */ /* 0x040fe200000006ff */
[----:B------:R-:W5:Y:S01]  /*09c0*/  @!P2 LDG.E R35, desc[UR10][R22.64] ;  /* 0x0000000a1623a981 */ /* 0x000f62000c1e1900 */
[----:B------:R-:W-:Y:S01]  /*09d0*/  @!P3 SHF.L.U64.HI R18, R18, 0x1, R25 ;  /* 0x000000011212b819 */ /* 0x000fe20000010219 */
[----:B-1----:R-:W-:Y:S01]  /*09e0*/  @P4 IMAD.WIDE R14, R27, 0x2, R14 ;  /* 0x000000021b0e4825 */ /* 0x002fe200078e020e */
[----:B------:R-:W-:-:S02]  /*09f0*/  @!P3 IADD3 R8, P2, PT, R19, R8, RZ ;  /* 0x000000081308b210 */ /* 0x000fc40007f5e0ff */
[----:B------:R-:W-:Y:S02]  /*0a00*/  CS2R R32, SRZ ;  /* 0x0000000000207805 */ /* 0x000fe4000001ff00 */
[----:B---3--:R-:W-:Y:S01]  /*0a10*/  @!P3 IADD3 R10, P5, PT, R19, R10, RZ ;  /* 0x0000000a130ab210 */ /* 0x008fe20007fbe0ff */
[----:B------:R-:W-:Y:S01]  /*0a20*/  IMAD.WIDE R16, R27, 0x2, R16 ;  /* 0x000000021b107825 */ /* 0x000fe200078e0210 */
[----:B------:R-:W5:Y:S01]  /*0a30*/  @!P0 LDG.E R38, desc[UR10][R20.64] ;  /* 0x0000000a14268981 */ /* 0x000f62000c1e1900 */
[C---:B------:R-:W-:Y:S02]  /*0a40*/  @!P3 IADD3.X R9, PT, PT, R18.reuse, R9, RZ, P2, !PT ;  /* 0x000000091209b210 */ /* 0x040fe400017fe4ff */
[----:B------:R-:W-:Y:S01]  /*0a50*/  @!P3 IADD3.X R11, PT, PT, R18, R11, RZ, P5, !PT ;  /* 0x0000000b120bb210 */ /* 0x000fe20002ffe4ff */
[----:B------:R-:W3:Y:S04]  /*0a60*/  LDG.E.U16 R19, desc[UR10][R16.64+0x2] ;  /* 0x0000020a10137981 */ /* 0x000ee8000c1e1500 */
[----:B------:R-:W4:Y:S04]  /*0a70*/  LDG.E.U16 R18, desc[UR10][R16.64] ;  /* 0x0000000a10127981 */ /* 0x000f28000c1e1500 */
[----:B------:R-:W4:Y:S04]  /*0a80*/  @P4 LDG.E.U16 R21, desc[UR10][R14.64] ;  /* 0x0000000a0e154981 */ /* 0x000f28000c1e1500 */
[----:B------:R-:W4:Y:S04]  /*0a90*/  @P4 LDG.E.U16 R20, desc[UR10][R14.64+0x2] ;  /* 0x0000020a0e144981 */ /* 0x000f28000c1e1500 */
[----:B------:R-:W5:Y:S04]  /*0aa0*/  @!P3 LDG.E R34, desc[UR10][R8.64] ;  /* 0x0000000a0822b981 */ /* 0x000f68000c1e1900 */
[----:B------:R-:W5:Y:S01]  /*0ab0*/  @!P3 LDG.E R33, desc[UR10][R10.64] ;  /* 0x0000000a0a21b981 */ /* 0x000f62000c1e1900 */
[----:B------:R-:W-:Y:S01]  /*0ac0*/  @!P0 IADD3.X R7, PT, PT, R26, R7, RZ, P1, !PT ;  /* 0x000000071a078210 */ /* 0x000fe20000ffe4ff */
[----:B------:R-:W-:Y:S01]  /*0ad0*/  UISETP.NE.AND UP1, UPT, UR15, URZ, UPT ;  /* 0x000000ff0f00728c */ /* 0x000fe2000bf25270 */
[----:B------:R-:W-:-:S03]  /*0ae0*/  MOV R31, RZ ;  /* 0x000000ff001f7202 */ /* 0x000fc60000000f00 */
[----:B------:R3:W5:Y:S01]  /*0af0*/  @!P0 LDG.E R37, desc[UR10][R6.64] ;  /* 0x0000000a06258981 */ /* 0x000762000c1e1900 */
        /* <DEDUP_REMOVED lines=12> */
[----:B---3--:R-:W-:Y:S02]  /*0bc0*/  SHF.L.U32 R7, R19, 0x10, RZ ;  /* 0x0000001013077819 */ /* 0x008fe400000006ff */
[----:B----4-:R-:W-:Y:S02]  /*0bd0*/  SHF.L.U32 R6, R18, 0x10, RZ ;  /* 0x0000001012067819 */ /* 0x010fe400000006ff */
[----:B------:R-:W-:Y:S02]  /*0be0*/  @P4 SHF.L.U32 R31, R21, 0x10, RZ ;  /* 0x00000010151f4819 */ /* 0x000fe400000006ff */
[----:B------:R-:W-:Y:S01]  /*0bf0*/  @P4 SHF.L.U32 R32, R20, 0x10, RZ ;  /* 0x0000001014204819 */ /* 0x000fe200000006ff */
[----:B------:R-:W-:Y:S06]  /*0c00*/  BRA.U UP1, `(.L_x_713) ;  /* 0x0000000501247547 */ /* 0x000fec000b800000 */
        /* <DEDUP_REMOVED lines=73> */
.L_x_713:
[--C-:B-----5:R-:W-:Y:S02]  /*10a0*/  HADD2.F32 R8, -RZ, R40.reuse.H0_H0 ;  /* 0x20000028ff087230 */ /* 0x120fe40000004100 */
[----:B------:R-:W-:Y:S02]  /*10b0*/  HADD2.F32 R9, -RZ, R40.H1_H1 ;  /* 0x30000028ff097230 */ /* 0x000fe40000004100 */
[--C-:B------:R-:W-:Y:S02]  /*10c0*/  HADD2.F32 R10, -RZ, R38.reuse.H0_H0 ;  /* 0x20000026ff0a7230 */ /* 0x100fe40000004100 */
[----:B------:R-:W-:Y:S01]  /*10d0*/  FADD.FTZ R8, R8, -UR16 ;  /* 0x8000001008087e21 */ /* 0x000fe20008010000 */
[----:B------:R-:W-:Y:S02]  /*10e0*/  HADD2.F32 R12, -RZ, R38.H1_H1 ;  /* 0x30000026ff0c7230 */ /* 0x000fe40000004100 */
[----:B------:R-:W-:Y:S01]  /*10f0*/  FADD.FTZ R9, R9, -UR16 ;  /* 0x8000001009097e21 */ /* 0x000fe20008010000 */
[----:B------:R-:W-:-:S02]  /*1100*/  HADD2.F32 R27, -RZ, R39.H0_H0 ;  /* 0x20000027ff1b7230 */ /* 0x000fc40000004100 */
[----:B------:R-:W-:Y:S01]  /*1110*/  FMUL.FTZ R8, R8, UR9 ;  /* 0x0000000908087c20 */ /* 0x000fe20008410000 */
[----:B------:R-:W-:Y:S01]  /*1120*/  FADD.FTZ R10, R10, -UR16 ;  /* 0x800000100a0a7e21 */ /* 0x000fe20008010000 */
[----:B------:R-:W-:Y:S01]  /*1130*/  FMUL.FTZ R9, R9, UR9 ;  /* 0x0000000909097c20 */ /* 0x000fe20008410000 */
[----:B------:R-:W-:Y:S01]  /*1140*/  FADD.FTZ R12, R12, -UR16 ;  /* 0x800000100c0c7e21 */ /* 0x000fe20008010000 */
[--C-:B------:R-:W-:Y:S01]  /*1150*/  FFMA.FTZ R11, R6, R8, R31.reuse ;  /* 0x00000008060b7223 */ /* 0x100fe2000001001f */
[----:B------:R-:W-:Y:S01]  /*1160*/  FMUL.FTZ R10, R10, UR9 ;  /* 0x000000090a0a7c20 */ /* 0x000fe20008410000 */
[--C-:B------:R-:W-:Y:S01]  /*1170*/  FFMA.FTZ R21, R7, R9, R32.reuse ;  /* 0x0000000907157223 */ /* 0x100fe20000010020 */
[----:B------:R-:W-:Y:S01]  /*1180*/  FMUL.FTZ R12, R12, UR9 ;  /* 0x000000090c0c7c20 */ /* 0x000fe20008410000 */
[----:B------:R-:W-:Y:S01]  /*1190*/  FMUL.FTZ R13, R11, -1.4426950216293334961 ;  /* 0xbfb8aa3b0b0d7820 */ /* 0x000fe20000410000 */
[----:B------:R-:W-:Y:S01]  /*11a0*/  FFMA.FTZ R16, R6, R10, R31 ;  /* 0x0000000a06107223 */ /* 0x000fe2000001001f */
[----:B------:R-:W-:Y:S01]  /*11b0*/  FMUL.FTZ R14, R21, -1.4426950216293334961 ;  /* 0xbfb8aa3b150e7820 */ /* 0x000fe20000410000 */
[----:B------:R-:W-:Y:S01]  /*11c0*/  FFMA.FTZ R19, R7, R12, R32 ;  /* 0x0000000c07137223 */ /* 0x000fe20000010020 */
[----:B------:R-:W-:-:S02]  /*11d0*/  HADD2.F32 R46, -RZ, R39.H1_H1 ;  /* 0x30000027ff2e7230 */ /* 0x000fc40000004100 */
[----:B------:R-:W-:Y:S01]  /*11e0*/  FMUL.FTZ R15, R16, -1.4426950216293334961 ;  /* 0xbfb8aa3b100f7820 */ /* 0x000fe20000410000 */
[----:B------:R-:W0:Y:S01]  /*11f0*/  MUFU.EX2 R13, R13 ;  /* 0x0000000d000d7308 */ /* 0x000e220000000800 */
[----:B------:R-:W-:Y:S01]  /*1200*/  FMUL.FTZ R23, R19, -1.4426950216293334961 ;  /* 0xbfb8aa3b13177820 */ /* 0x000fe20000410000 */
[----:B------:R-:W-:-:S06]  /*1210*/  HADD2.F32 R53, -RZ, R37.H1_H1 ;  /* 0x30000025ff357230 */ /* 0x000fcc0000004100 */
        /* <DEDUP_REMOVED lines=18> */
[----:B------:R-:W-:Y:S02]  /*1340*/  FFMA.FTZ R15, R7, R14, R32 ;  /* 0x0000000e070f7223 */ /* 0x000fe40000010020 */
[----:B------:R-:W-:Y:S01]  /*1350*/  FFMA.FTZ R11, R11, R24, 1 ;  /* 0x3f8000000b0b7423 */ /* 0x000fe20000010018 */
[----:B------:R-:W-:Y:S02]  /*1360*/  HADD2.F32 R24, -RZ, R34.H0_H0 ;  /* 0x20000022ff187230 */ /* 0x000fe40000004100 */
[----:B------:R-:W-:Y:S01]  /*1370*/  FMUL.FTZ R29, R15, -1.4426950216293334961 ;  /* 0xbfb8aa3b0f1d7820 */ /* 0x000fe20000410000 */
[----:B------:R-:W0:Y:S01]  /*1380*/  MUFU.EX2 R23, R23 ;  /* 0x0000001700177308 */ /* 0x000e220000000800 */
[----:B-1----:R-:W-:Y:S01]  /*1390*/  FADD.FTZ R28, -R25, 1 ;  /* 0x3f800000191c7421 */ /* 0x002fe20000010100 */
[----:B------:R-:W-:Y:S01]  /*13a0*/  FMUL.FTZ R25, R46, R25 ;  /* 0x000000192e197220 */ /* 0x000fe20000410000 */
[----:B------:R-:W-:Y:S01]  /*13b0*/  FADD.FTZ R24, R24, -UR16 ;  /* 0x8000001018187e21 */ /* 0x000fe20008010000 */
[----:B------:R-:W-:Y:S01]  /*13c0*/  FMUL.FTZ R11, R20, R11 ;  /* 0x0000000b140b7220 */ /* 0x000fe20000410000 */
[----:B------:R-:W-:-:S02]  /*13d0*/  FFMA.FTZ R28, R21, R28, 1 ;  /* 0x3f800000151c7423 */ /* 0x000fc4000001001c */
[----:B------:R-:W-:Y:S01]  /*13e0*/  FMUL.FTZ R24, R24, UR9 ;  /* 0x0000000918187c20 */ /* 0x000fe20008410000 */
[----:B------:R-:W1:Y:S01]  /*13f0*/  MUFU.EX2 R22, R22 ;  /* 0x0000001600167308 */ /* 0x000e620000000800 */
[----:B--2---:R-:W-:Y:S02]  /*1400*/  FADD.FTZ R27, -R17, 1 ;  /* 0x3f800000111b7421 */ /* 0x004fe40000010100 */
[----:B------:R-:W-:Y:S02]  /*1410*/  FFMA.FTZ R21, R6, R24, R31 ;  /* 0x0000001806157223 */ /* 0x000fe4000001001f */
[----:B------:R-:W-:Y:S01]  /*1420*/  FFMA.FTZ R27, R16, R27, 1 ;  /* 0x3f800000101b7423 */ /* 0x000fe2000001001b */
[----:B------:R-:W-:Y:S01]  /*1430*/  FMUL.FTZ R16, R25, R28 ;  /* 0x0000001c19107220 */ /* 0x000fe20000410000 */
[----:B------:R-:W-:Y:S01]  /*1440*/  HADD2.F32 R25, -RZ, R34.H1_H1 ;  /* 0x30000022ff197230 */ /* 0x000fe20000004100 */
[----:B------:R1:W-:Y:S01]  /*1450*/  MUFU.EX2 R20, R29 ;  /* 0x0000001d00147308 */ /* 0x0003e20000000800 */
[----:B0-----:R-:W-:Y:S01]  /*1460*/  FADD.FTZ R26, R23, 1 ;  /* 0x3f800000171a7421 */ /* 0x001fe20000010000 */
[----:B------:R-:W-:-:S02]  /*1470*/  HADD2.F32 R28, -RZ, R37.H0_H0 ;  /* 0x20000025ff1c7230 */ /* 0x000fc40000004100 */
[----:B------:R-:W-:Y:S01]  /*1480*/  FMUL.FTZ R23, R21, -1.4426950216293334961 ;  /* 0xbfb8aa3b15177820 */ /* 0x000fe20000410000 */
[----:B------:R-:W-:Y:S02]  /*1490*/  FADD.FTZ R25, R25, -UR16 ;  /* 0x8000001019197e21 */ /* 0x000fe40008010000 */
[----:B------:R-:W-:Y:S01]  /*14a0*/  FMUL.FTZ R28, R28, R17 ;  /* 0x000000111c1c7220 */ /* 0x000fe20000410000 */
[----:B------:R-:W0:Y:S01]  /*14b0*/  MUFU.RCP R26, R26 ;  /* 0x0000001a001a7308 */ /* 0x000e220000001000 */
[----:B------:R-:W-:Y:S01]  /*14c0*/  FMUL.FTZ R25, R25, UR9 ;  /* 0x0000000919197c20 */ /* 0x000fe20008410000 */
[----:B-1----:R-:W-:Y:S01]  /*14d0*/  FADD.FTZ R29, R22, 1 ;  /* 0x3f800000161d7421 */ /* 0x002fe20000010000 */
[----:B------:R-:W-:Y:S02]  /*14e0*/  FMUL.FTZ R17, R28, R27 ;  /* 0x0000001b1c117220 */ /* 0x000fe40000410000 */
[----:B------:R-:W-:-:S03]  /*14f0*/  FFMA.FTZ R22, R7, R25, R32 ;  /* 0x0000001907167223 */ /* 0x000fc60000010020 */
[----:B------:R-:W1:Y:S01]  /*1500*/  MUFU.EX2 R23, R23 ;  /* 0x0000001700177308 */ /* 0x000e620000000800 */
[----:B------:R-:W-:-:S07]  /*1510*/  FMUL.FTZ R28, R22, -1.4426950216293334961 ;  /* 0xbfb8aa3b161c7820 */ /* 0x000fce0000410000 */
[----:B------:R-:W2:Y:S01]  /*1520*/  MUFU.RCP R27, R29 ;  /* 0x0000001d001b7308 */ /* 0x000ea20000001000 */
[----:B0-----:R-:W-:-:S04]  /*1530*/  FADD.FTZ R46, -R26, 1 ;  /* 0x3f8000001a2e7421 */ /* 0x001fc80000010100 */
[----:B------:R-:W-:Y:S01]  /*1540*/  FFMA.FTZ R46, R19, R46, 1 ;  /* 0x3f800000132e7423 */ /* 0x000fe2000001002e */
[----:B------:R-:W-:Y:S01]  /*1550*/  FMUL.FTZ R19, R53, R26 ;  /* 0x0000001a35137220 */ /* 0x000fe20000410000 */
[----:B------:R-:W-:Y:S01]  /*1560*/  FADD.FTZ R26, R20, 1 ;  /* 0x3f800000141a7421 */ /* 0x000fe20000010000 */
[----:B------:R-:W0:Y:S01]  /*1570*/  MUFU.EX2 R28, R28 ;  /* 0x0000001c001c7308 */ /* 0x000e220000000800 */
[----:B-1----:R-:W-:Y:S01]  /*1580*/  FADD.FTZ R20, R23, 1 ;  /* 0x3f80000017147421 */ /* 0x002fe20000010000 */
[----:B------:R-:W-:Y:S01]  /*1590*/  FMUL.FTZ R19, R19, R46 ;  /* 0x0000002e13137220 */ /* 0x000fe20000410000 */
[----:B------:R-:W-:Y:S02]  /*15a0*/  HADD2.F32 R46, -RZ, R35.H0_H0 ;  /* 0x20000023ff2e7230 */ /* 0x000fe40000004100 */
[----:B------:R-:W-:-:S03]  /*15b0*/  HADD2.F32 R53, -RZ, R33.H0_H0 ;  /* 0x20000021ff357230 */ /* 0x000fc60000004100 */
[----:B------:R-:W1:Y:S01]  /*15c0*/  MUFU.RCP R26, R26 ;  /* 0x0000001a001a7308 */ /* 0x000e620000001000 */
[----:B--2---:R-:W-:-:S04]  /*15d0*/  FADD.FTZ R23, -R27, 1 ;  /* 0x3f8000001b177421 */ /* 0x004fc80000010100 */
[----:B------:R-:W-:Y:S01]  /*15e0*/  FFMA.FTZ R23, R18, R23, 1 ;  /* 0x3f80000012177423 */ /* 0x000fe20000010017 */
[----:B------:R-:W-:Y:S01]  /*15f0*/  FMUL.FTZ R18, R46, R27 ;  /* 0x0000001b2e127220 */ /* 0x000fe20000410000 */
[----:B------:R-:W-:Y:S01]  /*1600*/  HADD2.F32 R27, -RZ, R35.H1_H1 ;  /* 0x30000023ff1b7230 */ /* 0x000fe20000004100 */
[----:B------:R-:W2:Y:S01]  /*1610*/  MUFU.RCP R20, R20 ;  /* 0x0000001400147308 */ /* 0x000ea20000001000 */
[----:B0-----:R-:W-:Y:S01]  /*1620*/  FADD.FTZ R29, R28, 1 ;  /* 0x3f8000001c1d7421 */ /* 0x001fe20000010000 */
[----:B------:R-:W-:-:S06]  /*1630*/  FMUL.FTZ R18, R18, R23 ;  /* 0x0000001712127220 */ /* 0x000fcc0000410000 */
[----:B------:R-:W0:Y:S01]  /*1640*/  MUFU.RCP R23, R29 ;  /* 0x0000001d00177308 */ /* 0x000e220000001000 */
[----:B-1----:R-:W-:Y:S01]  /*1650*/  FADD.FTZ R28, -R26, 1 ;  /* 0x3f8000001a1c7421 */ /* 0x002fe20000010100 */
[----:B------:R-:W-:-:S03]  /*1660*/  FMUL.FTZ R26, R27, R26 ;  /* 0x0000001a1b1a7220 */ /* 0x000fc60000410000 */
[----:B------:R-:W-:Y:S01]  /*1670*/  FFMA.FTZ R15, R15, R28, 1 ;  /* 0x3f8000000f0f7423 */ /* 0x000fe2000001001c */
[----:B--2---:R-:W-:Y:S01]  /*1680*/  FADD.FTZ R28, -R20, 1 ;  /* 0x3f800000141c7421 */ /* 0x004fe20000010100 */
[----:B------:R-:W-:-:S03]  /*1690*/  FMUL.FTZ R20, R53, R20 ;  /* 0x0000001435147220 */ /* 0x000fc60000410000 */
[----:B------:R-:W-:Y:S01]  /*16a0*/  FFMA.FTZ R27, R21, R28, 1 ;  /* 0x3f800000151b7423 */ /* 0x000fe2000001001c */
[----:B------:R-:W-:Y:S02]  /*16b0*/  HADD2.F32 R28, -RZ, R33.H1_H1 ;  /* 0x30000021ff1c7230 */ /* 0x000fe40000004100 */
[----:B0-----:R-:W-:-:S04]  /*16c0*/  FADD.FTZ R21, -R23, 1 ;  /* 0x3f80000017157421 */ /* 0x001fc80000010100 */
[----:B------:R-:W-:Y:S01]  /*16d0*/  FFMA.FTZ R29, R22, R21, 1 ;  /* 0x3f800000161d7423 */ /* 0x000fe20000010015 */
[----:B------:R-:W-:Y:S01]  /*16e0*/  FMUL.FTZ R22, R28, R23 ;  /* 0x000000171c167220 */ /* 0x000fe20000410000 */
[----:B------:R-:W-:Y:S01]  /*16f0*/  FMUL.FTZ R23, R6, R11 ;  /* 0x0000000b06177220 */ /* 0x000fe20000410000 */
[----:B------:R-:W-:Y:S01]  /*1700*/  FMUL.FTZ R21, R26, R15 ;  /* 0x0000000f1a157220 */ /* 0x000fe20000410000 */
[----:B------:R-:W-:Y:S01]  /*1710*/  FMUL.FTZ R15, R20, R27 ;  /* 0x0000001b140f7220 */ /* 0x000fe20000410000 */
[----:B------:R-:W-:Y:S01]  /*1720*/  FMUL.FTZ R20, R22, R29 ;  /* 0x0000001d16147220 */ /* 0x000fe20000410000 */
[----:B------:R-:W-:Y:S01]  /*1730*/  FMUL.FTZ R22, R7, R16 ;  /* 0x0000001007167220 */ /* 0x000fe20000410000 */
[C---:B------:R-:W-:Y:S01]  /*1740*/  FFMA.FTZ R26, R8.reuse, R23, RZ ;  /* 0x00000017081a7223 */ /* 0x040fe200000100ff */
[----:B------:R-:W-:Y:S01]  /*1750*/  FFMA.FTZ R27, R8, R11, RZ ;  /* 0x0000000b081b7223 */ /* 0x000fe200000100ff */
[----:B------:R-:W-:Y:S01]  /*1760*/  FADD.FTZ R29, RZ, R23 ;  /* 0x00000017ff1d7221 */ /* 0x000fe20000010000 */
[----:B------:R-:W-:Y:S01]  /*1770*/  FADD.FTZ R8, RZ, R11 ;  /* 0x0000000bff087221 */ /* 0x000fe20000010000 */
        /* <DEDUP_REMOVED lines=19> */
[----:B------:R-:W-:Y:S01]  /*18b0*/  FMUL.FTZ R13, R6, R15 ;  /* 0x0000000f060d7220 */ /* 0x000fe20000410000 */
[----:B------:R-:W-:Y:S01]  /*18c0*/  FFMA.FTZ R27, R14, R19, R27 ;  /* 0x000000130e1b7223 */ /* 0x000fe2000001001b */
[----:B------:R-:W-:Y:S01]  /*18d0*/  FADD.FTZ R22, R19, R22 ;  /* 0x0000001613167221 */ /* 0x000fe20000010000 */
[----:B------:R-:W-:Y:S01]  /*18e0*/  FADD.FTZ R18, R11, R18 ;  /* 0x000000120b127221 */ /* 0x000fe20000010000 */
[----:B------:R-:W-:Y:S01]  /*18f0*/  FMUL.FTZ R12, R7, R20 ;  /* 0x00000014070c7220 */ /* 0x000fe20000410000 */
[----:B------:R-:W-:Y:S01]  /*1900*/  FFMA.FTZ R10, R24, R13, R27 ;  /* 0x0000000d180a7223 */ /* 0x000fe2000001001b */
[----:B------:R-:W-:Y:S01]  /*1910*/  FFMA.FTZ R14, R14, R21, R9 ;  /* 0x000000150e0e7223 */ /* 0x000fe20000010009 */
[----:B------:R-:W-:Y:S01]  /*1920*/  FADD.FTZ R11, R22, R13 ;  /* 0x0000000d160b7221 */ /* 0x000fe20000010000 */
[----:B------:R-:W-:Y:S01]  /*1930*/  FADD.FTZ R21, R8, R21 ;  /* 0x0000001508157221 */ /* 0x000fe20000010000 */
[C---:B------:R-:W-:Y:S01]  /*1940*/  FFMA.FTZ R13, R25.reuse, R12, R10 ;  /* 0x0000000c190d7223 */ /* 0x040fe2000001000a */
[----:B------:R-:W-:Y:S01]  /*1950*/  FFMA.FTZ R24, R24, R15, R17 ;  /* 0x0000000f18187223 */ /* 0x000fe20000010011 */
[----:B------:R-:W-:Y:S01]  /*1960*/  FADD.FTZ R12, R12, R11 ;  /* 0x0000000b0c0c7221 */ /* 0x000fe20000010000 */
[----:B------:R-:W-:Y:S01]  /*1970*/  FADD.FTZ R26, R18, R15 ;  /* 0x0000000f121a7221 */ /* 0x000fe20000010000 */
[----:B------:R-:W-:Y:S01]  /*1980*/  FFMA.FTZ R25, R25, R20, R14 ;  /* 0x0000001419197223 */ /* 0x000fe2000001000e */
[----:B------:R-:W-:-:S07]  /*1990*/  FADD.FTZ R27, R21, R20 ;  /* 0x00000014151b7221 */ /* 0x000fce0000010000 */
.L_x_714:
        /* <DEDUP_REMOVED lines=44> */
.L_x_716:
[----:B------:R-:W-:Y:S05]  /*1c60*/  BSYNC.RECONVERGENT B0 ;  /* 0x0000000000007941 */ /* 0x000fea0003800200 */
.L_x_715:
        /* <DEDUP_REMOVED lines=32> */
.L_x_718:
[----:B------:R-:W-:Y:S05]  /*1e70*/  BSYNC.RECONVERGENT B0 ;  /* 0x0000000000007941 */ /* 0x000fea0003800200 */
.L_x_717:
        /* <DEDUP_REMOVED lines=318> */
.L_x_720:
[----:B------:R-:W-:Y:S05]  /*3260*/  BSYNC.RECONVERGENT B0 ;  /* 0x0000000000007941 */ /* 0x000fea0003800200 */
.L_x_719:
        /* <DEDUP_REMOVED lines=29> */
.L_x_722:
[----:B------:R-:W-:Y:S05]  /*3440*/  BSYNC.RECONVERGENT B0 ;  /* 0x0000000000007941 */ /* 0x000fea0003800200 */
.L_x_721:
[----:B------:R-:W-:Y:S05]  /*3450*/  @!P3 BRA `(.L_x_723) ;  /* 0x0000000800a8b947 */ /* 0x000fea0003800000 */
[----:B------:R-:W5:Y:S01]  /*3460*/  LDC.64 R16, c[0x0][0x3d0] ;  /* 0x0000f400ff107b82 */ /* 0x000f620000000a00 */
[----:B---34-:R-:W-:Y:S02]  /*3470*/  LOP3.LUT R8, R41, 0x1, RZ, 0xc0, !PT ;  /* 0x0000000129087812 */ /* 0x018fe400078ec0ff */
[----:B------:R-:W-:-:S03]  /*3480*/  ISETP.GE.U32.AND P3, PT, R2, 0x8, PT ;  /* 0x000000080200780c */ /* 0x000fc60003f66070 */
[----:B-1----:R-:W-:-:S04]  /*3490*/  IMAD R11, R8, UR14, RZ ;  /* 0x0000000e080b7c24 */ /* 0x002fc8000f8e02ff */
[----:B------:R-:W-:-:S05]  /*34a0*/  IMAD R8, R11, R2, RZ ;  /* 0x000000020b087224 */ /* 0x000fca00078e02ff */
[----:B------:R-:W-:-:S05]  /*34b0*/  SHF.L.U32 R9, R8, 0x1, RZ ;  /* 0x0000000108097819 */ /* 0x000fca00000006ff */
[----:B-----5:R-:W-:Y:S01]  /*34c0*/  IMAD.WIDE R16, R9, 0x4, R16 ;  /* 0x0000000409107825 */ /* 0x020fe200078e0210 */
[----:B------:R-:W-:Y:S06]  /*34d0*/  @P2 BRA `(.L_x_724) ;  /* 0x0000000000542947 */ /* 0x000fec0003800000 */
[----:B------:R-:W1:Y:S01]  /*34e0*/  LDC.64 R8, c[0x0][0x3c8] ;  /* 0x0000f200ff087b82 */ /* 0x000e620000000a00 */
[----:B--2---:R-:W-:Y:S01]  /*34f0*/  LOP3.LUT P1, R12, R41, 0x2, RZ, 0xc0, !PT ;  /* 0x00000002290c7812 */ /* 0x004fe2000782c0ff */
[----:B------:R-:W-:Y:S02]  /*3500*/  UIMAD UR4, UR13, UR14, UR8 ;  /* 0x0000000e0d0472a4 */ /* 0x000fe4000f8e0208 */
[----:B------:R-:W-:Y:S02]  /*3510*/  IADD3 R11, PT, PT, R11, UR8, RZ ;  /* 0x000000080b0b7c10 */ /* 0x000fe4000fffe0ff */
[----:B------:R-:W-:Y:S02]  /*3520*/  SEL R15, R2, RZ, !P1 ;  /* 0x000000ff020f7207 */ /* 0x000fe40004800000 */
[----:B------:R-:W-:Y:S02]  /*3530*/  MOV R13, UR4 ;  /* 0x00000004000d7c02 */ /* 0x000fe40008000f00 */
[----:B------:R-:W-:Y:S01]  /*3540*/  ISETP.NE.AND P1, PT, R15, -0x1, PT ;  /* 0xffffffff0f00780c */ /* 0x000fe20003f25270 */
[----:B-1----:R-:W-:-:S04]  /*3550*/  IMAD.WIDE.U32 R8, R11, 0x4, R8 ;  /* 0x000000040b087825 */ /* 0x002fc800078e0008 */
        /* <DEDUP_REMOVED lines=8> */
.L_x_725:
[----:B-1----:R-:W2:Y:S04]  /*35e0*/  LDG.E.STRONG.GPU R10, desc[UR10][R8.64] ;  /* 0x0000000a080a7981 */ /* 0x002ea8000c1ef900 */
[----:B--2---:R-:W-:Y:S01]  /*35f0*/  CCTL.IVALL ;  /* 0x00000000ff00798f */ /* 0x004fe20002000000 */
[----:B------:R-:W-:Y:S05]  /*3600*/  YIELD ;  /* 0x0000000000007946 */ /* 0x000fea0003800000 */
[----:B------:R-:W-:-:S13]  /*3610*/  ISETP.NE.AND P1, PT, R10, R15, PT ;  /* 0x0000000f0a00720c */ /* 0x000fda0003f25270 */
[----:B------:R-:W-:Y:S05]  /*3620*/  @P1 BRA `(.L_x_725) ;  /* 0xfffffffc00ec1947 */ /* 0x000fea000383ffff */
.L_x_724:
[----:B------:R-:W-:Y:S05]  /*3630*/  WARPSYNC.ALL ;  /* 0x0000000000007948 */ /* 0x000fea0003800000 */
[----:B------:R-:W-:Y:S01]  /*3640*/  BAR.SYNC.DEFER_BLOCKING 0x0 ;  /* 0x0000000000007b1d */ /* 0x000fe20000010000 */
[----:B------:R-:W-:-:S05]  /*3650*/  HFMA2 R18, -RZ, RZ, 0, 0 ;  /* 0x00000000ff127431 */ /* 0x000fca00000001ff */
[----:B------:R-:W-:Y:S05]  /*3660*/  @!P3 BRA `(.L_x_726) ;  /* 0x000000040010b947 */ /* 0x000fea0003800000 */
[----:B------:R-:W-:Y:S02]  /*3670*/  MOV R19, RZ ;  /* 0x000000ff00137202 */ /* 0x000fe40000000f00 */
[----:B------:R-:W-:-:S07]  /*3680*/  LOP3.LUT R18, R2, 0x7ffffff8, RZ, 0xc0, !PT ;  /* 0x7ffffff802127812 */ /* 0x000fce00078ec0ff */
.L_x_727:
[C---:B-1----:R-:W-:Y:S02]  /*3690*/  IADD3 R11, PT, PT, R19.reuse, 0x1, RZ ;  /* 0x00000001130b7810 */ /* 0x042fe40007ffe0ff */
[----:B------:R-:W-:Y:S02]  /*36a0*/  ISETP.EQ.OR P3, PT, R19, UR13, P2 ;  /* 0x0000000d13007c0c */ /* 0x000fe40009762670 */
[----:B------:R-:W-:Y:S02]  /*36b0*/  ISETP.EQ.OR P5, PT, R11, UR13, P2 ;  /* 0x0000000d0b007c0c */ /* 0x000fe400097a2670 */
[C---:B------:R-:W-:Y:S02]  /*36c0*/  IADD3 R13, PT, PT, R19.reuse, 0x2, RZ ;  /* 0x00000002130d7810 */ /* 0x040fe40007ffe0ff */
[----:B------:R-:W-:Y:S02]  /*36d0*/  MOV R8, UR14 ;  /* 0x0000000e00087c02 */ /* 0x000fe40008000f00 */
[----:B------:R-:W-:-:S02]  /*36e0*/  IADD3 R15, PT, PT, R19, 0x3, RZ ;  /* 0x00000003130f7810 */ /* 0x000fc40007ffe0ff */
[----:B------:R-:W-:Y:S02]  /*36f0*/  ISETP.EQ.OR P6, PT, R13, UR13, P2 ;  /* 0x0000000d0d007c0c */ /* 0x000fe400097c2670 */
[----:B------:R-:W-:Y:S01]  /*3700*/  MOV R10, UR14 ;  /* 0x0000000e000a7c02 */ /* 0x000fe20008000f00 */
[----:B------:R-:W-:Y:S01]  /*3710*/  @!P3 IMAD R9, R19, R8, UR8 ;  /* 0x000000081309be24 */ /* 0x000fe2000f8e0208 */
[----:B------:R-:W-:Y:S02]  /*3720*/  ISETP.EQ.OR P1, PT, R15, UR13, P2 ;  /* 0x0000000d0f007c0c */ /* 0x000fe40009722670 */
[----:B--2---:R-:W-:Y:S01]  /*3730*/  MOV R12, UR14 ;  /* 0x0000000e000c7c02 */ /* 0x004fe20008000f00 */
[----:B------:R-:W-:Y:S01]  /*3740*/  @!P5 IMAD R11, R11, R10, UR8 ;  /* 0x000000080b0bde24 */ /* 0x000fe2000f8e020a */
[----:B------:R-:W-:Y:S01]  /*3750*/  MOV R14, UR14 ;  /* 0x0000000e000e7c02 */ /* 0x000fe20008000f00 */
[----:B------:R-:W-:-:S04]  /*3760*/  @!P3 IMAD.WIDE.U32 R8, R9, 0x8, R16 ;  /* 0x000000080908b825 */ /* 0x000fc800078e0010 */
[--C-:B------:R-:W-:Y:S02]  /*3770*/  @!P5 IMAD.WIDE.U32 R10, R11, 0x8, R16.reuse ;  /* 0x000000080b0ad825 */ /* 0x100fe400078e0010 */
[----:B------:R-:W0:Y:S02]  /*3780*/  @!P3 LDG.E.64 R8, desc[UR10][R8.64] ;  /* 0x0000000a0808b981 */ /* 0x000e24000c1e1b00 */
[----:B------:R-:W-:Y:S02]  /*3790*/  @!P6 IMAD R13, R13, R12, UR8 ;  /* 0x000000080d0dee24 */ /* 0x000fe4000f8e020c */
[----:B------:R-:W2:Y:S01]  /*37a0*/  @!P5 LDG.E.64 R10, desc[UR10][R10.64] ;  /* 0x0000000a0a0ad981 */ /* 0x000ea2000c1e1b00 */
[----:B------:R-:W-:Y:S02]  /*37b0*/  @!P1 IMAD R15, R15, R14, UR8 ;  /* 0x000000080f0f9e24 */ /* 0x000fe4000f8e020e */
[----:B------:R-:W-:-:S04]  /*37c0*/  @!P6 IMAD.WIDE.U32 R12, R13, 0x8, R16 ;  /* 0x000000080d0ce825 */ /* 0x000fc800078e0010 */
        /* <DEDUP_REMOVED lines=11> */
[----:B------:R-:W-:Y:S02]  /*3880*/  IADD3 R10, PT, PT, R19, 0x6, RZ ;  /* 0x00000006130a7810 */ /* 0x000fe40007ffe0ff */
[----:B------:R-:W-:Y:S01]  /*3890*/  MOV R9, UR14 ;  /* 0x0000000e00097c02 */ /* 0x000fe20008000f00 */
[----:B---3--:R-:W-:Y:S01]  /*38a0*/  @!P6 FADD.FTZ R28, R28, R12 ;  /* 0x0000000c1c1ce221 */ /* 0x008fe20000010000 */
[----:B------:R-:W-:Y:S01]  /*38b0*/  @!P6 FADD.FTZ R29, R29, R13 ;  /* 0x0000000d1d1de221 */ /* 0x000fe20000010000 */
[----:B------:R-:W-:-:S02]  /*38c0*/  IADD3 R12, PT, PT, R19, 0x7, RZ ;  /* 0x00000007130c7810 */ /* 0x000fc40007ffe0ff */
[----:B------:R-:W-:Y:S02]  /*38d0*/  ISETP.EQ.OR P6, PT, R10, UR13, P2 ;  /* 0x0000000d0a007c0c */ /* 0x000fe400097c2670 */
[----:B------:R-:W-:Y:S01]  /*38e0*/  MOV R11, UR14 ;  /* 0x0000000e000b7c02 */ /* 0x000fe20008000f00 */
[----:B------:R-:W-:Y:S02]  /*38f0*/  @!P3 IMAD R9, R20, R9, UR8 ;  /* 0x000000081409be24 */ /* 0x000fe4000f8e0209 */
[----:B----4-:R-:W-:Y:S01]  /*3900*/  @!P1 FADD.FTZ R28, R28, R14 ;  /* 0x0000000e1c1c9221 */ /* 0x010fe20000010000 */
[----:B------:R-:W-:Y:S01]  /*3910*/  @!P1 FADD.FTZ R29, R29, R15 ;  /* 0x0000000f1d1d9221 */ /* 0x000fe20000010000 */
[----:B------:R-:W-:Y:S01]  /*3920*/  ISETP.EQ.OR P1, PT, R12, UR13, P2 ;  /* 0x0000000d0c007c0c */ /* 0x000fe20009722670 */
[----:B------:R-:W-:Y:S02]  /*3930*/  @!P5 IMAD R11, R8, R11, UR8 ;  /* 0x00000008080bde24 */ /* 0x000fe4000f8e020b */
[----:B------:R-:W-:Y:S01]  /*3940*/  @!P3 IMAD.WIDE.U32 R8, R9, 0x8, R16 ;  /* 0x000000080908b825 */ /* 0x000fe200078e0010 */
[----:B------:R-:W-:-:S02]  /*3950*/  MOV R13, UR14 ;  /* 0x0000000e000d7c02 */ /* 0x000fc40008000f00 */
[----:B------:R-:W-:-:S03]  /*3960*/  MOV R15, UR14 ;  /* 0x0000000e000f7c02 */ /* 0x000fc60008000f00 */
[----:B------:R-:W2:Y:S01]  /*3970*/  @!P3 LDG.E.64 R8, desc[UR10][R8.64] ;  /* 0x0000000a0808b981 */ /* 0x000ea2000c1e1b00 */
[----:B------:R-:W-:Y:S02]  /*3980*/  @!P6 IMAD R13, R10, R13, UR8 ;  /* 0x000000080a0dee24 */ /* 0x000fe4000f8e020d */
        /* <DEDUP_REMOVED lines=18> */
.L_x_726:
[----:B-1----:R-:W-:-:S13]  /*3ab0*/  LOP3.LUT P1, R8, R2, 0x7, RZ, 0xc0, !PT ;  /* 0x0000000702087812 */ /* 0x002fda000782c0ff */
        /* <DEDUP_REMOVED lines=11> */
[----:B------:R-:W-:Y:S02]  /*3b70*/  IADD3 R11, PT, PT, R18, 0x2, RZ ;  /* 0x00000002120b7810 */ /* 0x000fe40007ffe0ff */
        /* <DEDUP_REMOVED lines=25> */
.L_x_728:
        /* <DEDUP_REMOVED lines=20> */
.L_x_729:
        /* <DEDUP_REMOVED lines=10> */
.L_x_730:
[----:B------:R-:W-:Y:S05]  /*3ef0*/  BSYNC.RECONVERGENT B0 ;  /* 0x0000000000007941 */ /* 0x000fea0003800200 */
.L_x_723:
[----:B------:R-:W5:Y:S01]  /*3f00*/  S2UR UR5, SR_CgaCtaId ;  /* 0x00000000000579c3 */ /* 0x000f620000008800 */
[----:B------:R-:W-:Y:S01]  /*3f10*/  UMOV UR4, 0x400 ;  /* 0x0000040000047882 */ /* 0x000fe20000000000 */
[----:B------:R-:W0:Y:S01]  /*3f20*/  LDCU.64 UR18, c[0x0][0x400] ;  /* 0x00008000ff1277ac */ /* 0x000e220008000a00 */
[--C-:B-1--4-:R-:W-:Y:S02]  /*3f30*/  HADD2.F32 R11, -RZ, R40.reuse.H0_H0 ;  /* 0x20000028ff0b7230 */ /* 0x112fe40000004100 */
[----:B------:R-:W-:-:S03]  /*3f40*/  HADD2.F32 R40, -RZ, R40.H1_H1 ;  /* 0x30000028ff287230 */ /* 0x000fc60000004100 */
[----:B------:R-:W1:Y:S01]  /*3f50*/  LDC R14, c[0x0][0x41c] ;  /* 0x00010700ff0e7b82 */ /* 0x000e620000000800 */
[----:B------:R-:W-:Y:S01]  /*3f60*/  FADD.FTZ R11, R11, -UR16 ;  /* 0x800000100b0b7e21 */ /* 0x000fe20008010000 */
[----:B------:R-:W-:-:S03]  /*3f70*/  FADD.FTZ R40, R40, -UR16 ;  /* 0x8000001028287e21 */ /* 0x000fc60008010000 */
[----:B------:R-:W-:Y:S01]  /*3f80*/  FMUL.FTZ R11, R11, UR9 ;  /* 0x000000090b0b7c20 */ /* 0x000fe20008410000 */
[----:B------:R-:W-:Y:S01]  /*3f90*/  FMUL.FTZ R40, R40, UR9 ;  /* 0x0000000928287c20 */ /* 0x000fe20008410000 */
[----:B-----5:R-:W-:Y:S01]  /*3fa0*/  ULEA UR4, UR5, UR4, 0x18 ;  /* 0x0000000405047291 */ /* 0x020fe2000f8ec0ff */
[----:B-1----:R-:W-:-:S08]  /*3fb0*/  IMAD R14, R14, UR13, R45 ;  /* 0x0000000d0e0e7c24 */ /* 0x002fd0000f8e022d */
[----:B------:R-:W-:Y:S01]  /*3fc0*/  @!P2 STS.64 [UR4+0x78], R28 ;  /* 0x0000781cff00a988 */ /* 0x000fe20008000a04 */
[----:B------:R-:W-:Y:S01]  /*3fd0*/  BAR.SYNC.DEFER_BLOCKING 0x0 ;  /* 0x0000000000007b1d */ /* 0x000fe20000010000 */
[----:B0-----:R-:W-:Y:S02]  /*3fe0*/  ISETP.GE.U32.AND P1, PT, R14, UR18, PT ;  /* 0x000000120e007c0c */ /* 0x001fe4000bf26070 */
[----:B------:R-:W-:-:S04]  /*3ff0*/  SHF.R.S32.HI R10, RZ, 0x1f, R14 ;  /* 0x0000001fff0a7819 */ /* 0x000fc8000001140e */
[----:B------:R-:W-:Y:S01]  /*4000*/  ISETP.GE.AND.EX P1, PT, R10, UR19, PT, P1 ;  /* 0x000000130a007c0c */ /* 0x000fe2000bf26310 */
[----:B---3--:R-:W2:Y:S01]  /*4010*/  LDS.64 R8, [UR4+0x78] ;  /* 0x00007804ff087984 */ /* 0x008ea20008000a00 */
[----:B------:R-:W2:Y:S02]  /*4020*/  LDCU UR4, c[0x0][0x42c] ;  /* 0x00008580ff0477ac */ /* 0x000ea40008000800 */
[----:B--2---:R-:W-:Y:S01]  /*4030*/  FMUL.FTZ R12, R8, UR4 ;  /* 0x00000004080c7c20 */ /* 0x004fe20008410000 */
[----:B------:R-:W-:Y:S01]  /*4040*/  FMUL.FTZ R13, R9, UR4 ;  /* 0x00000004090d7c20 */ /* 0x000fe20008410000 */
[--C-:B------:R-:W-:Y:S02]  /*4050*/  HADD2.F32 R9, -RZ, R39.reuse.H0_H0 ;  /* 0x20000027ff097230 */ /* 0x100fe40000004100 */
[----:B------:R-:W-:Y:S02]  /*4060*/  HADD2.F32 R8, -RZ, R39.H1_H1 ;  /* 0x30000027ff087230 */ /* 0x000fe40000004100 */
        /* <DEDUP_REMOVED lines=20> */
.L_x_731:
        /* <DEDUP_REMOVED lines=21> */
.L_x_733:
[----:B------:R-:W-:Y:S05]  /*4300*/  BSYNC.RECONVERGENT B0 ;  /* 0x0000000000007941 */ /* 0x000fea0003800200 */
.L_x_732:
[----:B------:R-:W-:Y:S01]  /*4310*/  FADD.FTZ R17, R17, -UR16 ;  /* 0x8000001011117e21 */ /* 0x000fe20008010000 */
[----:B------:R-:W-:Y:S01]  /*4320*/  FADD.FTZ R38, R38, -UR16 ;  /* 0x8000001026267e21 */ /* 0x000fe20008010000 */
[--C-:B0-----:R-:W-:Y:S02]  /*4330*/  HADD2.F32 R15, -RZ, R36.reuse.H0_H0 ;  /* 0x20000024ff0f7230 */ /* 0x101fe40000004100 */
[--C-:B------:R-:W-:Y:S02]  /*4340*/  HADD2.F32 R9, -RZ, R37.reuse.H0_H0 ;  /* 0x20000025ff097230 */ /* 0x100fe40000004100 */
[----:B------:R-:W-:Y:S01]  /*4350*/  FMUL.FTZ R24, R17, UR9 ;  /* 0x0000000911187c20 */ /* 0x000fe20008410000 */
[----:B------:R-:W-:Y:S02]  /*4360*/  HADD2.F32 R8, -RZ, R37.H1_H1 ;  /* 0x30000025ff087230 */ /* 0x000fe40000004100 */
[----:B------:R-:W-:Y:S01]  /*4370*/  FMUL.FTZ R38, R38, UR9 ;  /* 0x0000000926267c20 */ /* 0x000fe20008410000 */
[----:B------:R-:W-:-:S02]  /*4380*/  HADD2.F32 R36, -RZ, R36.H1_H1 ;  /* 0x30000024ff247230 */ /* 0x000fc40000004100 */
        /* <DEDUP_REMOVED lines=20> */
.L_x_734:
        /* <DEDUP_REMOVED lines=20> */
.L_x_736:
[----:B------:R-:W-:Y:S05]  /*4610*/  BSYNC.RECONVERGENT B0 ;  /* 0x0000000000007941 */ /* 0x000fea0003800200 */
.L_x_735:
[----:B------:R-:W-:Y:S01]  /*4620*/  HADD2.F32 R34, -RZ, R34.H1_H1 ;  /* 0x30000022ff227230 */ /* 0x000fe20000004100 */
[----:B------:R-:W-:Y:S01]  /*4630*/  UISETP.NE.AND UP0, UPT, UR15, URZ, UPT ;  /* 0x000000ff0f00728c */ /* 0x000fe2000bf05270 */
[----:B------:R-:W-:Y:S01]  /*4640*/  FADD.FTZ R15, R15, -UR16 ;  /* 0x800000100f0f7e21 */ /* 0x000fe20008010000 */
[----:B------:R-:W-:Y:S01]  /*4650*/  FADD.FTZ R36, R36, -UR16 ;  /* 0x8000001024247e21 */ /* 0x000fe20008010000 */
[----:B0-----:R-:W-:Y:S01]  /*4660*/  FADD.FTZ R10, R16, -UR16 ;  /* 0x80000010100a7e21 */ /* 0x001fe20008010000 */
[----:B------:R-:W-:Y:S01]  /*4670*/  FADD.FTZ R8, R34, -UR16 ;  /* 0x8000001022087e21 */ /* 0x000fe20008010000 */
[----:B------:R-:W-:Y:S01]  /*4680*/  IADD3 R14, PT, PT, R14, 0x80, RZ ;  /* 0x000000800e0e7810 */ /* 0x000fe20007ffe0ff */
[----:B------:R-:W-:Y:S01]  /*4690*/  FMUL.FTZ R15, R15, UR9 ;  /* 0x000000090f0f7c20 */ /* 0x000fe20008410000 */
[----:B------:R-:W-:Y:S01]  /*46a0*/  FMUL.FTZ R36, R36, UR9 ;  /* 0x0000000924247c20 */ /* 0x000fe20008410000 */
[----:B------:R-:W-:Y:S01]  /*46b0*/  FMUL.FTZ R10, R10, UR9 ;  /* 0x000000090a0a7c20 */ /* 0x000fe20008410000 */
[----:B------:R-:W-:Y:S01]  /*46c0*/  FMUL.FTZ R8, R8, UR9 ;  /* 0x0000000908087c20 */ /* 0x000fe20008410000 */
[----:B------:R-:W-:Y:S01]  /*46d0*/  ISETP.GE.U32.AND P0, PT, R14, UR18, PT ;  /* 0x000000120e007c0c */ /* 0x000fe2000bf06070 */
[C-C-:B------:R-:W-:Y:S01]  /*46e0*/  FFMA.FTZ R25, R12.reuse, R15, R13.reuse ;  /* 0x0000000f0c197223 */ /* 0x140fe2000001000d */
[----:B------:R-:W-:Y:S01]  /*46f0*/  SHF.R.S32.HI R11, RZ, 0x1f, R14 ;  /* 0x0000001fff0b7819 */ /* 0x000fe2000001140e */
[C-C-:B------:R-:W-:Y:S01]  /*4700*/  FFMA.FTZ R28, R12.reuse, R36, R13.reuse ;  /* 0x000000240c1c7223 */ /* 0x140fe2000001000d */
[C-C-:B------:R-:W-:Y:S01]  /*4710*/  FFMA.FTZ R9, R12.reuse, R10, R13.reuse ;  /* 0x0000000a0c097223 */ /* 0x140fe2000001000d */
[----:B------:R-:W-:Y:S01]  /*4720*/  FFMA.FTZ R12, R12, R8, R13 ;  /* 0x000000080c0c7223 */ /* 0x000fe2000001000d */
[----:B------:R-:W-:Y:S01]  /*4730*/  ISETP.GE.U32.AND P1, PT, R43, UR18, PT ;  /* 0x000000122b007c0c */ /* 0x000fe2000bf26070 */
[--C-:B------:R-:W-:Y:S01]  /*4740*/  HADD2.F32 R13, -RZ, R35.reuse.H0_H0 ;  /* 0x20000023ff0d7230 */ /* 0x100fe20000004100 */
[----:B------:R-:W-:Y:S01]  /*4750*/  ISETP.GE.AND.EX P0, PT, R11, UR19, PT, P0 ;  /* 0x000000130b007c0c */ /* 0x000fe2000bf06300 */
[----:B------:R-:W-:Y:S01]  /*4760*/  HADD2.F32 R16, -RZ, R35.H1_H1 ;  /* 0x30000023ff107230 */ /* 0x000fe20000004100 */
[----:B------:R-:W-:Y:S11]  /*4770*/  BRA.U !UP0, `(.L_x_737) ;  /* 0x0000000108487547 */ /* 0x000ff6000b800000 */
        /* <DEDUP_REMOVED lines=18> */
.L_x_737:
        /* <DEDUP_REMOVED lines=18> */
.L_x_739:
[----:B------:R-:W-:Y:S05]  /*49c0*/  BSYNC.RECONVERGENT B0 ;  /* 0x0000000000007941 */ /* 0x000fea0003800200 */
.L_x_738:
[--C-:B0-----:R-:W-:Y:S02]  /*49d0*/  HADD2.F32 R11, -RZ, R33.reuse.H0_H0 ;  /* 0x20000021ff0b7230 */ /* 0x101fe40000004100 */
        /* <DEDUP_REMOVED lines=20> */
.L_x_740:
        /* <DEDUP_REMOVED lines=18> */
.L_x_742:
[----:B------:R-:W-:Y:S05]  /*4c40*/  BSYNC.RECONVERGENT B0 ;  /* 0x0000000000007941 */ /* 0x000fea0003800200 */
.L_x_741:
[----:B------:R-:W-:Y:S01]  /*4c50*/  UIADD3 UR7, UPT, UPT, UR14, UR7, URZ ;  /* 0x000000070e077290 */ /* 0x000fe2000fffe0ff */
[----:B------:R-:W-:-:S03]  /*4c60*/  IADD3 R41, PT, PT, R41, 0x1, RZ ;  /* 0x0000000129297810 */ /* 0x000fc60007ffe0ff */
[----:B------:R-:W-:-:S09]  /*4c70*/  UISETP.GE.AND UP0, UPT, UR7, UR6, UPT ;  /* 0x000000060700728c */ /* 0x000fd2000bf06270 */
[----:B------:R-:W-:Y:S05]  /*4c80*/  BRA.U !UP0, `(.L_x_743) ;  /* 0xffffffb5085c7547 */ /* 0x000fea000b83ffff */
.L_x_712:
        /* <DEDUP_REMOVED lines=19> */
.L_x_745:
[----:B------:R-:W-:Y:S05]  /*4dc0*/  BSYNC.RECONVERGENT B0 ;  /* 0x0000000000007941 */ /* 0x000fea0003800200 */
.L_x_744:
[----:B------:R-:W-:Y:S05]  /*4dd0*/  @P0 EXIT ;  /* 0x000000000000094d */ /* 0x000fea0003800000 */
[----:B------:R-:W-:Y:S05]  /*4de0*/  @P2 BRA `(.L_x_746) ;  /* 0x0000000000202947 */ /* 0x000fea0003800000 */
[----:B------:R-:W-:-:S05]  /*4df0*/  IMAD R0, R4, R7, RZ ;  /* 0x0000000704007224 */ /* 0x000fca00078e02ff */
[----:B------:R-:W-:-:S13]  /*4e00*/  ISETP.NE.AND P0, PT, R0, -0x1, PT ;  /* 0xffffffff0000780c */ /* 0x000fda0003f05270 */
[----:B------:R-:W-:Y:S05]  /*4e10*/  @!P0 BRA `(.L_x_746) ;  /* 0x0000000000148947 */ /* 0x000fea0003800000 */
.L_x_747:
[----:B0-----:R-:W2:Y:S04]  /*4e20*/  LDG.E.STRONG.GPU R5, desc[UR10][R2.64] ;  /* 0x0000000a02057981 */ /* 0x001ea8000c1ef900 */
[----:B--2---:R-:W-:Y:S01]  /*4e30*/  CCTL.IVALL ;  /* 0x00000000ff00798f */ /* 0x004fe20002000000 */
[----:B------:R-:W-:Y:S05]  /*4e40*/  YIELD ;  /* 0x0000000000007946 */ /* 0x000fea0003800000 */
[----:B------:R-:W-:-:S13]  /*4e50*/  ISETP.NE.AND P0, PT, R5, R0, PT ;  /* 0x000000000500720c */ /* 0x000fda0003f05270 */
[----:B------:R-:W-:Y:S05]  /*4e60*/  @P0 BRA `(.L_x_747) ;  /* 0xfffffffc00ec0947 */ /* 0x000fea000383ffff */
.L_x_746:
        /* <DEDUP_REMOVED lines=50> */
[C---:B------:R-:W-:Y:S01]  /*5190*/  SHF.L.U32 R20, R30.reuse, 0x2, RZ ;  /* 0x000000021e147819 */ /* 0x040fe200000006ff */
[----:B------:R-:W1:Y:S01]  /*51a0*/  LDCU.64 UR6, c[0x0][0x3d8] ;  /* 0x00007b00ff0677ac */ /* 0x000e620008000a00 */
[----:B------:R-:W-:Y:S02]  /*51b0*/  LOP3.LUT R9, R9, 0x3, RZ, 0xc0, !PT ;  /* 0x0000000309097812 */ /* 0x000fe400078ec0ff */
[--C-:B------:R-:W-:Y:S01]  /*51c0*/  SHF.L.U64.HI R21, R30, 0x2, R31.reuse ;  /* 0x000000021e157819 */ /* 0x100fe2000001021f */
[----:B------:R-:W2:Y:S01]  /*51d0*/  LDCU.64 UR12, c[0x0][0x388] ;  /* 0x00007100ff0c77ac */ /* 0x000ea20008000a00 */
[----:B------:R-:W-:Y:S01]  /*51e0*/  SHF.L.U64.HI R32, R3, 0x2, R0 ;  /* 0x0000000203207819 */ /* 0x000fe20000010200 */
[----:B------:R-:W-:Y:S01]  /*51f0*/  IMAD.WIDE.U32 R6, R9, 0x180, R30 ;  /* 0x0000018009067825 */ /* 0x000fe200078e001e */
[----:B------:R-:W-:Y:S01]  /*5200*/  SHF.L.U64.HI R26, R27, 0x2, R34 ;  /* 0x000000021b1a7819 */ /* 0x000fe20000010222 */
[----:B------:R-:W-:-:S03]  /*5210*/  UMOV UR4, URZ ;  /* 0x000000ff00047c82 */ /* 0x000fc60008000000 */
        /* <DEDUP_REMOVED lines=13> */
.L_x_750:
        /* <DEDUP_REMOVED lines=25> */
[-C--:B------:R-:W-:Y:S02]  /*5480*/  MOV R11, R23.reuse ;  /* 0x00000017000b7202 */ /* 0x080fe40000000f00 */
[----:B---3--:R-:W-:Y:S01]  /*5490*/  F2FP.BF16.F32.PACK_AB R19, R15, R12 ;  /* 0x0000000c0f13723e */ /* 0x008fe200000010ff */
[----:B------:R0:W-:Y:S04]  /*54a0*/  STG.E desc[UR10][R8.64], R17 ;  /* 0x0000001108007986 */ /* 0x0001e8000c10190a */
[----:B------:R0:W-:Y:S01]  /*54b0*/  STG.E desc[UR10][R10.64], R19 ;  /* 0x000000130a007986 */ /* 0x0001e2000c10190a */
[----:B------:R-:W-:Y:S01]  /*54c0*/  IADD3.X R23, PT, PT, RZ, R23, RZ, P3, !PT ;  /* 0x00000017ff177210 */ /* 0x000fe20001ffe4ff */
[----:B------:R-:W-:Y:S06]  /*54d0*/  @P1 BRA `(.L_x_750) ;  /* 0xfffffffc00841947 */ /* 0x000fec000383ffff */
.L_x_749:
[----:B------:R-:W-:Y:S05]  /*54e0*/  BSYNC.RECONVERGENT B0 ;  /* 0x0000000000007941 */ /* 0x000fea0003800200 */
.L_x_748:
        /* <DEDUP_REMOVED lines=10> */
.L_x_751:
        /* <DEDUP_REMOVED lines=67> */
[----:B------:R-:W4:Y:S04]  /*59c0*/  LDG.E R12, desc[UR10][R12.64+0x1200] ;  /* 0x0012000a0c0c7981 */ /* 0x000f28000c1e1900 */
[----:B------:R-:W4:Y:S01]  /*59d0*/  LDG.E R15, desc[UR10][R14.64+0x1200] ;  /* 0x0012000a0e0f7981 */ /* 0x000f22000c1e1900 */
[----:B------:R-:W-:-:S04]  /*59e0*/  IADD3 R9, P0, PT, R9, 0x1200, RZ ;  /* 0x0000120009097810 */ /* 0x000fc80007f1e0ff */
[----:B--2---:R-:W-:Y:S02]  /*59f0*/  IADD3.X R24, PT, PT, RZ, R18, RZ, P0, !PT ;  /* 0x00000012ff187210 */ /* 0x004fe400007fe4ff */
        /* <DEDUP_REMOVED lines=9> */
[----:B-1----:R-:W-:Y:S01]  /*5a90*/  HFMA2 R31, -RZ, RZ, 0, 0 ;  /* 0x00000000ff1f7431 */ /* 0x002fe200000001ff */
[----:B---3--:R-:W-:Y:S02]  /*5aa0*/  F2FP.BF16.F32.PACK_AB R17, R17, R10 ;  /* 0x0000000a1111723e */ /* 0x008fe400000010ff */
[----:B----4-:R-:W-:-:S03]  /*5ab0*/  F2FP.BF16.F32.PACK_AB R9, R15, R12 ;  /* 0x0000000c0f09723e */ /* 0x010fc600000010ff */
[----:B------:R3:W-:Y:S04]  /*5ac0*/  STG.E desc[UR10][R18.64], R17 ;  /* 0x0000001112007986 */ /* 0x0007e8000c10190a */
[----:B------:R3:W-:Y:S02]  /*5ad0*/  STG.E desc[UR10][R22.64], R9 ;  /* 0x0000000916007986 */ /* 0x0007e4000c10190a */
[----:B------:R-:W-:Y:S05]  /*5ae0*/  @P0 BRA `(.L_x_751) ;  /* 0xfffffff800a80947 */ /* 0x000fea000383ffff */
[----:B------:R-:W-:Y:S05]  /*5af0*/  EXIT ;  /* 0x000000000000794d */ /* 0x000fea0003800000 */
.L_x_752:
        /* <DEDUP_REMOVED lines=16> */
.L_x_2477:


//--------------------- .text._Z35group_norm_nhwc_bwd_one_pass_kernelI11Fp16IOBf16WLi512ELi12ELi384EEv26Group_norm_nhwc_bwd_params --------------------------
	.section	.text._Z35group_norm_nhwc_bwd_one_pass_kernelI11Fp16IOBf16WLi512ELi12ELi384EEv26Group_norm_nhwc_bwd_params,"ax",@progbits
	.align	128
        .global         _Z35group_norm_nhwc_bwd_one_pass_kernelI11Fp16IOBf16WLi512ELi12ELi384EEv26Group_norm_nhwc_bwd_params
        .type           _Z35group_norm_nhwc_bwd_one_pass_kernelI11Fp16IOBf16WLi512ELi12ELi384EEv26Group_norm_nhwc_bwd_params,@function
        .size           _Z35group_norm_nhwc_bwd_one_pass_kernelI11Fp16IOBf16WLi512ELi12ELi384EEv26Group_norm_nhwc_bwd_params,(.L_x_2478 - _Z35group_norm_nhwc_bwd_one_pass_kernelI11Fp16IOBf16WLi512ELi12ELi384EEv26Group_norm_nhwc_bwd_params)
        .other          _Z35group_norm_nhwc_bwd_one_pass_kernelI11Fp16IOBf16WLi512ELi12ELi384EEv26Group_norm_nhwc_bwd_params,@"STO_CUDA_ENTRY STV_DEFAULT"
_Z35group_norm_nhwc_bwd_one_pass_kernelI11Fp16IOBf16WLi512ELi12ELi384EEv26Group_norm_nhwc_bwd_params:
.text._Z35group_norm_nhwc_bwd_one_pass_kernelI11Fp16IOBf16WLi512ELi12ELi384EEv26Group_norm_nhwc_bwd_params:
        /* <DEDUP_REMOVED lines=21> */
.L_x_796:
[----:B012---:R-:W1:Y:S01]  /*0150*/  LDC R9, c[0x0][0x410] ;  /* 0x00010400ff097b82 */ /* 0x007e620000000800 */
[----:B------:R-:W-:Y:S01]  /*0160*/  IABS R8, UR5 ;  /* 0x0000000500087c13 */ /* 0x000fe20008000000 */
[----:B------:R-:W2:Y:S01]  /*0170*/  LDCU.128 UR8, c[0x0][0x400] ;  /* 0x00008000ff0877ac */ /* 0x000ea20008000c00 */
[----:B------:R-:W-:Y:S01]  /*0180*/  ISETP.LE.AND P3, PT, RZ, UR5, PT ;  /* 0x00000005ff007c0c */ /* 0x000fe2000bf63270 */
[----:B------:R-:W-:-:S04]  /*0190*/  HFMA2 R44, -RZ, RZ, 0, 0 ;  /* 0x00000000ff2c7431 */ /* 0x000fc800000001ff */
[----:B---3--:R-:W3:Y:S01]  /*01a0*/  S2UR UR14, SR_CTAID.X ;  /* 0x00000000000e79c3 */ /* 0x008ee20000002500 */
[----:B------:R-:W4:Y:S07]  /*01b0*/  LDCU.U8 UR15, c[0x0][0x414] ;  /* 0x00008280ff0f77ac */ /* 0x000f2e0008000000 */
[----:B------:R-:W3:Y:S01]  /*01c0*/  LDC R25, c[0x0][0x41c] ;  /* 0x00010700ff197b82 */ /* 0x000ee20000000800 */
[----:B------:R-:W-:Y:S01]  /*01d0*/  CS2R R42, SRZ ;  /* 0x00000000002a7805 */ /* 0x000fe2000001ff00 */
[----:B------:R-:W0:Y:S01]  /*01e0*/  LDCU.64 UR6, c[0x0][0x3b8] ;  /* 0x00007700ff0677ac */ /* 0x000e220008000a00 */
[----:B-1----:R-:W-:-:S04]  /*01f0*/  IABS R6, R9 ;  /* 0x0000000900067213 */ /* 0x002fc80000000000 */
[----:B------:R-:W1:Y:S01]  /*0200*/  I2F.RP R3, R6 ;  /* 0x0000000600037306 */ /* 0x000e620000209400 */
[----:B---3--:R-:W-:-:S07]  /*0210*/  IMAD R25, R25, UR14, R46 ;  /* 0x0000000e19197c24 */ /* 0x008fce000f8e022e */
[----:B-1----:R-:W1:Y:S01]  /*0220*/  MUFU.RCP R3, R3 ;  /* 0x0000000300037308 */ /* 0x002e620000001000 */
[C---:B--2---:R-:W-:Y:S02]  /*0230*/  ISETP.GE.U32.AND P1, PT, R25.reuse, UR8, PT ;  /* 0x0000000819007c0c */ /* 0x044fe4000bf26070 */
[----:B------:R-:W-:Y:S02]  /*0240*/  SHF.R.S32.HI R11, RZ, 0x1f, R25 ;  /* 0x0000001fff0b7819 */ /* 0x000fe40000011419 */
[----:B------:R-:W-:Y:S02]  /*0250*/  IADD3 R24, PT, PT, R25, 0x80, RZ ;  /* 0x0000008019187810 */ /* 0x000fe40007ffe0ff */
[----:B------:R-:W-:Y:S02]  /*0260*/  ISETP.GE.AND.EX P1, PT, R11, UR9, PT, P1 ;  /* 0x000000090b007c0c */ /* 0x000fe4000bf26310 */
[----:B------:R-:W-:Y:S02]  /*0270*/  SHF.R.S32.HI R27, RZ, 0x1f, R24 ;  /* 0x0000001fff1b7819 */ /* 0x000fe40000011418 */
[----:B------:R-:W-:-:S04]  /*0280*/  IADD3 R18, PT, PT, R25, 0xc0, RZ ;  /* 0x000000c019127810 */ /* 0x000fc80007ffe0ff */
[----:B------:R-:W-:Y:S02]  /*0290*/  SHF.R.S32.HI R19, RZ, 0x1f, R18 ;  /* 0x0000001fff137819 */ /* 0x000fe40000011412 */
[----:B-1----:R-:W-:-:S03]  /*02a0*/  IADD3 R4, PT, PT, R3, 0xffffffe, RZ ;  /* 0x0ffffffe03047810 */ /* 0x002fc60007ffe0ff */
[----:B------:R-:W1:Y:S01]  /*02b0*/  @!P1 LDC.64 R22, c[0x0][0x3a0] ;  /* 0x0000e800ff169b82 */ /* 0x000e620000000a00 */
[----:B------:R2:W3:Y:S07]  /*02c0*/  F2I.FTZ.U32.TRUNC.NTZ R5, R4 ;  /* 0x0000000400057305 */ /* 0x0004ee000021f000 */
[----:B------:R-:W1:Y:S01]  /*02d0*/  @!P1 LDC.64 R16, c[0x0][0x398] ;  /* 0x0000e600ff109b82 */ /* 0x000e620000000a00 */
[----:B--2---:R-:W-:Y:S01]  /*02e0*/  HFMA2 R4, -RZ, RZ, 0, 0 ;  /* 0x00000000ff047431 */ /* 0x004fe200000001ff */
[----:B---3--:R-:W-:-:S05]  /*02f0*/  IADD3 R7, PT, PT, RZ, -R5, RZ ;  /* 0x80000005ff077210 */ /* 0x008fca0007ffe0ff */
[----:B------:R-:W-:-:S04]  /*0300*/  IMAD R7, R7, R6, RZ ;  /* 0x0000000607077224 */ /* 0x000fc800078e02ff */
[----:B------:R-:W-:Y:S01]  /*0310*/  IMAD.HI.U32 R5, R5, R7, R4 ;  /* 0x0000000705057227 */ /* 0x000fe200078e0004 */
[----:B------:R-:W-:Y:S02]  /*0320*/  MOV R7, R8 ;  /* 0x0000000800077202 */ /* 0x000fe40000000f00 */
[----:B------:R-:W-:-:S03]  /*0330*/  IADD3 R8, PT, PT, R25, 0x40, RZ ;  /* 0x0000004019087810 */ /* 0x000fc60007ffe0ff */
[----:B------:R-:W-:Y:S01]  /*0340*/  IMAD.HI.U32 R5, R5, R7, RZ ;  /* 0x0000000705057227 */ /* 0x000fe200078e00ff */
[----:B------:R-:W-:-:S04]  /*0350*/  SHF.R.S32.HI R13, RZ, 0x1f, R8 ;  /* 0x0000001fff0d7819 */ /* 0x000fc80000011408 */
        /* <DEDUP_REMOVED lines=10> */
[----:B------:R-:W-:-:S02]  /*0400*/  ISETP.GE.U32.AND P2, PT, R8, UR8, PT ;  /* 0x0000000808007c0c */ /* 0x000fc4000bf46070 */
[----:B------:R-:W-:Y:S02]  /*0410*/  SEL R3, R4, R3, !P5 ;  /* 0x0000000304037207 */ /* 0x000fe40006800000 */
[----:B------:R-:W-:Y:S02]  /*0420*/  ISETP.NE.AND P5, PT, R9, RZ, PT ;  /* 0x000000ff0900720c */ /* 0x000fe40003fa5270 */
[----:B------:R-:W-:Y:S02]  /*0430*/  LOP3.LUT R6, RZ, R9, RZ, 0x33, !PT ;  /* 0x00000009ff067212 */ /* 0x000fe400078e33ff */
[----:B------:R-:W-:Y:S02]  /*0440*/  @P4 IADD3 R5, PT, PT, R5, 0x1, RZ ;  /* 0x0000000105054810 */ /* 0x000fe40007ffe0ff */
[----:B------:R-:W-:Y:S02]  /*0450*/  @!P3 IADD3 R3, PT, PT, -R3, RZ, RZ ;  /* 0x000000ff0303b210 */ /* 0x000fe40007ffe1ff */
[----:B------:R-:W-:-:S02]  /*0460*/  ISETP.GE.AND.EX P2, PT, R13, UR9, PT, P2 ;  /* 0x000000090d007c0c */ /* 0x000fc4000bf46320 */
[----:B------:R-:W-:Y:S02]  /*0470*/  MOV R7, R5 ;  /* 0x0000000500077202 */ /* 0x000fe40000000f00 */
[----:B------:R-:W-:Y:S01]  /*0480*/  SEL R47, R6, R3, !P5 ;  /* 0x00000003062f7207 */ /* 0x000fe20006800000 */
[----:B------:R-:W2:Y:S01]  /*0490*/  @!P1 LDC.64 R4, c[0x0][0x3f8] ;  /* 0x0000fe00ff049b82 */ /* 0x000ea20000000a00 */
[----:B------:R-:W-:Y:S02]  /*04a0*/  @!P0 IADD3 R7, PT, PT, -R7, RZ, RZ ;  /* 0x000000ff07078210 */ /* 0x000fe40007ffe1ff */
[----:B------:R-:W-:Y:S01]  /*04b0*/  ISETP.GE.U32.AND P3, PT, R24, UR8, PT ;  /* 0x0000000818007c0c */ /* 0x000fe2000bf66070 */
[----:B------:R-:W-:Y:S01]  /*04c0*/  IMAD R9, R47, 0xc, RZ ;  /* 0x0000000c2f097824 */ /* 0x000fe200078e02ff */
[----:B------:R-:W-:Y:S02]  /*04d0*/  SEL R3, R6, R7, !P5 ;  /* 0x0000000706037207 */ /* 0x000fe40006800000 */
[----:B------:R-:W-:Y:S01]  /*04e0*/  ISETP.GE.AND.EX P3, PT, R27, UR9, PT, P3 ;  /* 0x000000091b007c0c */ /* 0x000fe2000bf66330 */
[----:B------:R-:W3:Y:S01]  /*04f0*/  @!P2 LDC.64 R6, c[0x0][0x3f8] ;  /* 0x0000fe00ff06ab82 */ /* 0x000ee20000000a00 */
[----:B------:R-:W-:-:S02]  /*0500*/  IADD3 R50, P0, PT, R9, R2, RZ ;  /* 0x0000000209327210 */ /* 0x000fc40007f1e0ff */
[----:B------:R-:W-:Y:S02]  /*0510*/  SHF.R.S32.HI R2, RZ, 0x1f, R3 ;  /* 0x0000001fff027819 */ /* 0x000fe40000011403 */
[----:B------:R-:W-:Y:S02]  /*0520*/  LEA.HI.X.SX32 R51, R9, RZ, 0x1, P0 ;  /* 0x000000ff09337211 */ /* 0x000fe400000f0eff */
[----:B------:R-:W-:Y:S01]  /*0530*/  ISETP.GE.U32.AND P0, PT, R18, UR8, PT ;  /* 0x0000000812007c0c */ /* 0x000fe2000bf06070 */
[----:B------:R-:W-:Y:S01]  /*0540*/  IMAD R2, R2, UR10, RZ ;  /* 0x0000000a02027c24 */ /* 0x000fe2000f8e02ff */
[----:B------:R-:W1:Y:S01]  /*0550*/  @!P2 LDC.64 R14, c[0x0][0x3a0] ;  /* 0x0000e800ff0eab82 */ /* 0x000e620000000a00 */
[----:B------:R-:W-:Y:S01]  /*0560*/  IMAD.WIDE.U32 R50, R3, UR10, R50 ;  /* 0x0000000a03327c25 */ /* 0x000fe2000f8e0032 */
[----:B------:R-:W-:Y:S02]  /*0570*/  ISETP.GE.AND.EX P0, PT, R19, UR9, PT, P0 ;  /* 0x0000000913007c0c */ /* 0x000fe4000bf06300 */
[----:B------:R-:W-:-:S02]  /*0580*/  CS2R R40, SRZ ;  /* 0x0000000000287805 */ /* 0x000fc4000001ff00 */
[----:B----4-:R-:W-:Y:S01]  /*0590*/  ISETP.NE.AND P4, PT, RZ, UR15, PT ;  /* 0x0000000fff007c0c */ /* 0x010fe2000bf85270 */
[----:B------:R-:W-:Y:S01]  /*05a0*/  IMAD R53, R3, UR11, R2 ;  /* 0x0000000b03357c24 */ /* 0x000fe2000f8e0202 */
[----:B------:R-:W-:Y:S01]  /*05b0*/  @!P1 MOV R52, R50 ;  /* 0x0000003200349202 */ /* 0x000fe20000000f00 */
[----:B--2---:R-:W-:Y:S01]  /*05c0*/  @!P1 IMAD R2, R11, R4, RZ ;  /* 0x000000040b029224 */ /* 0x004fe200078e02ff */
[----:B------:R-:W-:Y:S01]  /*05d0*/  @!P2 MOV R12, R50 ;  /* 0x00000032000ca202 */ /* 0x000fe20000000f00 */
[----:B------:R-:W2:Y:S01]  /*05e0*/  @!P3 LDC.64 R10, c[0x0][0x3f8] ;  /* 0x0000fe00ff0abb82 */ /* 0x000ea20000000a00 */
[----:B------:R-:W-:Y:S01]  /*05f0*/  IADD3 R53, PT, PT, R51, R53, RZ ;  /* 0x0000003533357210 */ /* 0x000fe20007ffe0ff */
[C---:B------:R-:W-:Y:S01]  /*0600*/  @!P1 IMAD R3, R25.reuse, R5, R2 ;  /* 0x0000000519039224 */ /* 0x040fe200078e0202 */
[----:B------:R-:W-:Y:S01]  /*0610*/  IADD3 R33, PT, PT, R25, 0x100, RZ ;  /* 0x0000010019217810 */ /* 0x000fe20007ffe0ff */
[----:B0-----:R-:W-:Y:S01]  /*0620*/  UIMAD.WIDE UR6, UR5, 0x8, UR6 ;  /* 0x00000008050678a5 */ /* 0x001fe2000f8e0206 */
[----:B------:R-:W-:Y:S01]  /*0630*/  LOP3.LUT R2, R45, 0xffff, RZ, 0xc0, !PT ;  /* 0x0000ffff2d027812 */ /* 0x000fe200078ec0ff */
[----:B------:R-:W-:-:S02]  /*0640*/  @!P1 IMAD.WIDE.U32 R4, R25, R4, R52 ;  /* 0x0000000419049225 */ /* 0x000fc400078e0034 */
[----:B------:R-:W0:Y:S02]  /*0650*/  @P4 LDC.64 R28, c[0x0][0x3b0] ;  /* 0x0000ec00ff1c4b82 */ /* 0x000e240000000a00 */
[----:B---3--:R-:W-:Y:S01]  /*0660*/  @!P2 IMAD R13, R13, R6, RZ ;  /* 0x000000060d0da224 */ /* 0x008fe200078e02ff */
[----:B------:R-:W-:Y:S02]  /*0670*/  @!P1 IADD3 R3, PT, PT, R5, R3, RZ ;  /* 0x0000000305039210 */ /* 0x000fe40007ffe0ff */
[----:B------:R-:W-:Y:S01]  /*0680*/  @!P1 SHF.L.U32 R21, R4, 0x1, RZ ;  /* 0x0000000104159819 */ /* 0x000fe200000006ff */
[----:B------:R-:W-:Y:S01]  /*0690*/  @!P2 IMAD R31, R8, R7, R13 ;  /* 0x00000007081fa224 */ /* 0x000fe200078e020d */
[----:B------:R-:W-:Y:S01]  /*06a0*/  @!P1 SHF.L.U64.HI R20, R4, 0x1, R3 ;  /* 0x0000000104149819 */ /* 0x000fe20000010203 */
[----:B------:R-:W-:Y:S01]  /*06b0*/  IMAD R3, R47, 0xc, R2 ;  /* 0x0000000c2f037824 */ /* 0x000fe200078e0202 */
[----:B------:R-:W3:Y:S01]  /*06c0*/  @!P2 LDC.64 R4, c[0x0][0x398] ;  /* 0x0000e600ff04ab82 */ /* 0x000ee20000000a00 */
[----:B------:R-:W-:-:S02]  /*06d0*/  @!P2 MOV R13, R53 ;  /* 0x00000035000da202 */ /* 0x000fc40000000f00 */
[----:B-1----:R-:W-:Y:S01]  /*06e0*/  @!P1 IADD3 R22, P5, PT, R21, R22, RZ ;  /* 0x0000001615169210 */ /* 0x002fe20007fbe0ff */
[----:B------:R-:W-:-:S03]  /*06f0*/  @!P2 IMAD.WIDE.U32 R8, R8, R6, R12 ;  /* 0x000000060808a225 */ /* 0x000fc600078e000c */
[C---:B------:R-:W-:Y:S01]  /*0700*/  @!P1 IADD3.X R23, PT, PT, R20.reuse, R23, RZ, P5, !PT ;  /* 0x0000001714179210 */ /* 0x040fe20002ffe4ff */
[----:B------:R-:W1:Y:S01]  /*0710*/  @!P3 LDC.64 R12, c[0x0][0x398] ;  /* 0x0000e600ff0cbb82 */ /* 0x000e620000000a00 */
[----:B------:R-:W-:Y:S02]  /*0720*/  @!P1 IADD3 R16, P5, PT, R21, R16, RZ ;  /* 0x0000001015109210 */ /* 0x000fe40007fbe0ff */
[----:B------:R-:W-:Y:S01]  /*0730*/  @!P2 IADD3 R9, PT, PT, R9, R31, RZ ;  /* 0x0000001f0909a210 */ /* 0x000fe20007ffe0ff */
[----:B--2---:R-:W-:Y:S01]  /*0740*/  @!P3 IMAD R27, R27, R10, RZ ;  /* 0x0000000a1b1bb224 */ /* 0x004fe200078e02ff */
[----:B------:R-:W-:Y:S01]  /*0750*/  @!P1 IADD3.X R17, PT, PT, R20, R17, RZ, P5, !PT ;  /* 0x0000001114119210 */ /* 0x000fe20002ffe4ff */
[----:B------:R-:W5:Y:S01]  /*0760*/  @!P1 LDG.E R44, desc[UR12][R22.64] ;  /* 0x0000000c162c9981 */ /* 0x000f62000c1e1900 */
[C---:B------:R-:W-:Y:S01]  /*0770*/  @!P2 SHF.L.U32 R31, R8.reuse, 0x1, RZ ;  /* 0x00000001081fa819 */ /* 0x040fe200000006ff */
[----:B------:R-:W2:Y:S01]  /*0780*/  @!P3 LDC.64 R20, c[0x0][0x3a0] ;  /* 0x0000e800ff14bb82 */ /* 0x000ea20000000a00 */
[----:B------:R-:W-:Y:S01]  /*0790*/  @!P2 SHF.L.U64.HI R26, R8, 0x1, R9 ;  /* 0x00000001081aa819 */ /* 0x000fe20000010209 */
[----:B------:R4:W5:Y:S01]  /*07a0*/  @!P1 LDG.E R43, desc[UR12][R16.64] ;  /* 0x0000000c102b9981 */ /* 0x000962000c1e1900 */
[----:B------:R-:W-:Y:S01]  /*07b0*/  CS2R R38, SRZ ;  /* 0x0000000000267805 */ /* 0x000fe2000001ff00 */
[----:B0-----:R-:W-:-:S04]  /*07c0*/  @P4 IMAD.WIDE R28, R3, 0x2, R28 ;  /* 0x00000002031c4825 */ /* 0x001fc800078e021c */
[----:B------:R-:W0:Y:S01]  /*07d0*/  @!P0 LDC.64 R8, c[0x0][0x3f8] ;  /* 0x0000fe00ff088b82 */ /* 0x000e220000000a00 */
[----:B----4-:R-:W-:Y:S01]  /*07e0*/  @!P3 MOV R16, R50 ;  /* 0x000000320010b202 */ /* 0x010fe20000000f00 */
[C---:B------:R-:W-:Y:S01]  /*07f0*/  @!P3 IMAD R23, R24.reuse, R11, R27 ;  /* 0x0000000b1817b224 */ /* 0x040fe200078e021b */
[----:B------:R-:W-:Y:S01]  /*0800*/  @!P3 MOV R17, R53 ;  /* 0x000000350011b202 */ /* 0x000fe20000000f00 */
[----:B------:R-:W4:Y:S01]  /*0810*/  @P4 LDG.E.U16 R6, desc[UR12][R28.64] ;  /* 0x0000000c1c064981 */ /* 0x000f22000c1e1500 */
[C---:B------:R-:W-:Y:S02]  /*0820*/  @!P2 IADD3 R14, P5, PT, R31.reuse, R14, RZ ;  /* 0x0000000e1f0ea210 */ /* 0x040fe40007fbe0ff */
[----:B---3--:R-:W-:Y:S01]  /*0830*/  @!P2 IADD3 R4, P1, PT, R31, R4, RZ ;  /* 0x000000041f04a210 */ /* 0x008fe20007f3e0ff */
[----:B------:R-:W-:Y:S01]  /*0840*/  @!P3 IMAD.WIDE.U32 R10, R24, R10, R16 ;  /* 0x0000000a180ab225 */ /* 0x000fe200078e0010 */
[C---:B------:R-:W-:Y:S01]  /*0850*/  @!P2 IADD3.X R15, PT, PT, R26.reuse, R15, RZ, P5, !PT ;  /* 0x0000000f1a0fa210 */ /* 0x040fe20002ffe4ff */
[----:B------:R-:W3:Y:S01]  /*0860*/  @!P0 LDC.64 R16, c[0x0][0x3a0] ;  /* 0x0000e800ff108b82 */ /* 0x000ee20000000a00 */
[----:B------:R-:W-:Y:S01]  /*0870*/  @!P2 IADD3.X R5, PT, PT, R26, R5, RZ, P1, !PT ;  /* 0x000000051a05a210 */ /* 0x000fe20000ffe4ff */
[----:B------:R-:W4:Y:S01]  /*0880*/  @P4 LDG.E.U16 R7, desc[UR12][R28.64+0x2] ;  /* 0x0000020c1c074981 */ /* 0x000f22000c1e1500 */
[----:B------:R-:W-:-:S02]  /*0890*/  @!P3 IADD3 R23, PT, PT, R11, R23, RZ ;  /* 0x000000170b17b210 */ /* 0x000fc40007ffe0ff */
[C---:B------:R-:W-:Y:S01]  /*08a0*/  @!P3 SHF.L.U32 R11, R10.reuse, 0x1, RZ ;  /* 0x000000010a0bb819 */ /* 0x040fe200000006ff */
[----:B------:R-:W5:Y:S01]  /*08b0*/  @!P2 LDG.E R42, desc[UR12][R14.64] ;  /* 0x0000000c0e2aa981 */ /* 0x000f62000c1e1900 */
[----:B------:R-:W-:Y:S02]  /*08c0*/  @!P3 SHF.L.U64.HI R10, R10, 0x1, R23 ;  /* 0x000000010a0ab819 */ /* 0x000fe40000010217 */
[----:B------:R-:W-:Y:S01]  /*08d0*/  SHF.R.S32.HI R23, RZ, 0x1f, R33 ;  /* 0x0000001fff177819 */ /* 0x000fe20000011421 */
[----:B------:R1:W5:Y:S01]  /*08e0*/  @!P2 LDG.E R41, desc[UR12][R4.64] ;  /* 0x0000000c0429a981 */ /* 0x000362000c1e1900 */
[----:B------:R-:W-:Y:S01]  /*08f0*/  ISETP.GE.U32.AND P2, PT, R33, UR8, PT ;  /* 0x0000000821007c0c */ /* 0x000fe2000bf46070 */
[----:B0-----:R-:W-:-:S03]  /*0900*/  @!P0 IMAD R19, R19, R8, RZ ;  /* 0x0000000813138224 */ /* 0x001fc600078e02ff */
[----:B------:R-:W-:Y:S01]  /*0910*/  ISETP.GE.AND.EX P2, PT, R23, UR9, PT, P2 ;  /* 0x0000000917007c0c */ /* 0x000fe2000bf46320 */
[C---:B------:R-:W-:Y:S01]  /*0920*/  @!P0 IMAD R27, R18.reuse, R9, R19 ;  /* 0x00000009121b8224 */ /* 0x040fe200078e0213 */
[----:B-1----:R-:W-:Y:S02]  /*0930*/  @!P0 MOV R4, R50 ;  /* 0x0000003200048202 */ /* 0x002fe40000000f00 */
[----:B------:R-:W-:Y:S02]  /*0940*/  @!P0 MOV R5, R53 ;  /* 0x0000003500058202 */ /* 0x000fe40000000f00 */
[----:B--2---:R-:W-:Y:S01]  /*0950*/  @!P3 IADD3 R20, P1, PT, R11, R20, RZ ;  /* 0x000000140b14b210 */ /* 0x004fe20007f3e0ff */
[----:B------:R-:W-:Y:S01]  /*0960*/  @!P0 IMAD.WIDE.U32 R8, R18, R8, R4 ;  /* 0x0000000812088225 */ /* 0x000fe200078e0004 */
[----:B------:R-:W-:-:S05]  /*0970*/  MOV R4, UR6 ;  /* 0x0000000600047c02 */ /* 0x000fca0008000f00 */
[----:B------:R-:W0:Y:S01]  /*0980*/  @!P2 LDC.64 R14, c[0x0][0x3f8] ;  /* 0x0000fe00ff0eab82 */ /* 0x000e220000000a00 */
[----:B------:R-:W-:Y:S02]  /*0990*/  MOV R5, UR7 ;  /* 0x0000000700057c02 */ /* 0x000fe40008000f00 */
[----:B------:R-:W-:Y:S02]  /*09a0*/  IADD3 R19, PT, PT, R25, 0x140, RZ ;  /* 0x0000014019137810 */ /* 0x000fe40007ffe0ff */
[----:B------:R-:W-:Y:S02]  /*09b0*/  @!P3 IADD3 R12, P5, PT, R11, R12, RZ ;  /* 0x0000000c0b0cb210 */ /* 0x000fe40007fbe0ff */
[C---:B------:R-:W-:Y:S01]  /*09c0*/  @!P3 IADD3.X R21, PT, PT, R10.reuse, R21, RZ, P1, !PT ;  /* 0x000000150a15b210 */ /* 0x040fe20000ffe4ff */
[----:B------:R-:W2:Y:S01]  /*09d0*/  LDG.E.64 R4, desc[UR12][R4.64] ;  /* 0x0000000c04047981 */ /* 0x000ea2000c1e1b00 */
[----:B------:R-:W-:Y:S02]  /*09e0*/  ISETP.GE.U32.AND P1, PT, R19, UR8, PT ;  /* 0x0000000813007c0c */ /* 0x000fe4000bf26070 */
[----:B------:R-:W-:Y:S01]  /*09f0*/  SHF.R.S32.HI R31, RZ, 0x1f, R19 ;  /* 0x0000001fff1f7819 */ /* 0x000fe20000011413 */
[----:B------:R-:W5:Y:S01]  /*0a00*/  @!P3 LDG.E R40, desc[UR12][R20.64] ;  /* 0x0000000c1428b981 */ /* 0x000f62000c1e1900 */
[----:B------:R-:W-:-:S02]  /*0a10*/  @!P3 IADD3.X R13, PT, PT, R10, R13, RZ, P5, !PT ;  /* 0x0000000d0a0db210 */ /* 0x000fc40002ffe4ff */
[----:B------:R-:W1:Y:S01]  /*0a20*/  @!P0 LDC.64 R10, c[0x0][0x398] ;  /* 0x0000e600ff0a8b82 */ /* 0x000e620000000a00 */
[----:B------:R-:W-:Y:S02]  /*0a30*/  ISETP.GE.AND.EX P1, PT, R31, UR9, PT, P1 ;  /* 0x000000091f007c0c */ /* 0x000fe4000bf26310 */
[----:B------:R-:W-:Y:S01]  /*0a40*/  @!P0 IADD3 R9, PT, PT, R9, R27, RZ ;  /* 0x0000001b09098210 */ /* 0x000fe20007ffe0ff */
[----:B------:R3:W5:Y:S01]  /*0a50*/  @!P3 LDG.E R39, desc[UR12][R12.64] ;  /* 0x0000000c0c27b981 */ /* 0x000762000c1e1900 */
[----:B------:R-:W-:Y:S02]  /*0a60*/  IADD3 R26, PT, PT, R25, 0x180, RZ ;  /* 0x00000180191a7810 */ /* 0x000fe40007ffe0ff */
[----:B------:R-:W-:Y:S02]  /*0a70*/  @!P0 SHF.L.U32 R35, R8, 0x1, RZ ;  /* 0x0000000108238819 */ /* 0x000fe400000006ff */
[----:B------:R-:W-:Y:S02]  /*0a80*/  ISETP.GE.U32.AND P5, PT, R26, UR8, PT ;  /* 0x000000081a007c0c */ /* 0x000fe4000bfa6070 */
[----:B------:R-:W-:-:S02]  /*0a90*/  SHF.R.S32.HI R27, RZ, 0x1f, R26 ;  /* 0x0000001fff1b7819 */ /* 0x000fc4000001141a */
[----:B------:R-:W-:Y:S01]  /*0aa0*/  @!P0 SHF.L.U64.HI R18, R8, 0x1, R9 ;  /* 0x0000000108128819 */ /* 0x000fe20000010209 */
[----:B---3--:R-:W3:Y:S01]  /*0ab0*/  @!P2 LDC.64 R12, c[0x0][0x3a0] ;  /* 0x0000e800ff0cab82 */ /* 0x008ee20000000a00 */
[----:B------:R-:W-:Y:S02]  /*0ac0*/  ISETP.GE.AND.EX P5, PT, R27, UR9, PT, P5 ;  /* 0x000000091b007c0c */ /* 0x000fe4000bfa6350 */
[----:B------:R-:W-:-:S05]  /*0ad0*/  @!P0 IADD3 R28, P6, PT, R35, R16, RZ ;  /* 0x00000010231c8210 */ /* 0x000fca0007fde0ff */
[----:B------:R-:W3:Y:S01]  /*0ae0*/  @!P1 LDC.64 R8, c[0x0][0x3f8] ;  /* 0x0000fe00ff089b82 */ /* 0x000ee20000000a00 */
[----:B0-----:R-:W-:Y:S01]  /*0af0*/  @!P2 IMAD R20, R23, R14, RZ ;  /* 0x0000000e1714a224 */ /* 0x001fe200078e02ff */
[----:B------:R-:W-:Y:S02]  /*0b00*/  @!P0 IADD3.X R29, PT, PT, R18, R17, RZ, P6, !PT ;  /* 0x00000011121d8210 */ /* 0x000fe400037fe4ff */
[----:B-1----:R-:W-:Y:S01]  /*0b10*/  @!P0 IADD3 R16, P6, PT, R35, R10, RZ ;  /* 0x0000000a23108210 */ /* 0x002fe20007fde0ff */
[----:B------:R-:W-:Y:S01]  /*0b20*/  @!P2 IMAD R35, R33, R15, R20 ;  /* 0x0000000f2123a224 */ /* 0x000fe200078e0214 */
[----:B------:R-:W-:Y:S02]  /*0b30*/  IADD3 R24, PT, PT, R25, 0x1c0, RZ ;  /* 0x000001c019187810 */ /* 0x000fe40007ffe0ff */
[----:B------:R-:W-:Y:S01]  /*0b40*/  CS2R R36, SRZ ;  /* 0x0000000000247805 */ /* 0x000fe2000001ff00 */
[----:B------:R-:W0:Y:S01]  /*0b50*/  @!P2 LDC.64 R22, c[0x0][0x398] ;  /* 0x0000e600ff16ab82 */ /* 0x000e220000000a00 */
[----:B------:R-:W-:Y:S01]  /*0b60*/  @!P2 MOV R20, R50 ;  /* 0x000000320014a202 */ /* 0x000fe20000000f00 */
[----:B------:R-:W5:Y:S01]  /*0b70*/  @!P0 LDG.E R38, desc[UR12][R28.64] ;  /* 0x0000000c1c268981 */ /* 0x000f62000c1e1900 */
[----:B------:R-:W-:-:S02]  /*0b80*/  @!P2 MOV R21, R53 ;  /* 0x000000350015a202 */ /* 0x000fc40000000f00 */
[----:B------:R-:W-:Y:S02]  /*0b90*/  @!P0 IADD3.X R17, PT, PT, R18, R11, RZ, P6, !PT ;  /* 0x0000000b12118210 */ /* 0x000fe400037fe4ff */
[----:B------:R-:W-:Y:S01]  /*0ba0*/  ISETP.GE.U32.AND P3, PT, R24, UR8, PT ;  /* 0x0000000818007c0c */ /* 0x000fe2000bf66070 */
[----:B------:R-:W1:Y:S01]  /*0bb0*/  @!P5 LDC.64 R10, c[0x0][0x3f8] ;  /* 0x0000fe00ff0adb82 */ /* 0x000e620000000a00 */
[----:B------:R-:W-:Y:S01]  /*0bc0*/  SHF.R.S32.HI R25, RZ, 0x1f, R24 ;  /* 0x0000001fff197819 */ /* 0x000fe20000011418 */
[----:B------:R-:W-:Y:S01]  /*0bd0*/  @!P2 IMAD.WIDE.U32 R14, R33, R14, R20 ;  /* 0x0000000e210ea225 */ /* 0x000fe200078e0014 */
[----:B------:R3:W5:Y:S02]  /*0be0*/  @!P0 LDG.E R37, desc[UR12][R16.64] ;  /* 0x0000000c10258981 */ /* 0x000764000c1e1900 */
[----:B------:R-:W-:Y:S02]  /*0bf0*/  ISETP.GE.AND.EX P3, PT, R25, UR9, PT, P3 ;  /* 0x0000000919007c0c */ /* 0x000fe4000bf66330 */
[----:B------:R-:W-:Y:S01]  /*0c00*/  @!P2 IADD3 R15, PT, PT, R15, R35, RZ ;  /* 0x000000230f0fa210 */ /* 0x000fe20007ffe0ff */
[----:B------:R-:W1:Y:S01]  /*0c10*/  @!P1 LDC.64 R20, c[0x0][0x3a0] ;  /* 0x0000e800ff149b82 */ /* 0x000e620000000a00 */
[----:B---3--:R-:W-:Y:S01]  /*0c20*/  @!P1 IMAD R18, R31, R8, RZ ;  /* 0x000000081f129224 */ /* 0x008fe200078e02ff */
[----:B------:R-:W-:-:S02]  /*0c30*/  @!P2 SHF.L.U32 R31, R14, 0x1, RZ ;  /* 0x000000010e1fa819 */ /* 0x000fc400000006ff */
[----:B------:R-:W-:Y:S02]  /*0c40*/  @!P2 SHF.L.U64.HI R30, R14, 0x1, R15 ;  /* 0x000000010e1ea819 */ /* 0x000fe4000001020f */
[----:B------:R-:W-:Y:S02]  /*0c50*/  @!P1 MOV R14, R50 ;  /* 0x00000032000e9202 */ /* 0x000fe40000000f00 */
[----:B------:R-:W-:Y:S01]  /*0c60*/  @!P1 MOV R15, R53 ;  /* 0x00000035000f9202 */ /* 0x000fe20000000f00 */
[----:B------:R-:W3:Y:S01]  /*0c70*/  @!P5 LDC.64 R16, c[0x0][0x3a0] ;  /* 0x0000e800ff10db82 */ /* 0x000ee20000000a00 */
[----:B------:R-:W-:Y:S01]  /*0c80*/  @!P2 IADD3 R12, P0, PT, R31, R12, RZ ;  /* 0x0000000c1f0ca210 */ /* 0x000fe20007f1e0ff */
[C---:B------:R-:W-:Y:S02]  /*0c90*/  @!P1 IMAD R29, R19.reuse, R9, R18 ;  /* 0x00000009131d9224 */ /* 0x040fe400078e0212 */
[----:B------:R-:W-:Y:S01]  /*0ca0*/  @!P1 IMAD.WIDE.U32 R8, R19, R8, R14 ;  /* 0x0000000813089225 */ /* 0x000fe200078e000e */
[----:B------:R-:W-:-:S02]  /*0cb0*/  @!P2 IADD3.X R13, PT, PT, R30, R13, RZ, P0, !PT ;  /* 0x0000000d1e0da210 */ /* 0x000fc400007fe4ff */
[----:B0-----:R-:W-:Y:S01]  /*0cc0*/  @!P2 IADD3 R22, P0, PT, R31, R22, RZ ;  /* 0x000000161f16a210 */ /* 0x001fe20007f1e0ff */
[----:B------:R-:W0:Y:S01]  /*0cd0*/  @!P3 LDC.64 R14, c[0x0][0x3f8] ;  /* 0x0000fe00ff0ebb82 */ /* 0x000e220000000a00 */
[----:B------:R-:W-:Y:S01]  /*0ce0*/  @!P1 IADD3 R9, PT, PT, R9, R29, RZ ;  /* 0x0000001d09099210 */ /* 0x000fe20007ffe0ff */
[----:B-1----:R-:W-:Y:S01]  /*0cf0*/  @!P5 IMAD R27, R27, R10, RZ ;  /* 0x0000000a1b1bd224 */ /* 0x002fe200078e02ff */
[----:B------:R-:W-:Y:S01]  /*0d00*/  @!P2 IADD3.X R23, PT, PT, R30, R23, RZ, P0, !PT ;  /* 0x000000171e17a210 */ /* 0x000fe200007fe4ff */
[----:B------:R1:W5:Y:S04]  /*0d10*/  @!P2 LDG.E R36, desc[UR12][R12.64] ;  /* 0x0000000c0c24a981 */ /* 0x000368000c1e1900 */
[----:B------:R-:W3:Y:S01]  /*0d20*/  @!P1 LDC.64 R18, c[0x0][0x398] ;  /* 0x0000e600ff129b82 */ /* 0x000ee20000000a00 */
[----:B------:R-:W-:-:S02]  /*0d30*/  @!P5 MOV R30, R50 ;  /* 0x00000032001ed202 */ /* 0x000fc40000000f00 */
[----:B------:R-:W-:Y:S02]  /*0d40*/  @!P5 MOV R31, R53 ;  /* 0x00000035001fd202 */ /* 0x000fe40000000f00 */
[----:B------:R-:W-:Y:S01]  /*0d50*/  @!P1 SHF.L.U32 R29, R8, 0x1, RZ ;  /* 0x00000001081d9819 */ /* 0x000fe200000006ff */
[----:B------:R-:W-:Y:S01]  /*0d60*/  @!P5 IMAD R33, R26, R11, R27 ;  /* 0x0000000b1a21d224 */ /* 0x000fe200078e021b */
[----:B------:R-:W-:Y:S01]  /*0d70*/  @!P1 SHF.L.U64.HI R28, R8, 0x1, R9 ;  /* 0x00000001081c9819 */ /* 0x000fe20000010209 */
[----:B------:R-:W-:Y:S01]  /*0d80*/  @!P5 IMAD.WIDE.U32 R30, R26, R10, R30 ;  /* 0x0000000a1a1ed225 */ /* 0x000fe200078e001e */
[----:B------:R-:W3:Y:S01]  /*0d90*/  @!P5 LDC.64 R8, c[0x0][0x398] ;  /* 0x0000e600ff08db82 */ /* 0x000ee20000000a00 */
[----:B------:R-:W-:Y:S02]  /*0da0*/  @!P1 IADD3 R20, P6, PT, R29, R20, RZ ;  /* 0x000000141d149210 */ /* 0x000fe40007fde0ff */
[----:B------:R-:W-:-:S05]  /*0db0*/  CS2R R34, SRZ ;  /* 0x0000000000227805 */ /* 0x000fca000001ff00 */
[----:B------:R-:W3:Y:S01]  /*0dc0*/  LDC.64 R26, c[0x0][0x3a8] ;  /* 0x0000ea00ff1a7b82 */ /* 0x000ee20000000a00 */
[----:B------:R-:W-:Y:S01]  /*0dd0*/  @!P1 IADD3.X R21, PT, PT, R28, R21, RZ, P6, !PT ;  /* 0x000000151c159210 */ /* 0x000fe200037fe4ff */
[----:B0-----:R-:W-:Y:S01]  /*0de0*/  @!P3 IMAD R25, R25, R14, RZ ;  /* 0x0000000e1919b224 */ /* 0x001fe200078e02ff */
[----:B------:R-:W5:Y:S04]  /*0df0*/  @!P2 LDG.E R35, desc[UR12][R22.64] ;  /* 0x0000000c1623a981 */ /* 0x000f68000c1e1900 */
[----:B------:R0:W5:Y:S01]  /*0e00*/  @!P1 LDG.E R34, desc[UR12][R20.64] ;  /* 0x0000000c14229981 */ /* 0x000162000c1e1900 */
[----:B------:R-:W4:Y:S08]  /*0e10*/  @!P3 LDC.64 R10, c[0x0][0x3a0] ;  /* 0x0000e800ff0abb82 */ /* 0x000f300000000a00 */
[----:B-1----:R-:W1:Y:S01]  /*0e20*/  @!P3 LDC.64 R12, c[0x0][0x398] ;  /* 0x0000e600ff0cbb82 */ /* 0x002e620000000a00 */
[----:B0-----:R-:W-:-:S02]  /*0e30*/  @!P3 MOV R20, R50 ;  /* 0x000000320014b202 */ /* 0x001fc40000000f00 */
[----:B------:R-:W-:Y:S02]  /*0e40*/  @!P3 MOV R21, R53 ;  /* 0x000000350015b202 */ /* 0x000fe40000000f00 */
[----:B---3--:R-:W-:Y:S01]  /*0e50*/  @!P1 IADD3 R18, P0, PT, R29, R18, RZ ;  /* 0x000000121d129210 */ /* 0x008fe20007f1e0ff */
[C---:B------:R-:W-:Y:S01]  /*0e60*/  @!P3 IMAD R15, R24.reuse, R15, R25 ;  /* 0x0000000f180fb224 */ /* 0x040fe200078e0219 */
[----:B------:R-:W-:Y:S01]  /*0e70*/  @!P5 IADD3 R29, PT, PT, R31, R33, RZ ;  /* 0x000000211f1dd210 */ /* 0x000fe20007ffe0ff */
[----:B------:R-:W-:Y:S01]  /*0e80*/  @!P3 IMAD.WIDE.U32 R20, R24, R14, R20 ;  /* 0x0000000e1814b225 */ /* 0x000fe200078e0014 */
[----:B------:R-:W-:Y:S02]  /*0e90*/  @!P5 SHF.L.U32 R23, R30, 0x1, RZ ;  /* 0x000000011e17d819 */ /* 0x000fe400000006ff */
[----:B------:R-:W-:Y:S02]  /*0ea0*/  CS2R R32, SRZ ;  /* 0x0000000000207805 */ /* 0x000fe4000001ff00 */
[----:B------:R-:W-:-:S02]  /*0eb0*/  @!P1 IADD3.X R19, PT, PT, R28, R19, RZ, P0, !PT ;  /* 0x000000131c139210 */ /* 0x000fc400007fe4ff */
[----:B------:R-:W-:Y:S02]  /*0ec0*/  @!P5 SHF.L.U64.HI R30, R30, 0x1, R29 ;  /* 0x000000011e1ed819 */ /* 0x000fe4000001021d */
[----:B------:R-:W-:Y:S01]  /*0ed0*/  @!P5 IADD3 R16, P0, PT, R23, R16, RZ ;  /* 0x000000101710d210 */ /* 0x000fe20007f1e0ff */
[----:B------:R-:W-:Y:S01]  /*0ee0*/  IMAD.WIDE R26, R3, 0x2, R26 ;  /* 0x00000002031a7825 */ /* 0x000fe200078e021a */
[----:B------:R-:W-:Y:S01]  /*0ef0*/  @!P3 IADD3 R21, PT, PT, R21, R15, RZ ;  /* 0x0000000f1515b210 */ /* 0x000fe20007ffe0ff */
[----:B------:R0:W5:Y:S01]  /*0f00*/  @!P1 LDG.E R33, desc[UR12][R18.64] ;  /* 0x0000000c12219981 */ /* 0x000162000c1e1900 */
[----:B------:R-:W-:Y:S02]  /*0f10*/  @!P3 SHF.L.U32 R15, R20, 0x1, RZ ;  /* 0x00000001140fb819 */ /* 0x000fe400000006ff */
[----:B------:R-:W-:Y:S01]  /*0f20*/  @!P5 IADD3.X R17, PT, PT, R30, R17, RZ, P0, !PT ;  /* 0x000000111e11d210 */ /* 0x000fe200007fe4ff */
[----:B------:R-:W-:Y:S01]  /*0f30*/  HFMA2 R3, -RZ, RZ, 0, 0 ;  /* 0x00000000ff037431 */ /* 0x000fe200000001ff */
[----:B------:R-:W-:-:S02]  /*0f40*/  @!P5 IADD3 R8, P0, PT, R23, R8, RZ ;  /* 0x000000081708d210 */ /* 0x000fc40007f1e0ff */
[----:B------:R-:W-:Y:S01]  /*0f50*/  @!P3 SHF.L.U64.HI R20, R20, 0x1, R21 ;  /* 0x000000011414b819 */ /* 0x000fe20000010215 */
[----:B------:R0:W5:Y:S01]  /*0f60*/  @!P5 LDG.E R32, desc[UR12][R16.64] ;  /* 0x0000000c1020d981 */ /* 0x000162000c1e1900 */
[C---:B----4-:R-:W-:Y:S02]  /*0f70*/  @!P3 IADD3 R10, P1, PT, R15.reuse, R10, RZ ;  /* 0x0000000a0f0ab210 */ /* 0x050fe40007f3e0ff */
[----:B-1----:R-:W-:Y:S02]  /*0f80*/  @!P3 IADD3 R12, P2, PT, R15, R12, RZ ;  /* 0x0000000c0f0cb210 */ /* 0x002fe40007f5e0ff */
[----:B------:R-:W-:Y:S02]  /*0f90*/  @!P5 IADD3.X R9, PT, PT, R30, R9, RZ, P0, !PT ;  /* 0x000000091e09d210 */ /* 0x000fe400007fe4ff */
[----:B------:R-:W-:Y:S02]  /*0fa0*/  CS2R R30, SRZ ;  /* 0x00000000001e7805 */ /* 0x000fe4000001ff00 */
[C---:B------:R-:W-:Y:S01]  /*0fb0*/  @!P3 IADD3.X R11, PT, PT, R20.reuse, R11, RZ, P1, !PT ;  /* 0x0000000b140bb210 */ /* 0x040fe20000ffe4ff */
[----:B------:R-:W3:Y:S01]  /*0fc0*/  LDG.E.U16 R15, desc[UR12][R26.64] ;  /* 0x0000000c1a0f7981 */ /* 0x000ee2000c1e1500 */
[----:B------:R-:W-:-:S03]  /*0fd0*/  @!P3 IADD3.X R13, PT, PT, R20, R13, RZ, P2, !PT ;  /* 0x0000000d140db210 */ /* 0x000fc600017fe4ff */
[----:B------:R-:W4:Y:S04]  /*0fe0*/  LDG.E.U16 R16, desc[UR12][R26.64+0x2] ;  /* 0x0000020c1a107981 */ /* 0x000f28000c1e1500 */
[----:B------:R0:W5:Y:S04]  /*0ff0*/  @!P5 LDG.E R31, desc[UR12][R8.64] ;  /* 0x0000000c081fd981 */ /* 0x000168000c1e1900 */
        /* <DEDUP_REMOVED lines=12> */
[----:B------:R-:W1:Y:S01]  /*10c0*/  @P0 MUFU.RSQ R14, R14 ;  /* 0x0000000e000e0308 */ /* 0x000e620000001400 */
[----:B------:R-:W-:Y:S02]  /*10d0*/  CS2R R4, SRZ ;  /* 0x0000000000047805 */ /* 0x000fe4000001ff00 */
[----:B------:R-:W-:Y:S02]  /*10e0*/  @P4 SHF.L.U32 R4, R6, 0x10, RZ ;  /* 0x0000001006044819 */ /* 0x000fe400000006ff */
[----:B------:R-:W-:Y:S02]  /*10f0*/  @P4 SHF.L.U32 R5, R7, 0x10, RZ ;  /* 0x0000001007054819 */ /* 0x000fe400000006ff */
[----:B-1----:R-:W-:-:S13]  /*1100*/  @P0 R2UR UR6, R14 ;  /* 0x000000000e0602ca */ /* 0x002fda00000e0000 */
[----:B------:R-:W-:Y:S01]  /*1110*/  @UP0 UMOV UR11, UR6 ;  /* 0x00000006000b0c82 */ /* 0x000fe20008000000 */
[----:B---3--:R-:W-:Y:S02]  /*1120*/  SHF.L.U32 R7, R15, 0x10, RZ ;  /* 0x000000100f077819 */ /* 0x008fe400000006ff */
[----:B----4-:R-:W-:Y:S01]  /*1130*/  SHF.L.U32 R6, R16, 0x10, RZ ;  /* 0x0000001010067819 */ /* 0x010fe200000006ff */
[----:B0-----:R-:W-:Y:S06]  /*1140*/  BRA.U UP1, `(.L_x_754) ;  /* 0x0000000901447547 */ /* 0x001fec000b800000 */
        /* <DEDUP_REMOVED lines=14> */
[----:B------:R-:W-:Y:S01]  /*1230*/  FFMA.FTZ R11, R8, R11, RZ ;  /* 0x0000000b080b7223 */ /* 0x000fe200000100ff */
[----:B------:R-:W-:Y:S01]  /*1240*/  FADD.FTZ R10, R13, R10 ;  /* 0x0000000a0d0a7221 */ /* 0x000fe20000010000 */
[----:B------:R-:W-:Y:S01]  /*1250*/  FFMA.FTZ R13, R14, R13, R15 ;  /* 0x0000000d0e0d7223 */ /* 0x000fe2000001000f */
[----:B------:R-:W-:-:S02]  /*1260*/  HADD2.F32 R15, -RZ, R42.H1_H1 ;  /* 0x3000002aff0f7230 */ /* 0x000fc40000004100 */
[----:B------:R-:W-:Y:S01]  /*1270*/  FADD.FTZ R16, R16, -UR16 ;  /* 0x8000001010107e21 */ /* 0x000fe20008010000 */
[----:B------:R-:W-:Y:S02]  /*1280*/  HADD2.F32 R12, -RZ, R40.H0_H0 ;  /* 0x20000028ff0c7230 */ /* 0x000fe40000004100 */
[----:B------:R-:W-:Y:S01]  /*1290*/  FFMA.FTZ R22, R9, R14, RZ ;  /* 0x0000000e09167223 */ /* 0x000fe200000100ff */
[----:B------:R-:W-:Y:S02]  /*12a0*/  HADD2.F32 R17, -RZ, R41.H1_H1 ;  /* 0x30000029ff117230 */ /* 0x000fe40000004100 */
[----:B------:R-:W-:Y:S01]  /*12b0*/  FADD.FTZ R15, R15, -UR16 ;  /* 0x800000100f0f7e21 */ /* 0x000fe20008010000 */
[----:B------:R-:W-:Y:S01]  /*12c0*/  FMUL.FTZ R16, R16, UR11 ;  /* 0x0000000b10107c20 */ /* 0x000fe20008410000 */
[----:B------:R-:W-:Y:S01]  /*12d0*/  FADD.FTZ R24, RZ, R9 ;  /* 0x00000009ff187221 */ /* 0x000fe20000010000 */
[----:B------:R-:W-:Y:S01]  /*12e0*/  FADD.FTZ R19, RZ, R8 ;  /* 0x00000008ff137221 */ /* 0x000fe20000010000 */
[----:B------:R-:W-:Y:S01]  /*12f0*/  FMUL.FTZ R20, R15, UR11 ;  /* 0x0000000b0f147c20 */ /* 0x000fe20008410000 */
[----:B------:R-:W-:Y:S01]  /*1300*/  FMUL.FTZ R15, R7, R18 ;  /* 0x00000012070f7220 */ /* 0x000fe20000410000 */
[----:B------:R-:W-:Y:S01]  /*1310*/  FADD.FTZ R12, R12, -UR16 ;  /* 0x800000100c0c7e21 */ /* 0x000fe20008010000 */
[----:B------:R-:W-:Y:S01]  /*1320*/  FFMA.FTZ R14, R18, R16, R11 ;  /* 0x00000010120e7223 */ /* 0x000fe2000001000b */
[C---:B------:R-:W-:Y:S01]  /*1330*/  FADD.FTZ R11, R17.reuse, R24 ;  /* 0x00000018110b7221 */ /* 0x040fe20000010000 */
[----:B------:R-:W-:Y:S01]  /*1340*/  FFMA.FTZ R9, R17, R20, R22 ;  /* 0x0000001411097223 */ /* 0x000fe20000010016 */
[----:B------:R-:W-:Y:S01]  /*1350*/  FADD.FTZ R10, R10, R15 ;  /* 0x0000000f0a0a7221 */ /* 0x000fe20000010000 */
[----:B------:R-:W-:Y:S01]  /*1360*/  FFMA.FTZ R13, R16, R15, R13 ;  /* 0x0000000f100d7223 */ /* 0x000fe2000001000d */
[----:B------:R-:W-:Y:S01]  /*1370*/  FMUL.FTZ R17, R6, R17 ;  /* 0x0000001106117220 */ /* 0x000fe20000410000 */
[----:B------:R-:W-:-:S02]  /*1380*/  HADD2.F32 R15, -RZ, R39.H0_H0 ;  /* 0x20000027ff0f7230 */ /* 0x000fc40000004100 */
[----:B------:R-:W-:Y:S01]  /*1390*/  FADD.FTZ R8, R18, R19 ;  /* 0x0000001312087221 */ /* 0x000fe20000010000 */
[----:B------:R-:W-:Y:S01]  /*13a0*/  FMUL.FTZ R16, R12, UR11 ;  /* 0x0000000b0c107c20 */ /* 0x000fe20008410000 */
[----:B------:R-:W-:Y:S01]  /*13b0*/  FADD.FTZ R10, R17, R10 ;  /* 0x0000000a110a7221 */ /* 0x000fe20000010000 */
[----:B------:R-:W-:Y:S01]  /*13c0*/  FFMA.FTZ R13, R20, R17, R13 ;  /* 0x00000011140d7223 */ /* 0x000fe2000001000d */
[----:B------:R-:W-:Y:S02]  /*13d0*/  HADD2.F32 R12, -RZ, R40.H1_H1 ;  /* 0x30000028ff0c7230 */ /* 0x000fe40000004100 */
[----:B------:R-:W-:Y:S01]  /*13e0*/  FMUL.FTZ R19, R7, R15 ;  /* 0x0000000f07137220 */ /* 0x000fe20000410000 */
[----:B------:R-:W-:Y:S01]  /*13f0*/  FADD.FTZ R17, R8, R15 ;  /* 0x0000000f08117221 */ /* 0x000fe20000010000 */
[----:B------:R-:W-:Y:S01]  /*1400*/  FFMA.FTZ R14, R15, R16, R14 ;  /* 0x000000100f0e7223 */ /* 0x000fe2000001000e */
[----:B------:R-:W-:Y:S02]  /*1410*/  HADD2.F32 R15, -RZ, R38.H0_H0 ;  /* 0x20000026ff0f7230 */ /* 0x000fe40000004100 */
[----:B------:R-:W-:Y:S01]  /*1420*/  FADD.FTZ R18, R10, R19 ;  /* 0x000000130a127221 */ /* 0x000fe20000010000 */
[----:B------:R-:W-:-:S02]  /*1430*/  HADD2.F32 R8, -RZ, R39.H1_H1 ;  /* 0x30000027ff087230 */ /* 0x000fc40000004100 */
[----:B------:R-:W-:Y:S01]  /*1440*/  FADD.FTZ R12, R12, -UR16 ;  /* 0x800000100c0c7e21 */ /* 0x000fe20008010000 */
[----:B------:R-:W-:Y:S01]  /*1450*/  FFMA.FTZ R19, R16, R19, R13 ;  /* 0x0000001310137223 */ /* 0x000fe2000001000d */
[----:B------:R-:W-:Y:S01]  /*1460*/  FADD.FTZ R10, R15, -UR16 ;  /* 0x800000100f0a7e21 */ /* 0x000fe20008010000 */
[----:B------:R-:W-:Y:S02]  /*1470*/  HADD2.F32 R15, -RZ, R38.H1_H1 ;  /* 0x30000026ff0f7230 */ /* 0x000fe40000004100 */
[----:B------:R-:W-:Y:S01]  /*1480*/  FMUL.FTZ R12, R12, UR11 ;  /* 0x0000000b0c0c7c20 */ /* 0x000fe20008410000 */
[--C-:B------:R-:W-:Y:S02]  /*1490*/  HADD2.F32 R21, -RZ, R37.reuse.H0_H0 ;  /* 0x20000025ff157230 */ /* 0x100fe40000004100 */
[----:B------:R-:W-:Y:S01]  /*14a0*/  FMUL.FTZ R13, R6, R8 ;  /* 0x00000008060d7220 */ /* 0x000fe20000410000 */
[----:B------:R-:W-:Y:S01]  /*14b0*/  FMUL.FTZ R16, R10, UR11 ;  /* 0x0000000b0a107c20 */ /* 0x000fe20008410000 */
[----:B------:R-:W-:Y:S01]  /*14c0*/  FADD.FTZ R15, R15, -UR16 ;  /* 0x800000100f0f7e21 */ /* 0x000fe20008010000 */
[----:B------:R-:W-:Y:S01]  /*14d0*/  FADD.FTZ R11, R11, R8 ;  /* 0x000000080b0b7221 */ /* 0x000fe20000010000 */
[----:B------:R-:W-:Y:S01]  /*14e0*/  FFMA.FTZ R10, R8, R12, R9 ;  /* 0x0000000c080a7223 */ /* 0x000fe20000010009 */
[----:B------:R-:W-:Y:S01]  /*14f0*/  FADD.FTZ R18, R13, R18 ;  /* 0x000000120d127221 */ /* 0x000fe20000010000 */
[----:B------:R-:W-:Y:S01]  /*1500*/  FFMA.FTZ R19, R12, R13, R19 ;  /* 0x0000000d0c137223 */ /* 0x000fe20000010013 */
[----:B------:R-:W-:Y:S01]  /*1510*/  FADD.FTZ R9, R17, R21 ;  /* 0x0000001511097221 */ /* 0x000fe20000010000 */
[----:B------:R-:W-:Y:S01]  /*1520*/  FFMA.FTZ R8, R21, R16, R14 ;  /* 0x0000001015087223 */ /* 0x000fe2000001000e */
[----:B------:R-:W-:-:S02]  /*1530*/  HADD2.F32 R13, -RZ, R37.H1_H1 ;  /* 0x30000025ff0d7230 */ /* 0x000fc40000004100 */
[----:B------:R-:W-:Y:S01]  /*1540*/  FMUL.FTZ R21, R7, R21 ;  /* 0x0000001507157220 */ /* 0x000fe20000410000 */
[----:B------:R-:W-:-:S03]  /*1550*/  FMUL.FTZ R15, R15, UR11 ;  /* 0x0000000b0f0f7c20 */ /* 0x000fc60008410000 */
[----:B------:R-:W-:Y:S01]  /*1560*/  FADD.FTZ R17, R18, R21 ;  /* 0x0000001512117221 */ /* 0x000fe20000010000 */
[----:B------:R-:W-:Y:S01]  /*1570*/  FMUL.FTZ R14, R6, R13 ;  /* 0x0000000d060e7220 */ /* 0x000fe20000410000 */
[----:B------:R-:W-:Y:S01]  /*1580*/  FADD.FTZ R12, R11, R13 ;  /* 0x0000000d0b0c7221 */ /* 0x000fe20000010000 */
[--C-:B------:R-:W-:Y:S02]  /*1590*/  HADD2.F32 R18, -RZ, R36.reuse.H0_H0 ;  /* 0x20000024ff127230 */ /* 0x100fe40000004100 */
[----:B------:R-:W-:Y:S01]  /*15a0*/  FFMA.FTZ R13, R13, R15, R10 ;  /* 0x0000000f0d0d7223 */ /* 0x000fe2000001000a */
[----:B------:R-:W-:Y:S01]  /*15b0*/  FFMA.FTZ R16, R16, R21, R19 ;  /* 0x0000001510107223 */ /* 0x000fe20000010013 */
[----:B------:R-:W-:Y:S02]  /*15c0*/  HADD2.F32 R10, -RZ, R36.H1_H1 ;  /* 0x30000024ff0a7230 */ /* 0x000fe40000004100 */
[----:B------:R-:W-:Y:S01]  /*15d0*/  FADD.FTZ R17, R14, R17 ;  /* 0x000000110e117221 */ /* 0x000fe20000010000 */
[----:B------:R-:W-:Y:S01]  /*15e0*/  FADD.FTZ R18, R18, -UR16 ;  /* 0x8000001012127e21 */ /* 0x000fe20008010000 */
[----:B------:R-:W-:Y:S01]  /*15f0*/  FFMA.FTZ R16, R15, R14, R16 ;  /* 0x0000000e0f107223 */ /* 0x000fe20000010010 */
[----:B------:R-:W-:-:S02]  /*1600*/  HADD2.F32 R15, -RZ, R35.H0_H0 ;  /* 0x20000023ff0f7230 */ /* 0x000fc40000004100 */
[----:B------:R-:W-:Y:S01]  /*1610*/  FADD.FTZ R10, R10, -UR16 ;  /* 0x800000100a0a7e21 */ /* 0x000fe20008010000 */
[----:B------:R-:W-:Y:S02]  /*1620*/  HADD2.F32 R14, -RZ, R35.H1_H1 ;  /* 0x30000023ff0e7230 */ /* 0x000fe40000004100 */
[----:B------:R-:W-:Y:S01]  /*1630*/  FMUL.FTZ R19, R18, UR11 ;  /* 0x0000000b12137c20 */ /* 0x000fe20008410000 */
[----:B------:R-:W-:Y:S02]  /*1640*/  HADD2.F32 R21, -RZ, R34.H0_H0 ;  /* 0x20000022ff157230 */ /* 0x000fe40000004100 */
[----:B------:R-:W-:Y:S01]  /*1650*/  FMUL.FTZ R18, R10, UR11 ;  /* 0x0000000b0a127c20 */ /* 0x000fe20008410000 */
[----:B------:R-:W-:Y:S01]  /*1660*/  FMUL.FTZ R20, R7, R15 ;  /* 0x0000000f07147220 */ /* 0x000fe20000410000 */
[----:B------:R-:W-:Y:S01]  /*1670*/  FADD.FTZ R11, R9, R15 ;  /* 0x0000000f090b7221 */ /* 0x000fe20000010000 */
[----:B------:R-:W-:Y:S01]  /*1680*/  FFMA.FTZ R10, R15, R19, R8 ;  /* 0x000000130f0a7223 */ /* 0x000fe20000010008 */
[----:B------:R-:W-:Y:S01]  /*1690*/  FADD.FTZ R8, R12, R14 ;  /* 0x0000000e0c087221 */ /* 0x000fe20000010000 */
[----:B------:R-:W-:Y:S01]  /*16a0*/  FFMA.FTZ R9, R14, R18, R13 ;  /* 0x000000120e097223 */ /* 0x000fe2000001000d */
[----:B------:R-:W-:Y:S01]  /*16b0*/  FMUL.FTZ R13, R6, R14 ;  /* 0x0000000e060d7220 */ /* 0x000fe20000410000 */
[----:B------:R-:W-:Y:S01]  /*16c0*/  FADD.FTZ R12, R17, R20 ;  /* 0x00000014110c7221 */ /* 0x000fe20000010000 */
[----:B------:R-:W-:Y:S01]  /*16d0*/  FFMA.FTZ R19, R19, R20, R16 ;  /* 0x0000001413137223 */ /* 0x000fe20000010010 */
[----:B------:R-:W-:-:S02]  /*16e0*/  HADD2.F32 R15, -RZ, R33.H0_H0 ;  /* 0x20000021ff0f7230 */ /* 0x000fc40000004100 */
[----:B------:R-:W-:Y:S01]  /*16f0*/  FADD.FTZ R21, R21, -UR16 ;  /* 0x8000001015157e21 */ /* 0x000fe20008010000 */
[----:B------:R-:W-:Y:S01]  /*1700*/  FADD.FTZ R14, R13, R12 ;  /* 0x0000000c0d0e7221 */ /* 0x000fe20000010000 */
[----:B------:R-:W-:Y:S01]  /*1710*/  FFMA.FTZ R19, R18, R13, R19 ;  /* 0x0000000d12137223 */ /* 0x000fe20000010013 */
[----:B------:R-:W-:Y:S02]  /*1720*/  HADD2.F32 R13, -RZ, R34.H1_H1 ;  /* 0x30000022ff0d7230 */ /* 0x000fe40000004100 */
[----:B------:R-:W-:Y:S01]  /*1730*/  FMUL.FTZ R16, R21, UR11 ;  /* 0x0000000b15107c20 */ /* 0x000fe20008410000 */
[----:B------:R-:W-:Y:S01]  /*1740*/  FMUL.FTZ R17, R7, R15 ;  /* 0x0000000f07117220 */ /* 0x000fe20000410000 */
[----:B------:R-:W-:Y:S02]  /*1750*/  HADD2.F32 R12, -RZ, R33.H1_H1 ;  /* 0x30000021ff0c7230 */ /* 0x000fe40000004100 */
[----:B------:R-:W-:Y:S01]  /*1760*/  FADD.FTZ R11, R11, R15 ;  /* 0x0000000f0b0b7221 */ /* 0x000fe20000010000 */
[----:B------:R-:W-:Y:S01]  /*1770*/  FFMA.FTZ R10, R15, R16, R10 ;  /* 0x000000100f0a7223 */ /* 0x000fe2000001000a */
[----:B------:R-:W-:Y:S01]  /*1780*/  FFMA.FTZ R19, R16, R17, R19 ;  /* 0x0000001110137223 */ /* 0x000fe20000010013 */
[----:B------:R-:W-:Y:S01]  /*1790*/  FADD.FTZ R14, R14, R17 ;  /* 0x000000110e0e7221 */ /* 0x000fe20000010000 */
[----:B------:R-:W-:Y:S01]  /*17a0*/  FADD.FTZ R16, R13, -UR16 ;  /* 0x800000100d107e21 */ /* 0x000fe20008010000 */
[----:B------:R-:W-:-:S02]  /*17b0*/  HADD2.F32 R17, -RZ, R32.H0_H0 ;  /* 0x20000020ff117230 */ /* 0x000fc40000004100 */
[----:B------:R-:W-:Y:S01]  /*17c0*/  FMUL.FTZ R15, R6, R12 ;  /* 0x0000000c060f7220 */ /* 0x000fe20000410000 */
[--C-:B------:R-:W-:Y:S02]  /*17d0*/  HADD2.F32 R13, -RZ, R31.reuse.H0_H0 ;  /* 0x2000001fff0d7230 */ /* 0x100fe40000004100 */
[----:B------:R-:W-:Y:S01]  /*17e0*/  FMUL.FTZ R16, R16, UR11 ;  /* 0x0000000b10107c20 */ /* 0x000fe20008410000 */
[----:B------:R-:W-:Y:S02]  /*17f0*/  HADD2.F32 R18, -RZ, R32.H1_H1 ;  /* 0x30000020ff127230 */ /* 0x000fe40000004100 */
[----:B------:R-:W-:Y:S01]  /*1800*/  FADD.FTZ R20, R17, -UR16 ;  /* 0x8000001011147e21 */ /* 0x000fe20008010000 */
[----:B------:R-:W-:Y:S01]  /*1810*/  FADD.FTZ R17, R15, R14 ;  /* 0x0000000e0f117221 */ /* 0x000fe20000010000 */
[----:B------:R-:W-:Y:S01]  /*1820*/  FFMA.FTZ R19, R16, R15, R19 ;  /* 0x0000000f10137223 */ /* 0x000fe20000010013 */
[----:B------:R-:W-:Y:S01]  /*1830*/  FMUL.FTZ R22, R7, R13 ;  /* 0x0000000d07167220 */ /* 0x000fe20000410000 */
[----:B------:R-:W-:-:S02]  /*1840*/  HADD2.F32 R15, -RZ, R31.H1_H1 ;  /* 0x3000001fff0f7230 */ /* 0x000fc40000004100 */
[----:B------:R-:W-:Y:S01]  /*1850*/  FMUL.FTZ R14, R20, UR11 ;  /* 0x0000000b140e7c20 */ /* 0x000fe20008410000 */
[----:B------:R-:W-:Y:S01]  /*1860*/  FADD.FTZ R18, R18, -UR16 ;  /* 0x8000001012127e21 */ /* 0x000fe20008010000 */
[----:B------:R-:W-:Y:S01]  /*1870*/  FADD.FTZ R24, R17, R22 ;  /* 0x0000001611187221 */ /* 0x000fe20000010000 */
[----:B------:R-:W-:Y:S02]  /*1880*/  HADD2.F32 R21, -RZ, R30.H0_H0 ;  /* 0x2000001eff157230 */ /* 0x000fe40000004100 */
[----:B------:R-:W-:Y:S01]  /*1890*/  FFMA.FTZ R19, R14, R22, R19 ;  /* 0x000000160e137223 */ /* 0x000fe20000010013 */
[----:B------:R-:W-:Y:S01]  /*18a0*/  FMUL.FTZ R17, R6, R15 ;  /* 0x0000000f06117220 */ /* 0x000fe20000410000 */
[----:B------:R-:W-:Y:S01]  /*18b0*/  FMUL.FTZ R18, R18, UR11 ;  /* 0x0000000b12127c20 */ /* 0x000fe20008410000 */
[----:B------:R-:W-:Y:S01]  /*18c0*/  FADD.FTZ R20, R8, R12 ;  /* 0x0000000c08147221 */ /* 0x000fe20000010000 */
[----:B------:R-:W-:Y:S01]  /*18d0*/  FFMA.FTZ R12, R12, R16, R9 ;  /* 0x000000100c0c7223 */ /* 0x000fe20000010009 */
[----:B------:R-:W-:-:S02]  /*18e0*/  HADD2.F32 R8, -RZ, R3.H0_H0 ;  /* 0x20000003ff087230 */ /* 0x000fc40000004100 */
[----:B------:R-:W-:Y:S01]  /*18f0*/  FFMA.FTZ R16, R18, R17, R19 ;  /* 0x0000001112107223 */ /* 0x000fe20000010013 */
[----:B------:R-:W-:Y:S01]  /*1900*/  FADD.FTZ R24, R17, R24 ;  /* 0x0000001811187221 */ /* 0x000fe20000010000 */
[----:B------:R-:W-:Y:S02]  /*1910*/  HADD2.F32 R19, -RZ, R30.H1_H1 ;  /* 0x3000001eff137230 */ /* 0x000fe40000004100 */
[----:B------:R-:W-:Y:S01]  /*1920*/  FADD.FTZ R17, R21, -UR16 ;  /* 0x8000001015117e21 */ /* 0x000fe20008010000 */
[----:B------:R-:W-:Y:S02]  /*1930*/  HADD2.F32 R9, -RZ, R3.H1_H1 ;  /* 0x30000003ff097230 */ /* 0x000fe40000004100 */
[----:B------:R-:W-:Y:S01]  /*1940*/  FMUL.FTZ R21, R7, R8 ;  /* 0x0000000807157220 */ /* 0x000fe20000410000 */
[----:B------:R-:W-:Y:S01]  /*1950*/  FADD.FTZ R11, R11, R13 ;  /* 0x0000000d0b0b7221 */ /* 0x000fe20000010000 */
[----:B------:R-:W-:Y:S01]  /*1960*/  FMUL.FTZ R17, R17, UR11 ;  /* 0x0000000b11117c20 */ /* 0x000fe20008410000 */
[----:B------:R-:W-:Y:S01]  /*1970*/  FADD.FTZ R19, R19, -UR16 ;  /* 0x8000001013137e21 */ /* 0x000fe20008010000 */
[----:B------:R-:W-:Y:S01]  /*1980*/  FFMA.FTZ R13, R13, R14, R10 ;  /* 0x0000000e0d0d7223 */ /* 0x000fe2000001000a */
[----:B------:R-:W-:Y:S01]  /*1990*/  FADD.FTZ R23, R24, R21 ;  /* 0x0000001518177221 */ /* 0x000fe20000010000 */
[----:B------:R-:W-:Y:S01]  /*19a0*/  FFMA.FTZ R16, R17, R21, R16 ;  /* 0x0000001511107223 */ /* 0x000fe20000010010 */
[----:B------:R-:W-:Y:S01]  /*19b0*/  FMUL.FTZ R10, R6, R9 ;  /* 0x00000009060a7220 */ /* 0x000fe20000410000 */
[----:B------:R-:W-:Y:S01]  /*19c0*/  FMUL.FTZ R19, R19, UR11 ;  /* 0x0000000b13137c20 */ /* 0x000fe20008410000 */
[----:B------:R-:W-:Y:S01]  /*19d0*/  FADD.FTZ R20, R20, R15 ;  /* 0x0000000f14147221 */ /* 0x000fe20000010000 */
[----:B------:R-:W-:Y:S01]  /*19e0*/  FFMA.FTZ R18, R15, R18, R12 ;  /* 0x000000120f127223 */ /* 0x000fe2000001000c */
[----:B------:R-:W-:Y:S01]  /*19f0*/  FADD.FTZ R12, R10, R23 ;  /* 0x000000170a0c7221 */ /* 0x000fe20000010000 */
[----:B------:R-:W-:Y:S01]  /*1a00*/  FFMA.FTZ R14, R19, R10, R16 ;  /* 0x0000000a130e7223 */ /* 0x000fe20000010010 */
[----:B------:R-:W-:Y:S01]  /*1a10*/  FADD.FTZ R10, R11, R8 ;  /* 0x000000080b0a7221 */ /* 0x000fe20000010000 */
[----:B------:R-:W-:Y:S01]  /*1a20*/  FADD.FTZ R11, R20, R9 ;  /* 0x00000009140b7221 */ /* 0x000fe20000010000 */
[----:B------:R-:W-:Y:S01]  /*1a30*/  FFMA.FTZ R8, R8, R17, R13 ;  /* 0x0000001108087223 */ /* 0x000fe2000001000d */
[----:B------:R-:W-:Y:S01]  /*1a40*/  FFMA.FTZ R9, R9, R19, R18 ;  /* 0x0000001309097223 */ /* 0x000fe20000010012 */
[----:B------:R-:W-:Y:S06]  /*1a50*/  BRA `(.L_x_755) ;  /* 0x0000001000807947 */ /* 0x000fec0003800000 */
.L_x_754:
        /* <DEDUP_REMOVED lines=11> */
[C-C-:B------:R-:W-:Y:S01]  /*1b10*/  FFMA.FTZ R17, R7.reuse, R9, R4.reuse ;  /* 0x0000000907117223 */ /* 0x140fe20000010004 */
[----:B------:R-:W-:Y:S01]  /*1b20*/  FMUL.FTZ R21, R12, UR11 ;  /* 0x0000000b0c157c20 */ /* 0x000fe20008410000 */
[----:B------:R-:W-:Y:S01]  /*1b30*/  FMUL.FTZ R8, R8, UR11 ;  /* 0x0000000b08087c20 */ /* 0x000fe20008410000 */
[----:B------:R-:W-:Y:S01]  /*1b40*/  FFMA.FTZ R26, R7, R18, R4 ;  /* 0x00000012071a7223 */ /* 0x000fe20000010004 */
[----:B------:R-:W-:Y:S01]  /*1b50*/  FMUL.FTZ R10, R17, -1.4426950216293334961 ;  /* 0xbfb8aa3b110a7820 */ /* 0x000fe20000410000 */
[C-C-:B------:R-:W-:Y:S01]  /*1b60*/  FFMA.FTZ R12, R6.reuse, R21, R5.reuse ;  /* 0x00000015060c7223 */ /* 0x140fe20000010005 */
[----:B------:R-:W-:Y:S01]  /*1b70*/  FFMA.FTZ R22, R6, R8, R5 ;  /* 0x0000000806167223 */ /* 0x000fe20000010005 */
[----:B------:R-:W-:Y:S01]  /*1b80*/  FMUL.FTZ R14, R26, -1.4426950216293334961 ;  /* 0xbfb8aa3b1a0e7820 */ /* 0x000fe20000410000 */
[----:B------:R-:W0:Y:S01]  /*1b90*/  MUFU.EX2 R11, R10 ;  /* 0x0000000a000b7308 */ /* 0x000e220000000800 */
[----:B------:R-:W-:Y:S01]  /*1ba0*/  FMUL.FTZ R15, R12, -1.4426950216293334961 ;  /* 0xbfb8aa3b0c0f7820 */ /* 0x000fe20000410000 */
[----:B------:R-:W-:Y:S01]  /*1bb0*/  FMUL.FTZ R13, R22, -1.4426950216293334961 ;  /* 0xbfb8aa3b160d7820 */ /* 0x000fe20000410000 */
[----:B------:R-:W-:-:S02]  /*1bc0*/  HADD2.F32 R28, -RZ, R41.H0_H0 ;  /* 0x20000029ff1c7230 */ /* 0x000fc40000004100 */
[----:B------:R-:W-:-:S03]  /*1bd0*/  HADD2.F32 R29, -RZ, R41.H1_H1 ;  /* 0x30000029ff1d7230 */ /* 0x000fc60000004100 */
[----:B------:R-:W1:Y:S08]  /*1be0*/  MUFU.EX2 R13, R13 ;  /* 0x0000000d000d7308 */ /* 0x000e700000000800 */
[----:B------:R-:W2:Y:S01]  /*1bf0*/  MUFU.EX2 R14, R14 ;  /* 0x0000000e000e7308 */ /* 0x000ea20000000800 */
[----:B0-----:R-:W-:Y:S01]  /*1c00*/  FADD.FTZ R24, R11, 1 ;  /* 0x3f8000000b187421 */ /* 0x001fe20000010000 */
[----:B------:R-:W-:-:S05]  /*1c10*/  HADD2.F32 R11, -RZ, R40.H0_H0 ;  /* 0x20000028ff0b7230 */ /* 0x000fca0000004100 */
[----:B------:R-:W-:Y:S01]  /*1c20*/  FADD.FTZ R11, R11, -UR16 ;  /* 0x800000100b0b7e21 */ /* 0x000fe20008010000 */
[----:B------:R0:W3:Y:S01]  /*1c30*/  MUFU.EX2 R10, R15 ;  /* 0x0000000f000a7308 */ /* 0x0000e20000000800 */
[----:B-1----:R-:W-:Y:S02]  /*1c40*/  FADD.FTZ R23, R13, 1 ;  /* 0x3f8000000d177421 */ /* 0x002fe40000010000 */
[----:B------:R-:W-:-:S04]  /*1c50*/  FMUL.FTZ R19, R11, UR11 ;  /* 0x0000000b0b137c20 */ /* 0x000fc80008410000 */
[----:B------:R-:W-:Y:S01]  /*1c60*/  FFMA.FTZ R11, R7, R19, R4 ;  /* 0x00000013070b7223 */ /* 0x000fe20000010004 */
[----:B------:R-:W1:Y:S01]  /*1c70*/  MUFU.RCP R24, R24 ;  /* 0x0000001800187308 */ /* 0x000e620000001000 */
[----:B--2---:R-:W-:Y:S01]  /*1c80*/  FADD.FTZ R25, R14, 1 ;  /* 0x3f8000000e197421 */ /* 0x004fe20000010000 */
[----:B0-----:R-:W-:Y:S02]  /*1c90*/  HADD2.F32 R15, -RZ, R43.H0_H0 ;  /* 0x2000002bff0f7230 */ /* 0x001fe40000004100 */
[----:B------:R-:W-:-:S04]  /*1ca0*/  FMUL.FTZ R13, R11, -1.4426950216293334961 ;  /* 0xbfb8aa3b0b0d7820 */ /* 0x000fc80000410000 */
[----:B------:R-:W0:Y:S01]  /*1cb0*/  MUFU.RCP R23, R23 ;  /* 0x0000001700177308 */ /* 0x000e220000001000 */
[----:B---3--:R-:W-:Y:S01]  /*1cc0*/  FADD.FTZ R20, R10, 1 ;  /* 0x3f8000000a147421 */ /* 0x008fe20000010000 */
[----:B------:R-:W-:-:S06]  /*1cd0*/  HADD2.F32 R10, -RZ, R43.H1_H1 ;  /* 0x3000002bff0a7230 */ /* 0x000fcc0000004100 */
[----:B------:R-:W2:Y:S01]  /*1ce0*/  MUFU.RCP R25, R25 ;  /* 0x0000001900197308 */ /* 0x000ea20000001000 */
[----:B-1----:R-:W-:Y:S01]  /*1cf0*/  FADD.FTZ R14, -R24, 1 ;  /* 0x3f800000180e7421 */ /* 0x002fe20000010100 */
[----:B------:R-:W-:-:S03]  /*1d00*/  FMUL.FTZ R24, R15, R24 ;  /* 0x000000180f187220 */ /* 0x000fc60000410000 */
[----:B------:R-:W-:Y:S01]  /*1d10*/  FFMA.FTZ R17, R17, R14, 1 ;  /* 0x3f80000011117423 */ /* 0x000fe2000001000e */
[----:B------:R-:W-:Y:S02]  /*1d20*/  FADD.FTZ R14, R16, -UR16 ;  /* 0x80000010100e7e21 */ /* 0x000fe40008010000 */
[----:B------:R-:W1:Y:S01]  /*1d30*/  MUFU.EX2 R13, R13 ;  /* 0x0000000d000d7308 */ /* 0x000e620000000800 */
[----:B0-----:R-:W-:Y:S01]  /*1d40*/  FADD.FTZ R15, -R23, 1 ;  /* 0x3f800000170f7421 */ /* 0x001fe20000010100 */
[----:B------:R-:W-:Y:S01]  /*1d50*/  FMUL.FTZ R14, R14, UR11 ;  /* 0x0000000b0e0e7c20 */ /* 0x000fe20008410000 */
[----:B------:R-:W-:Y:S01]  /*1d60*/  FMUL.FTZ R23, R10, R23 ;  /* 0x000000170a177220 */ /* 0x000fe20000410000 */
[----:B------:R-:W-:Y:S01]  /*1d70*/  FMUL.FTZ R24, R24, R17 ;  /* 0x0000001118187220 */ /* 0x000fe20000410000 */
[----:B------:R-:W-:Y:S01]  /*1d80*/  FFMA.FTZ R22, R22, R15, 1 ;  /* 0x3f80000016167423 */ /* 0x000fe2000001000f */
[----:B------:R-:W-:Y:S02]  /*1d90*/  HADD2.F32 R15, -RZ, R38.H0_H0 ;  /* 0x20000026ff0f7230 */ /* 0x000fe40000004100 */
[----:B------:R-:W-:Y:S01]  /*1da0*/  FFMA.FTZ R10, R6, R14, R5 ;  /* 0x0000000e060a7223 */ /* 0x000fe20000010005 */
[----:B------:R-:W0:Y:S01]  /*1db0*/  MUFU.RCP R20, R20 ;  /* 0x0000001400147308 */ /* 0x000e220000001000 */
[----:B--2---:R-:W-:Y:S01]  /*1dc0*/  FADD.FTZ R27, -R25, 1 ;  /* 0x3f800000191b7421 */ /* 0x004fe20000010100 */
[----:B------:R-:W-:Y:S01]  /*1dd0*/  FMUL.FTZ R25, R28, R25 ;  /* 0x000000191c197220 */ /* 0x000fe20000410000 */
[----:B------:R-:W-:Y:S01]  /*1de0*/  FMUL.FTZ R16, R10, -1.4426950216293334961 ;  /* 0xbfb8aa3b0a107820 */ /* 0x000fe20000410000 */
[----:B------:R-:W-:Y:S01]  /*1df0*/  FMUL.FTZ R23, R23, R22 ;  /* 0x0000001617177220 */ /* 0x000fe20000410000 */
[----:B------:R-:W-:Y:S01]  /*1e00*/  FFMA.FTZ R26, R26, R27, 1 ;  /* 0x3f8000001a1a7423 */ /* 0x000fe2000001001b */
[----:B------:R-:W-:Y:S01]  /*1e10*/  FADD.FTZ R27, R15, -UR16 ;  /* 0x800000100f1b7e21 */ /* 0x000fe20008010000 */
[----:B-1----:R-:W-:-:S03]  /*1e20*/  FADD.FTZ R48, R13, 1 ;  /* 0x3f8000000d307421 */ /* 0x002fc60000010000 */
[----:B------:R-:W-:Y:S01]  /*1e30*/  FMUL.FTZ R13, R27, UR11 ;  /* 0x0000000b1b0d7c20 */ /* 0x000fe20008410000 */
[----:B------:R-:W1:Y:S01]  /*1e40*/  MUFU.EX2 R16, R16 ;  /* 0x0000001000107308 */ /* 0x000e620000000800 */
[----:B------:R-:W-:Y:S01]  /*1e50*/  FMUL.FTZ R26, R25, R26 ;  /* 0x0000001a191a7220 */ /* 0x000fe20000410000 */
[----:B0-----:R-:W-:Y:S01]  /*1e60*/  FADD.FTZ R15, -R20, 1 ;  /* 0x3f800000140f7421 */ /* 0x001fe20000010100 */
[----:B------:R-:W-:-:S03]  /*1e70*/  FMUL.FTZ R29, R29, R20 ;  /* 0x000000141d1d7220 */ /* 0x000fc60000410000 */
[----:B------:R-:W-:Y:S01]  /*1e80*/  FFMA.FTZ R28, R12, R15, 1 ;  /* 0x3f8000000c1c7423 */ /* 0x000fe2000001000f */
[----:B------:R-:W-:Y:S01]  /*1e90*/  FFMA.FTZ R12, R7, R13, R4 ;  /* 0x0000000d070c7223 */ /* 0x000fe20000010004 */
[----:B------:R0:W2:Y:S02]  /*1ea0*/  MUFU.RCP R15, R48 ;  /* 0x00000030000f7308 */ /* 0x0000a40000001000 */
[----:B------:R-:W-:Y:S01]  /*1eb0*/  FMUL.FTZ R22, R29, R28 ;  /* 0x0000001c1d167220 */ /* 0x000fe20000410000 */
[----:B------:R-:W-:Y:S01]  /*1ec0*/  FMUL.FTZ R27, R12, -1.4426950216293334961 ;  /* 0xbfb8aa3b0c1b7820 */ /* 0x000fe20000410000 */
[----:B------:R-:W-:Y:S02]  /*1ed0*/  HADD2.F32 R29, -RZ, R36.H0_H0 ;  /* 0x20000024ff1d7230 */ /* 0x000fe40000004100 */
[----:B-1----:R-:W-:Y:S01]  /*1ee0*/  FADD.FTZ R25, R16, 1 ;  /* 0x3f80000010197421 */ /* 0x002fe20000010000 */
[----:B------:R-:W-:Y:S02]  /*1ef0*/  HADD2.F32 R16, -RZ, R38.H1_H1 ;  /* 0x30000026ff107230 */ /* 0x000fe40000004100 */
[----:B------:R-:W1:Y:S01]  /*1f00*/  MUFU.EX2 R27, R27 ;  /* 0x0000001b001b7308 */ /* 0x000e620000000800 */
[----:B0-----:R-:W-:-:S02]  /*1f10*/  HADD2.F32 R48, -RZ, R39.H1_H1 ;  /* 0x30000027ff307230 */ /* 0x001fc40000004100 */
[----:B--2---:R-:W-:-:S05]  /*1f20*/  FADD.FTZ R20, -R15, 1 ;  /* 0x3f8000000f147421 */ /* 0x004fca0000010100 */
[----:B------:R-:W0:Y:S01]  /*1f30*/  MUFU.RCP R25, R25 ;  /* 0x0000001900197308 */ /* 0x000e220000001000 */
[----:B------:R-:W-:Y:S01]  /*1f40*/  FFMA.FTZ R20, R11, R20, 1 ;  /* 0x3f8000000b147423 */ /* 0x000fe20000010014 */
[----:B------:R-:W-:Y:S01]  /*1f50*/  FADD.FTZ R11, R16, -UR16 ;  /* 0x80000010100b7e21 */ /* 0x000fe20008010000 */
[----:B------:R-:W-:Y:S02]  /*1f60*/  HADD2.F32 R16, -RZ, R39.H0_H0 ;  /* 0x20000027ff107230 */ /* 0x000fe40000004100 */
[----:B-1----:R-:W-:Y:S01]  /*1f70*/  FADD.FTZ R28, R27, 1 ;  /* 0x3f8000001b1c7421 */ /* 0x002fe20000010000 */
[----:B------:R-:W-:Y:S02]  /*1f80*/  FMUL.FTZ R11, R11, UR11 ;  /* 0x0000000b0b0b7c20 */ /* 0x000fe40008410000 */
[----:B------:R-:W-:Y:S02]  /*1f90*/  FMUL.FTZ R17, R16, R15 ;  /* 0x0000000f10117220 */ /* 0x000fe40000410000 */
[----:B------:R-:W1:Y:S01]  /*1fa0*/  MUFU.RCP R15, R28 ;  /* 0x0000001c000f7308 */ /* 0x000e620000001000 */
[----:B------:R-:W-:Y:S01]  /*1fb0*/  FFMA.FTZ R16, R6, R11, R5 ;  /* 0x0000000b06107223 */ /* 0x000fe20000010005 */
[----:B------:R-:W-:-:S03]  /*1fc0*/  FMUL.FTZ R20, R17, R20 ;  /* 0x0000001411147220 */ /* 0x000fc60000410000 */
[----:B------:R-:W-:Y:S01]  /*1fd0*/  FMUL.FTZ R27, R16, -1.4426950216293334961 ;  /* 0xbfb8aa3b101b7820 */ /* 0x000fe20000410000 */
[----:B0-----:R-:W-:-:S04]  /*1fe0*/  FADD.FTZ R17, -R25, 1 ;  /* 0x3f80000019117421 */ /* 0x001fc80000010100 */
[----:B------:R-:W-:Y:S01]  /*1ff0*/  FFMA.FTZ R17, R10, R17, 1 ;  /* 0x3f8000000a117423 */ /* 0x000fe20000010011 */
[----:B------:R-:W0:Y:S01]  /*2000*/  MUFU.EX2 R27, R27 ;  /* 0x0000001b001b7308 */ /* 0x000e220000000800 */
[----:B------:R-:W-:Y:S01]  /*2010*/  FMUL.FTZ R10, R48, R25 ;  /* 0x00000019300a7220 */ /* 0x000fe20000410000 */
[----:B------:R-:W-:-:S03]  /*2020*/  HADD2.F32 R48, -RZ, R37.H0_H0 ;  /* 0x20000025ff307230 */ /* 0x000fc60000004100 */
[----:B------:R-:W-:Y:S01]  /*2030*/  FMUL.FTZ R17, R10, R17 ;  /* 0x000000110a117220 */ /* 0x000fe20000410000 */
[----:B-1----:R-:W-:Y:S01]  /*2040*/  FADD.FTZ R25, -R15, 1 ;  /* 0x3f8000000f197421 */ /* 0x002fe20000010100 */
[----:B------:R-:W-:-:S03]  /*2050*/  FMUL.FTZ R48, R48, R15 ;  /* 0x0000000f30307220 */ /* 0x000fc60000410000 */
[----:B------:R-:W-:Y:S01]  /*2060*/  FFMA.FTZ R25, R12, R25, 1 ;  /* 0x3f8000000c197423 */ /* 0x000fe20000010019 */
[----:B------:R-:W-:Y:S01]  /*2070*/  FADD.FTZ R12, R29, -UR16 ;  /* 0x800000101d0c7e21 */ /* 0x000fe20008010000 */
[----:B------:R-:W-:Y:S02]  /*2080*/  HADD2.F32 R29, -RZ, R37.H1_H1 ;  /* 0x30000025ff1d7230 */ /* 0x000fe40000004100 */
[----:B------:R-:W-:Y:S01]  /*2090*/  FMUL.FTZ R10, R48, R25 ;  /* 0x00000019300a7220 */ /* 0x000fe20000410000 */
[----:B------:R-:W-:Y:S01]  /*20a0*/  FMUL.FTZ R12, R12, UR11 ;  /* 0x0000000b0c0c7c20 */ /* 0x000fe20008410000 */
[----:B0-----:R-:W-:-:S03]  /*20b0*/  FADD.FTZ R28, R27, 1 ;  /* 0x3f8000001b1c7421 */ /* 0x001fc60000010000 */
[----:B------:R-:W-:-:S03]  /*20c0*/  FFMA.FTZ R15, R7, R12, R4 ;  /* 0x0000000c070f7223 */ /* 0x000fc60000010004 */
[----:B------:R-:W0:Y:S01]  /*20d0*/  MUFU.RCP R28, R28 ;  /* 0x0000001c001c7308 */ /* 0x000e220000001000 */
[----:B------:R-:W-:-:S07]  /*20e0*/  FMUL.FTZ R27, R15, -1.4426950216293334961 ;  /* 0xbfb8aa3b0f1b7820 */ /* 0x000fce0000410000 */
[----:B------:R-:W1:Y:S01]  /*20f0*/  MUFU.EX2 R27, R27 ;  /* 0x0000001b001b7308 */ /* 0x000e620000000800 */
[----:B0-----:R-:W-:-:S04]  /*2100*/  FADD.FTZ R25, -R28, 1 ;  /* 0x3f8000001c197421 */ /* 0x001fc80000010100 */
[----:B------:R-:W-:Y:S01]  /*2110*/  FFMA.FTZ R25, R16, R25, 1 ;  /* 0x3f80000010197423 */ /* 0x000fe20000010019 */
[----:B------:R-:W-:Y:S01]  /*2120*/  FMUL.FTZ R16, R29, R28 ;  /* 0x0000001c1d107220 */ /* 0x000fe20000410000 */
[----:B------:R-:W-:Y:S01]  /*2130*/  FMUL.FTZ R28, R7, R24 ;  /* 0x00000018071c7220 */ /* 0x000fe20000410000 */
[----:B-1----:R-:W-:Y:S02]  /*2140*/  FADD.FTZ R48, R27, 1 ;  /* 0x3f8000001b307421 */ /* 0x002fe40000010000 */
[----:B------:R-:W-:Y:S01]  /*2150*/  FMUL.FTZ R16, R16, R25 ;  /* 0x0000001910107220 */ /* 0x000fe20000410000 */
[C---:B------:R-:W-:Y:S01]  /*2160*/  FFMA.FTZ R29, R9.reuse, R28, RZ ;  /* 0x0000001c091d7223 */ /* 0x040fe200000100ff */
[----:B------:R-:W-:Y:S01]  /*2170*/  FMUL.FTZ R27, R6, R23 ;  /* 0x00000017061b7220 */ /* 0x000fe20000410000 */
[----:B------:R-:W0:Y:S01]  /*2180*/  MUFU.RCP R25, R48 ;  /* 0x0000003000197308 */ /* 0x000e220000001000 */
[----:B------:R-:W-:Y:S01]  /*2190*/  FADD.FTZ R28, RZ, R28 ;  /* 0x0000001cff1c7221 */ /* 0x000fe20000010000 */
[----:B------:R-:W-:Y:S01]  /*21a0*/  FFMA.FTZ R9, R9, R24, RZ ;  /* 0x0000001809097223 */ /* 0x000fe200000100ff */
[C---:B------:R-:W-:Y:S01]  /*21b0*/  FFMA.FTZ R29, R8.reuse, R27, R29 ;  /* 0x0000001b081d7223 */ /* 0x040fe2000001001d */
[----:B------:R-:W-:Y:S01]  /*21c0*/  FFMA.FTZ R8, R8, R23, RZ ;  /* 0x0000001708087223 */ /* 0x000fe200000100ff */
[----:B------:R-:W-:Y:S01]  /*21d0*/  FADD.FTZ R27, R27, R28 ;  /* 0x0000001c1b1b7221 */ /* 0x000fe20000010000 */
[----:B------:R-:W-:-:S02]  /*21e0*/  HADD2.F32 R28, -RZ, R35.H0_H0 ;  /* 0x20000023ff1c7230 */ /* 0x000fc40000004100 */
[----:B------:R-:W-:-:S03]  /*21f0*/  FADD.FTZ R23, RZ, R23 ;  /* 0x00000017ff177221 */ /* 0x000fc60000010000 */
[----:B0-----:R-:W-:Y:S01]  /*2200*/  FMUL.FTZ R28, R28, R25 ;  /* 0x000000191c1c7220 */ /* 0x001fe20000410000 */
[----:B------:R-:W-:-:S04]  /*2210*/  FADD.FTZ R25, -R25, 1 ;  /* 0x3f80000019197421 */ /* 0x000fc80000010100 */
[----:B------:R-:W-:Y:S01]  /*2220*/  FFMA.FTZ R15, R15, R25, 1 ;  /* 0x3f8000000f0f7423 */ /* 0x000fe20000010019 */
[----:B------:R-:W-:Y:S01]  /*2230*/  FADD.FTZ R25, RZ, R24 ;  /* 0x00000018ff197221 */ /* 0x000fe20000010000 */
[-C--:B------:R-:W-:Y:S02]  /*2240*/  FFMA.FTZ R24, R18, R26.reuse, R9 ;  /* 0x0000001a12187223 */ /* 0x080fe40000010009 */
[----:B------:R-:W-:Y:S01]  /*2250*/  FMUL.FTZ R15, R28, R15 ;  /* 0x0000000f1c0f7220 */ /* 0x000fe20000410000 */
[----:B------:R-:W-:Y:S02]  /*2260*/  HADD2.F32 R28, -RZ, R36.H1_H1 ;  /* 0x30000024ff1c7230 */ /* 0x000fe40000004100 */
[----:B------:R-:W-:Y:S01]  /*2270*/  FADD.FTZ R25, R25, R26 ;  /* 0x0000001a19197221 */ /* 0x000fe20000010000 */
[----:B------:R-:W-:Y:S01]  /*2280*/  FMUL.FTZ R26, R7, R26 ;  /* 0x0000001a071a7220 */ /* 0x000fe20000410000 */
[----:B------:R-:W-:Y:S01]  /*2290*/  FFMA.FTZ R24, R19, R20, R24 ;  /* 0x0000001413187223 */ /* 0x000fe20000010018 */
[----:B------:R-:W-:Y:S01]  /*22a0*/  FADD.FTZ R28, R28, -UR16 ;  /* 0x800000101c1c7e21 */ /* 0x000fe20008010000 */
[----:B------:R-:W-:-:S03]  /*22b0*/  FADD.FTZ R25, R25, R20 ;  /* 0x0000001419197221 */ /* 0x000fc60000010000 */
[----:B------:R-:W-:Y:S01]  /*22c0*/  FMUL.FTZ R9, R28, UR11 ;  /* 0x0000000b1c097c20 */ /* 0x000fe20008410000 */
[----:B------:R-:W-:Y:S01]  /*22d0*/  FFMA.FTZ R28, R18, R26, R29 ;  /* 0x0000001a121c7223 */ /* 0x000fe2000001001d */
[----:B------:R-:W-:Y:S01]  /*22e0*/  FADD.FTZ R29, R27, R26 ;  /* 0x0000001a1b1d7221 */ /* 0x000fe20000010000 */
[----:B------:R-:W-:Y:S02]  /*22f0*/  HADD2.F32 R27, -RZ, R35.H1_H1 ;  /* 0x30000023ff1b7230 */ /* 0x000fe40000004100 */
        /* <DEDUP_REMOVED lines=9> */
[----:B------:R-:W-:Y:S02]  /*2390*/  HADD2.F32 R26, -RZ, R34.H0_H0 ;  /* 0x20000022ff1a7230 */ /* 0x000fe40000004100 */
[----:B------:R-:W-:-:S03]  /*23a0*/  FFMA.FTZ R27, R21, R22, R8 ;  /* 0x00000016151b7223 */ /* 0x000fc60000010008 */
        /* <DEDUP_REMOVED lines=16> */
[----:B------:R-:W-:-:S05]  /*24b0*/  HADD2.F32 R23, -RZ, R34.H1_H1 ;  /* 0x30000022ff177230 */ /* 0x000fca0000004100 */
[----:B------:R-:W-:Y:S01]  /*24c0*/  FADD.FTZ R49, R23, -UR16 ;  /* 0x8000001017317e21 */ /* 0x000fe20008010000 */
[----:B------:R-:W-:-:S03]  /*24d0*/  FMUL.FTZ R23, R7, R20 ;  /* 0x0000001407177220 */ /* 0x000fc60000410000 */
        /* <DEDUP_REMOVED lines=12> */
[----:B------:R-:W-:-:S03]  /*25a0*/  HADD2.F32 R19, -RZ, R32.H0_H0 ;  /* 0x20000020ff137230 */ /* 0x000fc60000004100 */
[----:B------:R-:W-:Y:S01]  /*25b0*/  FMUL.FTZ R23, R23, R22 ;  /* 0x0000001617177220 */ /* 0x000fe20000410000 */
[-C--:B------:R-:W-:Y:S01]  /*25c0*/  FFMA.FTZ R22, R14, R17.reuse, R27 ;  /* 0x000000110e167223 */ /* 0x080fe2000001001b */
[----:B------:R-:W-:Y:S01]  /*25d0*/  FADD.FTZ R28, R19, -UR16 ;  /* 0x80000010131c7e21 */ /* 0x000fe20008010000 */
        /* <DEDUP_REMOVED lines=8> */
[----:B------:R-:W-:-:S02]  /*2660*/  HADD2.F32 R26, -RZ, R31.H0_H0 ;  /* 0x2000001fff1a7230 */ /* 0x000fc40000004100 */
[----:B------:R-:W-:Y:S01]  /*2670*/  FMUL.FTZ R16, R6, R16 ;  /* 0x0000001006107220 */ /* 0x000fe20000410000 */
[----:B------:R-:W-:-:S06]  /*2680*/  FMUL.FTZ R48, R14, -1.4426950216293334961 ;  /* 0xbfb8aa3b0e307820 */ /* 0x000fcc0000410000 */
[----:B------:R-:W0:Y:S02]  /*2690*/  MUFU.EX2 R48, R48 ;  /* 0x0000003000307308 */ /* 0x000e240000000800 */
[----:B0-----:R-:W-:-:S06]  /*26a0*/  FADD.FTZ R27, R48, 1 ;  /* 0x3f800000301b7421 */ /* 0x001fcc0000010000 */
[----:B------:R-:W0:Y:S02]  /*26b0*/  MUFU.RCP R27, R27 ;  /* 0x0000001b001b7308 */ /* 0x000e240000001000 */
[----:B0-----:R-:W-:Y:S01]  /*26c0*/  FADD.FTZ R49, -R27, 1 ;  /* 0x3f8000001b317421 */ /* 0x001fe20000010100 */
[----:B------:R-:W-:Y:S01]  /*26d0*/  FMUL.FTZ R26, R26, R27 ;  /* 0x0000001b1a1a7220 */ /* 0x000fe20000410000 */
[----:B------:R-:W-:Y:S02]  /*26e0*/  FMUL.FTZ R27, R7, R10 ;  /* 0x0000000a071b7220 */ /* 0x000fe40000410000 */
[----:B------:R-:W-:Y:S02]  /*26f0*/  FFMA.FTZ R49, R14, R49, 1 ;  /* 0x3f8000000e317423 */ /* 0x000fe40000010031 */
[----:B------:R-:W-:Y:S01]  /*2700*/  FFMA.FTZ R28, R13, R27, R28 ;  /* 0x0000001b0d1c7223 */ /* 0x000fe2000001001c */
[----:B------:R-:W-:Y:S01]  /*2710*/  FADD.FTZ R29, R29, R27 ;  /* 0x0000001b1d1d7221 */ /* 0x000fe20000010000 */
[----:B------:R-:W-:Y:S01]  /*2720*/  FMUL.FTZ R14, R26, R49 ;  /* 0x000000311a0e7220 */ /* 0x000fe20000410000 */
[----:B------:R-:W-:-:S02]  /*2730*/  HADD2.F32 R26, -RZ, R32.H1_H1 ;  /* 0x30000020ff1a7230 */ /* 0x000fc40000004100 */
[----:B------:R-:W-:Y:S02]  /*2740*/  HADD2.F32 R27, -RZ, R31.H1_H1 ;  /* 0x3000001fff1b7230 */ /* 0x000fe40000004100 */
[----:B------:R-:W-:Y:S01]  /*2750*/  FADD.FTZ R29, R16, R29 ;  /* 0x0000001d101d7221 */ /* 0x000fe20000010000 */
[----:B------:R-:W-:Y:S01]  /*2760*/  FADD.FTZ R49, R26, -UR16 ;  /* 0x800000101a317e21 */ /* 0x000fe20008010000 */
[----:B------:R-:W-:Y:S01]  /*2770*/  FADD.FTZ R26, R25, R10 ;  /* 0x0000000a191a7221 */ /* 0x000fe20000010000 */
[----:B------:R-:W-:Y:S02]  /*2780*/  FFMA.FTZ R25, R13, R10, R24 ;  /* 0x0000000a0d197223 */ /* 0x000fe40000010018 */
[----:B------:R-:W-:Y:S01]  /*2790*/  FMUL.FTZ R10, R49, UR11 ;  /* 0x0000000b310a7c20 */ /* 0x000fe20008410000 */
[----:B------:R-:W-:Y:S01]  /*27a0*/  FADD.FTZ R26, R26, R15 ;  /* 0x0000000f1a1a7221 */ /* 0x000fe20000010000 */
[----:B------:R-:W-:Y:S02]  /*27b0*/  FFMA.FTZ R25, R12, R15, R25 ;  /* 0x0000000f0c197223 */ /* 0x000fe40000010019 */
[----:B------:R-:W-:-:S02]  /*27c0*/  FFMA.FTZ R13, R6, R10, R5 ;  /* 0x0000000a060d7223 */ /* 0x000fc40000010005 */
[----:B------:R-:W-:Y:S02]  /*27d0*/  FFMA.FTZ R25, R8, R21, R25 ;  /* 0x0000001508197223 */ /* 0x000fe40000010019 */
[----:B------:R-:W-:-:S06]  /*27e0*/  FMUL.FTZ R48, R13, -1.4426950216293334961 ;  /* 0xbfb8aa3b0d307820 */ /* 0x000fcc0000410000 */
[----:B------:R-:W0:Y:S02]  /*27f0*/  MUFU.EX2 R48, R48 ;  /* 0x0000003000307308 */ /* 0x000e240000000800 */
[----:B0-----:R-:W-:-:S06]  /*2800*/  FADD.FTZ R24, R48, 1 ;  /* 0x3f80000030187421 */ /* 0x001fcc0000010000 */
[----:B------:R-:W0:Y:S02]  /*2810*/  MUFU.RCP R24, R24 ;  /* 0x0000001800187308 */ /* 0x000e240000001000 */
[----:B0-----:R-:W-:Y:S01]  /*2820*/  FADD.FTZ R49, -R24, 1 ;  /* 0x3f80000018317421 */ /* 0x001fe20000010100 */
[----:B------:R-:W-:-:S03]  /*2830*/  FMUL.FTZ R27, R27, R24 ;  /* 0x000000181b1b7220 */ /* 0x000fc60000410000 */
[----:B------:R-:W-:Y:S01]  /*2840*/  FFMA.FTZ R13, R13, R49, 1 ;  /* 0x3f8000000d0d7423 */ /* 0x000fe20000010031 */
[----:B------:R-:W-:Y:S01]  /*2850*/  FFMA.FTZ R49, R11, R16, R28 ;  /* 0x000000100b317223 */ /* 0x000fe2000001001c */
[----:B------:R-:W-:Y:S02]  /*2860*/  HADD2.F32 R16, -RZ, R3.H0_H0 ;  /* 0x20000003ff107230 */ /* 0x000fe40000004100 */
[----:B------:R-:W-:Y:S01]  /*2870*/  FMUL.FTZ R13, R27, R13 ;  /* 0x0000000d1b0d7220 */ /* 0x000fe20000410000 */
[----:B------:R-:W-:-:S05]  /*2880*/  HADD2.F32 R27, -RZ, R30.H0_H0 ;  /* 0x2000001eff1b7230 */ /* 0x000fca0000004100 */
[----:B------:R-:W-:-:S04]  /*2890*/  FADD.FTZ R27, R27, -UR16 ;  /* 0x800000101b1b7e21 */ /* 0x000fc80008010000 */
        /* <DEDUP_REMOVED lines=22> */
[----:B0-----:R-:W-:Y:S01]  /*2a00*/  FADD.FTZ R29, -R49, 1 ;  /* 0x3f800000311d7421 */ /* 0x001fe20000010100 */
[----:B------:R-:W-:-:S03]  /*2a10*/  FMUL.FTZ R15, R48, R49 ;  /* 0x00000031300f7220 */ /* 0x000fc60000410000 */
[----:B------:R-:W-:Y:S01]  /*2a20*/  FFMA.FTZ R48, R28, R29, 1 ;  /* 0x3f8000001c307423 */ /* 0x000fe2000001001d */
[-C--:B------:R-:W-:Y:S01]  /*2a30*/  FMUL.FTZ R29, R6, R18.reuse ;  /* 0x00000012061d7220 */ /* 0x080fe20000410000 */
[----:B------:R-:W-:Y:S01]  /*2a40*/  FADD.FTZ R28, R19, R18 ;  /* 0x00000012131c7221 */ /* 0x000fe20000010000 */
[----:B------:R-:W-:Y:S01]  /*2a50*/  FFMA.FTZ R19, R9, R18, R22 ;  /* 0x0000001209137223 */ /* 0x000fe20000010016 */
[----:B------:R-:W-:Y:S01]  /*2a60*/  FMUL.FTZ R18, R7, R21 ;  /* 0x0000001507127220 */ /* 0x000fe20000410000 */
[----:B------:R-:W-:Y:S01]  /*2a70*/  FFMA.FTZ R49, R9, R29, R24 ;  /* 0x0000001d09317223 */ /* 0x000fe20000010018 */
[----:B------:R-:W-:Y:S01]  /*2a80*/  FADD.FTZ R12, R29, R12 ;  /* 0x0000000c1d0c7221 */ /* 0x000fe20000010000 */
[----:B------:R-:W-:Y:S01]  /*2a90*/  FADD.FTZ R9, R26, R21 ;  /* 0x000000151a097221 */ /* 0x000fe20000010000 */
[-C--:B------:R-:W-:Y:S01]  /*2aa0*/  FMUL.FTZ R21, R6, R23.reuse ;  /* 0x0000001706157220 */ /* 0x080fe20000410000 */
[----:B------:R-:W-:Y:S01]  /*2ab0*/  FFMA.FTZ R8, R8, R18, R49 ;  /* 0x0000001208087223 */ /* 0x000fe20000010031 */
[----:B------:R-:W-:Y:S01]  /*2ac0*/  FADD.FTZ R12, R12, R18 ;  /* 0x000000120c0c7221 */ /* 0x000fe20000010000 */
[-C--:B------:R-:W-:Y:S01]  /*2ad0*/  FMUL.FTZ R29, R7, R14.reuse ;  /* 0x0000000e071d7220 */ /* 0x080fe20000410000 */
[C---:B------:R-:W-:Y:S01]  /*2ae0*/  FFMA.FTZ R19, R20.reuse, R23, R19 ;  /* 0x0000001714137223 */ /* 0x040fe20000010013 */
[----:B------:R-:W-:Y:S01]  /*2af0*/  FFMA.FTZ R8, R20, R21, R8 ;  /* 0x0000001514087223 */ /* 0x000fe20000010008 */
[----:B------:R-:W-:Y:S01]  /*2b00*/  FADD.FTZ R12, R21, R12 ;  /* 0x0000000c150c7221 */ /* 0x000fe20000010000 */
        /* <DEDUP_REMOVED lines=10> */
[----:B------:R-:W-:Y:S01]  /*2bb0*/  FFMA.FTZ R12, R27, R17, R12 ;  /* 0x000000111b0c7223 */ /* 0x000fe2000001000c */
[----:B------:R-:W-:Y:S01]  /*2bc0*/  FADD.FTZ R17, R18, R17 ;  /* 0x0000001112117221 */ /* 0x000fe20000010000 */
[----:B------:R-:W-:Y:S01]  /*2bd0*/  FMUL.FTZ R20, R6, R15 ;  /* 0x0000000f06147220 */ /* 0x000fe20000410000 */
[----:B------:R-:W-:Y:S01]  /*2be0*/  FFMA.FTZ R18, R10, R13, R19 ;  /* 0x0000000d0a127223 */ /* 0x000fe20000010013 */
[----:B------:R-:W-:Y:S01]  /*2bf0*/  FADD.FTZ R28, R28, R13 ;  /* 0x0000000d1c1c7221 */ /* 0x000fe20000010000 */
[----:B------:R-:W-:Y:S01]  /*2c00*/  FADD.FTZ R10, R9, R16 ;  /* 0x00000010090a7221 */ /* 0x000fe20000010000 */
[C---:B------:R-:W-:Y:S01]  /*2c10*/  FFMA.FTZ R14, R11.reuse, R20, R12 ;  /* 0x000000140b0e7223 */ /* 0x040fe2000001000c */
[----:B------:R-:W-:Y:S01]  /*2c20*/  FFMA.FTZ R9, R11, R15, R18 ;  /* 0x0000000f0b097223 */ /* 0x000fe20000010012 */
[----:B------:R-:W-:Y:S01]  /*2c30*/  FADD.FTZ R12, R20, R17 ;  /* 0x00000011140c7221 */ /* 0x000fe20000010000 */
[----:B------:R-:W-:Y:S01]  /*2c40*/  FFMA.FTZ R8, R27, R16, R8 ;  /* 0x000000101b087223 */ /* 0x000fe20000010008 */
[----:B------:R-:W-:-:S07]  /*2c50*/  FADD.FTZ R11, R28, R15 ;  /* 0x0000000f1c0b7221 */ /* 0x000fce0000010000 */
.L_x_755:
[----:B------:R-:W-:Y:S01]  /*2c60*/  MOV R15, R14 ;  /* 0x0000000e000f7202 */ /* 0x000fe20000000f00 */
[----:B------:R-:W0:Y:S01]  /*2c70*/  S2R R18, SR_TID.X ;  /* 0x0000000000127919 */ /* 0x000e220000002100 */
[----:B------:R-:W-:Y:S01]  /*2c80*/  MOV R14, R12 ;  /* 0x0000000c000e7202 */ /* 0x000fe20000000f00 */
[----:B------:R-:W1:Y:S01]  /*2c90*/  S2UR UR8, SR_CgaCtaId ;  /* 0x00000000000879c3 */ /* 0x000e620000008800 */
[C---:B------:R-:W-:Y:S01]  /*2ca0*/  ISETP.GT.AND P0, PT, R0.reuse, 0x1e, PT ;  /* 0x0000001e0000780c */ /* 0x040fe20003f04270 */
[----:B------:R-:W2:Y:S01]  /*2cb0*/  SHFL.DOWN PT, R12, R15, 0x1, 0x1f ;  /* 0x08201f000f0c7f89 */ /* 0x000ea200000e0000 */
[----:B------:R-:W-:Y:S01]  /*2cc0*/  UMOV UR7, 0x400 ;  /* 0x0000040000077882 */ /* 0x000fe20000000000 */
[----:B------:R-:W-:Y:S01]  /*2cd0*/  ISETP.GT.AND P2, PT, R0, 0xf, PT ;  /* 0x0000000f0000780c */ /* 0x000fe20003f44270 */
[----:B------:R-:W-:Y:S01]  /*2ce0*/  UIADD3 UR6, UPT, UPT, UR7, 0x80, URZ ;  /* 0x0000008007067890 */ /* 0x000fe2000fffe0ff */
[----:B------:R-:W3:Y:S01]  /*2cf0*/  SHFL.DOWN PT, R13, R14, 0x1, 0x1f ;  /* 0x08201f000e0d7f89 */ /* 0x000ee200000e0000 */
[----:B------:R-:W4:Y:S01]  /*2d00*/  LDCU UR9, c[0x0][0x374] ;  /* 0x00006e80ff0977ac */ /* 0x000f220008000800 */
[----:B------:R-:W-:Y:S01]  /*2d10*/  BSSY.RECONVERGENT B0, `(.L_x_756) ;  /* 0x0000025000007945 */ /* 0x000fe20003800200 */
[----:B-1----:R-:W-:-:S05]  /*2d20*/  ULEA UR6, UR8, UR6, 0x18 ;  /* 0x0000000608067291 */ /* 0x002fca000f8ec0ff */
[----:B--2---:R-:W-:Y:S01]  /*2d30*/  @!P0 FADD.FTZ R15, R12, R15 ;  /* 0x0000000f0c0f8221 */ /* 0x004fe20000010000 */
[----:B---3--:R-:W-:-:S04]  /*2d40*/  @!P0 FADD.FTZ R14, R13, R14 ;  /* 0x0000000e0d0e8221 */ /* 0x008fc80000010000 */
        /* <DEDUP_REMOVED lines=24> */
[----:B----4-:R-:W-:Y:S05]  /*2ed0*/  @P2 BRA `(.L_x_757) ;  /* 0x0000000000202947 */ /* 0x010fea0003800000 */
        /* <DEDUP_REMOVED lines=8> */
.L_x_757:
[----:B------:R-:W-:Y:S05]  /*2f60*/  BSYNC.RECONVERGENT B0 ;  /* 0x0000000000007941 */ /* 0x000fea0003800200 */
.L_x_756:
        /* <DEDUP_REMOVED lines=9> */
[----:B------:R-:W-:-:S03]  /*3000*/  FADD.FTZ R20, R29, R21 ;  /* 0x000000151d147221 */ /* 0x000fc60000010000 */
[----:B-----5:R-:W-:Y:S01]  /*3010*/  FADD.FTZ R23, R23, R16 ;  /* 0x0000001017177221 */ /* 0x020fe20000010000 */
[----:B------:R-:W-:-:S03]  /*3020*/  FADD.FTZ R16, R20, R17 ;  /* 0x0000001114107221 */ /* 0x000fc60000010000 */
[----:B------:R-:W-:Y:S01]  /*3030*/  FADD.FTZ R17, R23, R18 ;  /* 0x0000001217117221 */ /* 0x000fe20000010000 */
[----:B0-----:R-:W-:Y:S01]  /*3040*/  FADD.FTZ R28, R16, R19 ;  /* 0x00000013101c7221 */ /* 0x001fe20000010000 */
        /* <DEDUP_REMOVED lines=18> */
.L_x_759:
[----:B------:R-:W-:Y:S05]  /*3170*/  BSYNC.RECONVERGENT B0 ;  /* 0x0000000000007941 */ /* 0x000fea0003800200 */
.L_x_758:
        /* <DEDUP_REMOVED lines=318> */
.L_x_761:
[----:B------:R-:W-:Y:S05]  /*4560*/  BSYNC.RECONVERGENT B0 ;  /* 0x0000000000007941 */ /* 0x000fea0003800200 */
.L_x_760:
[----:B------:R-:W-:Y:S04]  /*4570*/  BSSY.RECONVERGENT B0, `(.L_x_762) ;  /* 0x000001c000007945 */ /* 0x000fe80003800200 */
[----:B------:R-:W-:Y:S05]  /*4580*/  @P3 BRA `(.L_x_763) ;  /* 0x0000000000683947 */ /* 0x000fea0003800000 */
[----:B---3--:R-:W3:Y:S08]  /*4590*/  LDC.64 R12, c[0x0][0x3f8] ;  /* 0x0000fe00ff0c7b82 */ /* 0x008ef00000000a00 */
[----:B-12---:R-:W1:Y:S01]  /*45a0*/  LDC.64 R14, c[0x0][0x3d8] ;  /* 0x0000f600ff0e7b82 */ /* 0x006e620000000a00 */
[----:B---3--:R-:W-:Y:S01]  /*45b0*/  IMAD.WIDE.U32 R16, R12, 0x3, RZ ;  /* 0x000000030c107825 */ /* 0x008fe200078e00ff */
        /* <DEDUP_REMOVED lines=23> */
.L_x_763:
[----:B------:R-:W-:Y:S05]  /*4730*/  BSYNC.RECONVERGENT B0 ;  /* 0x0000000000007941 */ /* 0x000fea0003800200 */
.L_x_762:
        /* <DEDUP_REMOVED lines=36> */
.L_x_766:
[----:B0-----:R-:W3:Y:S04]  /*4980*/  LDG.E.STRONG.GPU R8, desc[UR12][R10.64] ;  /* 0x0000000c0a087981 */ /* 0x001ee8000c1ef900 */
[----:B---3--:R-:W-:Y:S01]  /*4990*/  CCTL.IVALL ;  /* 0x00000000ff00798f */ /* 0x008fe20002000000 */
[----:B------:R-:W-:Y:S05]  /*49a0*/  YIELD ;  /* 0x0000000000007946 */ /* 0x000fea0003800000 */
[----:B------:R-:W-:-:S13]  /*49b0*/  ISETP.NE.AND P0, PT, R8, R13, PT ;  /* 0x0000000d0800720c */ /* 0x000fda0003f05270 */
[----:B------:R-:W-:Y:S05]  /*49c0*/  @P0 BRA `(.L_x_766) ;  /* 0xfffffffc00ec0947 */ /* 0x000fea000383ffff */
.L_x_765:
[----:B0-----:R-:W0:Y:S01]  /*49d0*/  LDC R8, c[0x0][0x370] ;  /* 0x0000dc00ff087b82 */ /* 0x001e220000000800 */
[----:B------:R-:W-:Y:S05]  /*49e0*/  WARPSYNC.ALL ;  /* 0x0000000000007948 */ /* 0x000fea0003800000 */
[----:B0-----:R-:W-:Y:S02]  /*49f0*/  ISETP.GE.U32.AND P0, PT, R8, 0x8, PT ;  /* 0x000000080800780c */ /* 0x001fe40003f06070 */
[----:B------:R-:W-:Y:S01]  /*4a00*/  BAR.SYNC.DEFER_BLOCKING 0x0 ;  /* 0x0000000000007b1d */ /* 0x000fe20000010000 */
[----:B------:R-:W-:-:S10]  /*4a10*/  HFMA2 R16, -RZ, RZ, 0, 0 ;  /* 0x00000000ff107431 */ /* 0x000fd400000001ff */
[----:B------:R-:W-:Y:S05]  /*4a20*/  @!P0 BRA `(.L_x_767) ;  /* 0x0000000400308947 */ /* 0x000fea0003800000 */
[----:B------:R-:W-:-:S07]  /*4a30*/  MOV R20, RZ ;  /* 0x000000ff00147202 */ /* 0x000fce0000000f00 */
.L_x_768:
        /* <DEDUP_REMOVED lines=18> */
[----:B--2---:R-:W-:-:S02]  /*4b60*/  IADD3 R14, PT, PT, R20, 0x5, RZ ;  /* 0x00000005140e7810 */ /* 0x004fc40007ffe0ff */
[----:B------:R-:W-:Y:S02]  /*4b70*/  ISETP.EQ.OR P4, PT, R17, UR14, P1 ;  /* 0x0000000e11007c0c */ /* 0x000fe40008f82670 */
[----:B------:R-:W-:Y:S02]  /*4b80*/  ISETP.EQ.OR P2, PT, R14, UR14, P1 ;  /* 0x0000000e0e007c0c */ /* 0x000fe40008f42670 */
[----:B-1----:R-:W-:Y:S02]  /*4b90*/  MOV R15, UR9 ;  /* 0x00000009000f7c02 */ /* 0x002fe40008000f00 */
        /* <DEDUP_REMOVED lines=53> */
.L_x_767:
        /* <DEDUP_REMOVED lines=16> */
[----:B--2---:R-:W-:-:S02]  /*4ff0*/  IADD3 R14, PT, PT, R16, 0x3, RZ ;  /* 0x00000003100e7810 */ /* 0x004fc40007ffe0ff */
[----:B------:R-:W-:Y:S02]  /*5000*/  MOV R9, UR9 ;  /* 0x0000000900097c02 */ /* 0x000fe40008000f00 */
[----:B-1----:R-:W-:Y:S02]  /*5010*/  MOV R15, UR9 ;  /* 0x00000009000f7c02 */ /* 0x002fe40008000f00 */
        /* <DEDUP_REMOVED lines=27> */
.L_x_769:
        /* <DEDUP_REMOVED lines=23> */
.L_x_770:
        /* <DEDUP_REMOVED lines=11> */
.L_x_771:
[----:B------:R-:W-:Y:S05]  /*53f0*/  BSYNC.RECONVERGENT B0 ;  /* 0x0000000000007941 */ /* 0x000fea0003800200 */
.L_x_764:
[----:B------:R-:W5:Y:S01]  /*5400*/  S2UR UR7, SR_CgaCtaId ;  /* 0x00000000000779c3 */ /* 0x000f620000008800 */
[----:B------:R-:W-:Y:S01]  /*5410*/  UMOV UR6, 0x400 ;  /* 0x0000040000067882 */ /* 0x000fe20000000000 */
[----:B------:R-:W0:Y:S01]  /*5420*/  LDCU.64 UR18, c[0x0][0x400] ;  /* 0x00008000ff1277ac */ /* 0x000e220008000a00 */
[--C-:B----4-:R-:W-:Y:S02]  /*5430*/  HADD2.F32 R11, -RZ, R44.reuse.H0_H0 ;  /* 0x2000002cff0b7230 */ /* 0x110fe40000004100 */
[----:B------:R-:W-:-:S03]  /*5440*/  HADD2.F32 R44, -RZ, R44.H1_H1 ;  /* 0x3000002cff2c7230 */ /* 0x000fc60000004100 */
[----:B-1----:R-:W1:Y:S01]  /*5450*/  LDC R15, c[0x0][0x41c] ;  /* 0x00010700ff0f7b82 */ /* 0x002e620000000800 */
[----:B------:R-:W-:Y:S01]  /*5460*/  FADD.FTZ R11, R11, -UR16 ;  /* 0x800000100b0b7e21 */ /* 0x000fe20008010000 */
[----:B------:R-:W-:-:S03]  /*5470*/  FADD.FTZ R44, R44, -UR16 ;  /* 0x800000102c2c7e21 */ /* 0x000fc60008010000 */
[----:B------:R-:W-:Y:S01]  /*5480*/  FMUL.FTZ R11, R11, UR11 ;  /* 0x0000000b0b0b7c20 */ /* 0x000fe20008410000 */
[----:B------:R-:W-:Y:S01]  /*5490*/  FMUL.FTZ R44, R44, UR11 ;  /* 0x0000000b2c2c7c20 */ /* 0x000fe20008410000 */
[----:B-----5:R-:W-:Y:S01]  /*54a0*/  ULEA UR6, UR7, UR6, 0x18 ;  /* 0x0000000607067291 */ /* 0x020fe2000f8ec0ff */
[----:B------:R-:W4:Y:S01]  /*54b0*/  LDCU.U8 UR7, c[0x0][0x414] ;  /* 0x00008280ff0777ac */ /* 0x000f220008000000 */
[----:B-1----:R-:W-:-:S07]  /*54c0*/  IMAD R15, R15, UR14, R46 ;  /* 0x0000000e0f0f7c24 */ /* 0x002fce000f8e022e */
[----:B------:R-:W-:Y:S01]  /*54d0*/  @!P1 STS.64 [UR6+0x78], R28 ;  /* 0x0000781cff009988 */ /* 0x000fe20008000a06 */
[----:B------:R-:W-:Y:S01]  /*54e0*/  BAR.SYNC.DEFER_BLOCKING 0x0 ;  /* 0x0000000000007b1d */ /* 0x000fe20000010000 */
[----:B0-----:R-:W-:Y:S02]  /*54f0*/  ISETP.GE.U32.AND P0, PT, R15, UR18, PT ;  /* 0x000000120f007c0c */ /* 0x001fe4000bf06070 */
[----:B------:R-:W-:Y:S01]  /*5500*/  SHF.R.S32.HI R10, RZ, 0x1f, R15 ;  /* 0x0000001fff0a7819 */ /* 0x000fe2000001140f */
[----:B----4-:R-:W-:-:S03]  /*5510*/  UISETP.NE.AND UP0, UPT, UR7, URZ, UPT ;  /* 0x000000ff0700728c */ /* 0x010fc6000bf05270 */
[----:B------:R-:W-:Y:S01]  /*5520*/  ISETP.GE.AND.EX P0, PT, R10, UR19, PT, P0 ;  /* 0x000000130a007c0c */ /* 0x000fe2000bf06300 */
[----:B------:R-:W3:Y:S01]  /*5530*/  LDS.64 R8, [UR6+0x78] ;  /* 0x00007806ff087984 */ /* 0x000ee20008000a00 */
[----:B------:R-:W3:Y:S02]  /*5540*/  LDCU UR6, c[0x0][0x42c] ;  /* 0x00008580ff0677ac */ /* 0x000ee40008000800 */
[----:B---3--:R-:W-:Y:S01]  /*5550*/  FMUL.FTZ R12, R8, UR6 ;  /* 0x00000006080c7c20 */ /* 0x008fe20008410000 */
[----:B------:R-:W-:Y:S01]  /*5560*/  FMUL.FTZ R13, R9, UR6 ;  /* 0x00000006090d7c20 */ /* 0x000fe20008410000 */
[--C-:B------:R-:W-:Y:S02]  /*5570*/  HADD2.F32 R8, -RZ, R43.reuse.H0_H0 ;  /* 0x2000002bff087230 */ /* 0x100fe40000004100 */
[----:B------:R-:W-:Y:S02]  /*5580*/  HADD2.F32 R43, -RZ, R43.H1_H1 ;  /* 0x3000002bff2b7230 */ /* 0x000fe40000004100 */
[----:B------:R-:W-:Y:S01]  /*5590*/  FFMA.FTZ R26, R12, R11, R13 ;  /* 0x0000000b0c1a7223 */ /* 0x000fe2000001000d */
[----:B------:R-:W-:Y:S06]  /*55a0*/  BRA.U !UP0, `(.L_x_772) ;  /* 0x0000000108487547 */ /* 0x000fec000b800000 */
        /* <DEDUP_REMOVED lines=18> */
.L_x_772:
[----:B------:R-:W-:Y:S01]  /*56d0*/  FFMA.FTZ R9, R12, R44, R13 ;  /* 0x0000002c0c097223 */ /* 0x000fe2000001000d */
[----:B------:R-:W-:Y:S01]  /*56e0*/  BSSY.RECONVERGENT B0, `(.L_x_773) ;  /* 0x0000014000007945 */ /* 0x000fe20003800200 */
[----:B------:R-:W-:Y:S01]  /*56f0*/  FFMA.FTZ R26, R7, R8, -R26 ;  /* 0x00000008071a7223 */ /* 0x000fe2000001081a */
[C---:B------:R-:W-:Y:S01]  /*5700*/  IADD3 R17, PT, PT, R15.reuse, 0x40, RZ ;  /* 0x000000400f117810 */ /* 0x040fe20007ffe0ff */
[----:B------:R-:W-:Y:S01]  /*5710*/  FFMA.FTZ R16, R6, R43, -R9 ;  /* 0x0000002b06107223 */ /* 0x000fe20000010809 */
[----:B--2---:R-:W-:Y:S01]  /*5720*/  IADD3 R14, PT, PT, R15, 0x80, RZ ;  /* 0x000000800f0e7810 */ /* 0x004fe20007ffe0ff */
[----:B------:R-:W-:Y:S06]  /*5730*/  @P0 BRA `(.L_x_774) ;  /* 0x0000000000380947 */ /* 0x000fec0003800000 */
[----:B------:R-:W0:Y:S01]  /*5740*/  LDCU.64 UR14, c[0x0][0x3f8] ;  /* 0x00007f00ff0e77ac */ /* 0x000e220008000a00 */
[----:B------:R-:W-:Y:S01]  /*5750*/  MOV R8, R50 ;  /* 0x0000003200087202 */ /* 0x000fe20000000f00 */
[----:B------:R-:W-:Y:S01]  /*5760*/  FMUL.FTZ R19, R26, UR11 ;  /* 0x0000000b1a137c20 */ /* 0x000fe20008410000 */
[----:B------:R-:W-:Y:S01]  /*5770*/  MOV R9, R53 ;  /* 0x0000003500097202 */ /* 0x000fe20000000f00 */
[----:B------:R-:W1:Y:S01]  /*5780*/  LDCU.64 UR6, c[0x0][0x380] ;  /* 0x00007000ff0677ac */ /* 0x000e620008000a00 */
[----:B------:R-:W-:Y:S01]  /*5790*/  FMUL.FTZ R16, R16, UR11 ;  /* 0x0000000b10107c20 */ /* 0x000fe20008410000 */
[----:B0-----:R-:W-:Y:S02]  /*57a0*/  IMAD R10, R10, UR14, RZ ;  /* 0x0000000e0a0a7c24 */ /* 0x001fe4000f8e02ff */
[----:B------:R-:W-:-:S04]  /*57b0*/  IMAD.WIDE.U32 R8, R15, UR14, R8 ;  /* 0x0000000e0f087c25 */ /* 0x000fc8000f8e0008 */
[----:B------:R-:W-:Y:S01]  /*57c0*/  IMAD R11, R15, UR15, R10 ;  /* 0x0000000f0f0b7c24 */ /* 0x000fe2000f8e020a */
[----:B-1----:R-:W-:-:S04]  /*57d0*/  LEA R10, P0, R8, UR6, 0x1 ;  /* 0x00000006080a7c11 */ /* 0x002fc8000f8008ff */
[----:B------:R-:W-:Y:S02]  /*57e0*/  IADD3 R11, PT, PT, R9, R11, RZ ;  /* 0x0000000b090b7210 */ /* 0x000fe40007ffe0ff */
[----:B------:R-:W-:Y:S02]  /*57f0*/  F2FP.F16.F32.PACK_AB R9, R16, R19 ;  /* 0x000000131009723e */ /* 0x000fe400000000ff */
[----:B------:R-:W-:-:S05]  /*5800*/  LEA.HI.X R11, R8, UR7, R11, 0x1, P0 ;  /* 0x00000007080b7c11 */ /* 0x000fca00080f0c0b */
[----:B------:R0:W-:Y:S02]  /*5810*/  STG.E desc[UR12][R10.64], R9 ;  /* 0x000000090a007986 */ /* 0x0001e4000c10190c */
.L_x_774:
[----:B------:R-:W-:Y:S05]  /*5820*/  BSYNC.RECONVERGENT B0 ;  /* 0x0000000000007941 */ /* 0x000fea0003800200 */
.L_x_773:
        /* <DEDUP_REMOVED lines=14> */
[----:B------:R-:W-:Y:S01]  /*5910*/  FFMA.FTZ R18, R12, R11, R13 ;  /* 0x0000000b0c127223 */ /* 0x000fe2000001000d */
        /* <DEDUP_REMOVED lines=20> */
.L_x_775:
        /* <DEDUP_REMOVED lines=16> */
[C---:B-1----:R-:W-:Y:S02]  /*5b60*/  LEA R10, P0, R8.reuse, UR14, 0x1 ;  /* 0x0000000e080a7c11 */ /* 0x042fe4000f8008ff */
[----:B------:R-:W-:Y:S02]  /*5b70*/  IADD3 R19, PT, PT, R9, R19, RZ ;  /* 0x0000001309137210 */ /* 0x000fe40007ffe0ff */
[----:B------:R-:W-:Y:S02]  /*5b80*/  F2FP.F16.F32.PACK_AB R17, R17, R18 ;  /* 0x000000121111723e */ /* 0x000fe400000000ff */
[----:B------:R-:W-:-:S05]  /*5b90*/  LEA.HI.X R11, R8, UR15, R19, 0x1, P0 ;  /* 0x0000000f080b7c11 */ /* 0x000fca00080f0c13 */
[----:B------:R0:W-:Y:S02]  /*5ba0*/  STG.E desc[UR12][R10.64], R17 ;  /* 0x000000110a007986 */ /* 0x0001e4000c10190c */
.L_x_777:
[----:B------:R-:W-:Y:S05]  /*5bb0*/  BSYNC.RECONVERGENT B0 ;  /* 0x0000000000007941 */ /* 0x000fea0003800200 */
.L_x_776:
[----:B------:R-:W-:Y:S01]  /*5bc0*/  FMUL.FTZ R20, R20, UR11 ;  /* 0x0000000b14147c20 */ /* 0x000fe20008410000 */
[----:B------:R-:W-:Y:S01]  /*5bd0*/  FADD.FTZ R40, R40, -UR16 ;  /* 0x8000001028287e21 */ /* 0x000fe20008010000 */
[--C-:B------:R-:W-:Y:S02]  /*5be0*/  HADD2.F32 R8, -RZ, R39.reuse.H0_H0 ;  /* 0x20000027ff087230 */ /* 0x100fe40000004100 */
[----:B------:R-:W-:Y:S02]  /*5bf0*/  HADD2.F32 R39, -RZ, R39.H1_H1 ;  /* 0x30000027ff277230 */ /* 0x000fe40000004100 */
[----:B------:R-:W-:Y:S01]  /*5c00*/  FFMA.FTZ R24, R12, R20, R13 ;  /* 0x000000140c187223 */ /* 0x000fe2000001000d */
[----:B------:R-:W-:Y:S01]  /*5c10*/  FMUL.FTZ R40, R40, UR11 ;  /* 0x0000000b28287c20 */ /* 0x000fe20008410000 */
[----:B------:R-:W-:Y:S06]  /*5c20*/  BRA.U !UP0, `(.L_x_778) ;  /* 0x0000000108487547 */ /* 0x000fec000b800000 */
        /* <DEDUP_REMOVED lines=18> */
.L_x_778:
[----:B------:R-:W-:Y:S01]  /*5d50*/  FFMA.FTZ R9, R12, R40, R13 ;  /* 0x000000280c097223 */ /* 0x000fe2000001000d */
[----:B------:R-:W-:Y:S01]  /*5d60*/  BSSY.RECONVERGENT B0, `(.L_x_779) ;  /* 0x0000014000007945 */ /* 0x000fe20003800200 */
[--C-:B------:R-:W-:Y:S02]  /*5d70*/  HADD2.F32 R18, -RZ, R38.reuse.H0_H0 ;  /* 0x20000026ff127230 */ /* 0x100fe40000004100 */
[----:B------:R-:W-:Y:S01]  /*5d80*/  FFMA.FTZ R24, R7, R8, -R24 ;  /* 0x0000000807187223 */ /* 0x000fe20000010818 */
[----:B------:R-:W-:Y:S02]  /*5d90*/  HADD2.F32 R38, -RZ, R38.H1_H1 ;  /* 0x30000026ff267230 */ /* 0x000fe40000004100 */
[----:B------:R-:W-:Y:S01]  /*5da0*/  FFMA.FTZ R39, R6, R39, -R9 ;  /* 0x0000002706277223 */ /* 0x000fe20000010809 */
[----:B------:R-:W-:Y:S06]  /*5db0*/  @P1 BRA `(.L_x_780) ;  /* 0x0000000000381947 */ /* 0x000fec0003800000 */
[----:B------:R-:W1:Y:S01]  /*5dc0*/  LDCU.64 UR6, c[0x0][0x3f8] ;  /* 0x00007f00ff0677ac */ /* 0x000e620008000a00 */
[----:B------:R-:W-:Y:S01]  /*5dd0*/  MOV R8, R50 ;  /* 0x0000003200087202 */ /* 0x000fe20000000f00 */
[----:B0-----:R-:W-:Y:S01]  /*5de0*/  FMUL.FTZ R17, R24, UR11 ;  /* 0x0000000b18117c20 */ /* 0x001fe20008410000 */
[----:B------:R-:W-:Y:S01]  /*5df0*/  MOV R9, R53 ;  /* 0x0000003500097202 */ /* 0x000fe20000000f00 */
[----:B------:R-:W0:Y:S01]  /*5e00*/  LDCU.64 UR14, c[0x0][0x380] ;  /* 0x00007000ff0e77ac */ /* 0x000e220008000a00 */
[----:B-1----:R-:W-:Y:S02]  /*5e10*/  IMAD R11, R16, UR6, RZ ;  /* 0x00000006100b7c24 */ /* 0x002fe4000f8e02ff */
[----:B------:R-:W-:-:S04]  /*5e20*/  IMAD.WIDE.U32 R8, R14, UR6, R8 ;  /* 0x000000060e087c25 */ /* 0x000fc8000f8e0008 */
[----:B------:R-:W-:Y:S02]  /*5e30*/  IMAD R11, R14, UR7, R11 ;  /* 0x000000070e0b7c24 */ /* 0x000fe4000f8e020b */
[----:B------:R-:W-:Y:S01]  /*5e40*/  FMUL.FTZ R14, R39, UR11 ;  /* 0x0000000b270e7c20 */ /* 0x000fe20008410000 */
[----:B0-----:R-:W-:Y:S02]  /*5e50*/  LEA R10, P0, R8, UR14, 0x1 ;  /* 0x0000000e080a7c11 */ /* 0x001fe4000f8008ff */
[----:B------:R-:W-:Y:S02]  /*5e60*/  IADD3 R11, PT, PT, R9, R11, RZ ;  /* 0x0000000b090b7210 */ /* 0x000fe40007ffe0ff */
[----:B------:R-:W-:Y:S02]  /*5e70*/  F2FP.F16.F32.PACK_AB R9, R14, R17 ;  /* 0x000000110e09723e */ /* 0x000fe400000000ff */
[----:B------:R-:W-:-:S05]  /*5e80*/  LEA.HI.X R11, R8, UR15, R11, 0x1, P0 ;  /* 0x0000000f080b7c11 */ /* 0x000fca00080f0c0b */
[----:B------:R1:W-:Y:S02]  /*5e90*/  STG.E desc[UR12][R10.64], R9 ;  /* 0x000000090a007986 */ /* 0x0003e4000c10190c */
.L_x_780:
[----:B------:R-:W-:Y:S05]  /*5ea0*/  BSYNC.RECONVERGENT B0 ;  /* 0x0000000000007941 */ /* 0x000fea0003800200 */
.L_x_779:
[----:B01----:R-:W-:Y:S02]  /*5eb0*/  HADD2.F32 R11, -RZ, R30.H0_H0 ;  /* 0x2000001eff0b7230 */ /* 0x003fe40000004100 */
[----:B------:R-:W-:Y:S01]  /*5ec0*/  FADD.FTZ R38, R38, -UR16 ;  /* 0x8000001026267e21 */ /* 0x000fe20008010000 */
[----:B------:R-:W-:Y:S02]  /*5ed0*/  HADD2.F32 R8, -RZ, R36.H0_H0 ;  /* 0x20000024ff087230 */ /* 0x000fe40000004100 */
[----:B------:R-:W-:Y:S01]  /*5ee0*/  FADD.FTZ R18, R18, -UR16 ;  /* 0x8000001012127e21 */ /* 0x000fe20008010000 */
[----:B------:R-:W-:Y:S02]  /*5ef0*/  HADD2.F32 R9, -RZ, R34.H0_H0 ;  /* 0x20000022ff097230 */ /* 0x000fe40000004100 */
[----:B------:R-:W-:Y:S01]  /*5f00*/  FADD.FTZ R11, R11, -UR16 ;  /* 0x800000100b0b7e21 */ /* 0x000fe20008010000 */
[----:B------:R-:W-:Y:S02]  /*5f10*/  HADD2.F32 R10, -RZ, R32.H0_H0 ;  /* 0x20000020ff0a7230 */ /* 0x000fe40000004100 */
[----:B------:R-:W-:Y:S01]  /*5f20*/  FADD.FTZ R8, R8, -UR16 ;  /* 0x8000001008087e21 */ /* 0x000fe20008010000 */
[----:B------:R-:W-:-:S02]  /*5f30*/  HADD2.F32 R36, -RZ, R36.H1_H1 ;  /* 0x30000024ff247230 */ /* 0x000fc40000004100 */
        /* <DEDUP_REMOVED lines=63> */
[----:B-1----:R-:W-:Y:S01]  /*6330*/  FMUL.FTZ R12, R12, R47 ;  /* 0x0000002f0c0c7220 */ /* 0x002fe20000410000 */
[----:B------:R-:W-:Y:S02]  /*6340*/  FADD.FTZ R47, -R47, 1 ;  /* 0x3f8000002f2f7421 */ /* 0x000fe40000010100 */
[----:B------:R-:W-:Y:S02]  /*6350*/  FMUL.FTZ R37, R37, R49 ;  /* 0x0000003125257220 */ /* 0x000fe40000410000 */
[----:B------:R-:W-:-:S04]  /*6360*/  FFMA.FTZ R47, R39, R47, 1 ;  /* 0x3f800000272f7423 */ /* 0x000fc8000001002f */
[----:B------:R-:W-:-:S07]  /*6370*/  FMUL.FTZ R12, R12, R47 ;  /* 0x0000002f0c0c7220 */ /* 0x000fce0000410000 */
.L_x_781:
[----:B------:R-:W-:Y:S01]  /*6380*/  BSSY.RECONVERGENT B0, `(.L_x_782) ;  /* 0x0000012000007945 */ /* 0x000fe20003800200 */
[----:B------:R-:W-:Y:S01]  /*6390*/  FFMA.FTZ R10, R7, R12, -R10 ;  /* 0x0000000c070a7223 */ /* 0x000fe2000001080a */
[----:B------:R-:W-:Y:S02]  /*63a0*/  FFMA.FTZ R12, R6, R37, -R9 ;  /* 0x00000025060c7223 */ /* 0x000fe40000010809 */
[----:B------:R-:W-:Y:S05]  /*63b0*/  @P1 BRA `(.L_x_783) ;  /* 0x0000000000381947 */ /* 0x000fea0003800000 */
        /* <DEDUP_REMOVED lines=11> */
[----:B------:R-:W-:Y:S02]  /*6470*/  F2FP.F16.F32.PACK_AB R9, R12, R37 ;  /* 0x000000250c09723e */ /* 0x000fe400000000ff */
[----:B------:R-:W-:-:S05]  /*6480*/  LEA.HI.X R11, R8, UR15, R11, 0x1, P1 ;  /* 0x0000000f080b7c11 */ /* 0x000fca00088f0c0b */
[----:B------:R0:W-:Y:S02]  /*6490*/  STG.E desc[UR12][R10.64], R9 ;  /* 0x000000090a007986 */ /* 0x0001e4000c10190c */
.L_x_783:
[----:B------:R-:W-:Y:S05]  /*64a0*/  BSYNC.RECONVERGENT B0 ;  /* 0x0000000000007941 */ /* 0x000fea0003800200 */
.L_x_782:
        /* <DEDUP_REMOVED lines=21> */
.L_x_784:
[----:B------:R-:W-:Y:S01]  /*6600*/  BSSY.RECONVERGENT B0, `(.L_x_785) ;  /* 0x0000012000007945 */ /* 0x000fe20003800200 */
[----:B------:R-:W-:Y:S01]  /*6610*/  FFMA.FTZ R40, R7, R8, -R40 ;  /* 0x0000000807287223 */ /* 0x000fe20000010828 */
[----:B------:R-:W-:Y:S02]  /*6620*/  FFMA.FTZ R12, R6, R35, -R27 ;  /* 0x00000023060c7223 */ /* 0x000fe4000001081b */
[----:B------:R-:W-:Y:S05]  /*6630*/  @P3 BRA `(.L_x_786) ;  /* 0x0000000000383947 */ /* 0x000fea0003800000 */
[----:B------:R-:W1:Y:S01]  /*6640*/  LDCU.64 UR6, c[0x0][0x3f8] ;  /* 0x00007f00ff0677ac */ /* 0x000e620008000a00 */
[----:B------:R-:W-:Y:S01]  /*6650*/  MOV R8, R50 ;  /* 0x0000003200087202 */ /* 0x000fe20000000f00 */
[----:B------:R-:W-:Y:S01]  /*6660*/  FMUL.FTZ R12, R12, UR11 ;  /* 0x0000000b0c0c7c20 */ /* 0x000fe20008410000 */
[----:B0-----:R-:W-:Y:S01]  /*6670*/  MOV R9, R53 ;  /* 0x0000003500097202 */ /* 0x001fe20000000f00 */
        /* <DEDUP_REMOVED lines=10> */
.L_x_786:
[----:B------:R-:W-:Y:S05]  /*6720*/  BSYNC.RECONVERGENT B0 ;  /* 0x0000000000007941 */ /* 0x000fea0003800200 */
.L_x_785:
[--C-:B------:R-:W-:Y:S02]  /*6730*/  HADD2.F32 R8, -RZ, R33.reuse.H0_H0 ;  /* 0x20000021ff087230 */ /* 0x100fe40000004100 */
[----:B------:R-:W-:Y:S01]  /*6740*/  HADD2.F32 R33, -RZ, R33.H1_H1 ;  /* 0x30000021ff217230 */ /* 0x000fe20000004100 */
[----:B------:R-:W-:Y:S06]  /*6750*/  BRA.U !UP0, `(.L_x_787) ;  /* 0x0000000108487547 */ /* 0x000fec000b800000 */
[----:B------:R-:W-:Y:S01]  /*6760*/  FFMA.FTZ R28, R7, R28, R4 ;  /* 0x0000001c071c7223 */ /* 0x000fe20000010004 */
[----:B------:R-:W-:-:S03]  /*6770*/  FFMA.FTZ R26, R6, R26, R5 ;  /* 0x0000001a061a7223 */ /* 0x000fc60000010005 */
[----:B01----:R-:W-:Y:S01]  /*6780*/  FMUL.FTZ R9, R28, -1.4426950216293334961 ;  /* 0xbfb8aa3b1c097820 */ /* 0x003fe20000410000 */
        /* <DEDUP_REMOVED lines=15> */
.L_x_787:
[----:B------:R-:W-:Y:S01]  /*6880*/  BSSY.RECONVERGENT B0, `(.L_x_788) ;  /* 0x0000012000007945 */ /* 0x000fe20003800200 */
[----:B------:R-:W-:Y:S01]  /*6890*/  FFMA.FTZ R30, R7, R8, -R30 ;  /* 0x00000008071e7223 */ /* 0x000fe2000001081e */
[----:B------:R-:W-:Y:S02]  /*68a0*/  FFMA.FTZ R12, R6, R33, -R21 ;  /* 0x00000021060c7223 */ /* 0x000fe40000010815 */
[----:B------:R-:W-:Y:S05]  /*68b0*/  @P4 BRA `(.L_x_789) ;  /* 0x0000000000384947 */ /* 0x000fea0003800000 */
[----:B------:R-:W2:Y:S01]  /*68c0*/  LDCU.64 UR6, c[0x0][0x3f8] ;  /* 0x00007f00ff0677ac */ /* 0x000ea20008000a00 */
[----:B------:R-:W-:Y:S01]  /*68d0*/  MOV R8, R50 ;  /* 0x0000003200087202 */ /* 0x000fe20000000f00 */
[----:B------:R-:W-:Y:S01]  /*68e0*/  FMUL.FTZ R12, R12, UR11 ;  /* 0x0000000b0c0c7c20 */ /* 0x000fe20008410000 */
[----:B01----:R-:W-:Y:S01]  /*68f0*/  MOV R9, R53 ;  /* 0x0000003500097202 */ /* 0x003fe20000000f00 */
[----:B------:R-:W0:Y:S01]  /*6900*/  LDCU.64 UR14, c[0x0][0x380] ;  /* 0x00007000ff0e77ac */ /* 0x000e220008000a00 */
[----:B--2---:R-:W-:Y:S02]  /*6910*/  IMAD R17, R17, UR6, RZ ;  /* 0x0000000611117c24 */ /* 0x004fe4000f8e02ff */
        /* <DEDUP_REMOVED lines=8> */
.L_x_789:
[----:B------:R-:W-:Y:S05]  /*69a0*/  BSYNC.RECONVERGENT B0 ;  /* 0x0000000000007941 */ /* 0x000fea0003800200 */
.L_x_788:
[--C-:B------:R-:W-:Y:S02]  /*69b0*/  HADD2.F32 R8, -RZ, R31.reuse.H0_H0 ;  /* 0x2000001fff087230 */ /* 0x100fe40000004100 */
[----:B------:R-:W-:Y:S01]  /*69c0*/  HADD2.F32 R31, -RZ, R31.H1_H1 ;  /* 0x3000001fff1f7230 */ /* 0x000fe20000004100 */
[----:B------:R-:W-:Y:S06]  /*69d0*/  BRA.U !UP0, `(.L_x_790) ;  /* 0x0000000108487547 */ /* 0x000fec000b800000 */
[----:B------:R-:W-:Y:S01]  /*69e0*/  FFMA.FTZ R22, R6, R22, R5 ;  /* 0x0000001606167223 */ /* 0x000fe20000010005 */
[----:B------:R-:W-:-:S03]  /*69f0*/  FFMA.FTZ R24, R7, R24, R4 ;  /* 0x0000001807187223 */ /* 0x000fc60000010004 */
[----:B------:R-:W-:Y:S01]  /*6a00*/  FMUL.FTZ R12, R22, -1.4426950216293334961 ;  /* 0xbfb8aa3b160c7820 */ /* 0x000fe20000410000 */
[----:B012---:R-:W-:-:S05]  /*6a10*/  FMUL.FTZ R9, R24, -1.4426950216293334961 ;  /* 0xbfb8aa3b18097820 */ /* 0x007fca0000410000 */
        /* <DEDUP_REMOVED lines=14> */
.L_x_790:
[----:B------:R-:W-:Y:S01]  /*6b00*/  BSSY.RECONVERGENT B0, `(.L_x_791) ;  /* 0x0000012000007945 */ /* 0x000fe20003800200 */
[----:B------:R-:W-:Y:S01]  /*6b10*/  FFMA.FTZ R32, R7, R8, -R32 ;  /* 0x0000000807207223 */ /* 0x000fe20000010820 */
[----:B------:R-:W-:Y:S02]  /*6b20*/  FFMA.FTZ R12, R6, R31, -R23 ;  /* 0x0000001f060c7223 */ /* 0x000fe40000010817 */
[----:B------:R-:W-:Y:S05]  /*6b30*/  @P2 BRA `(.L_x_792) ;  /* 0x0000000000382947 */ /* 0x000fea0003800000 */
[----:B------:R-:W3:Y:S01]  /*6b40*/  LDCU.64 UR6, c[0x0][0x3f8] ;  /* 0x00007f00ff0677ac */ /* 0x000ee20008000a00 */
[----:B------:R-:W-:Y:S01]  /*6b50*/  MOV R8, R50 ;  /* 0x0000003200087202 */ /* 0x000fe20000000f00 */
[----:B------:R-:W-:Y:S01]  /*6b60*/  FMUL.FTZ R17, R32, UR11 ;  /* 0x0000000b20117c20 */ /* 0x000fe20008410000 */
[----:B012---:R-:W-:Y:S01]  /*6b70*/  MOV R9, R53 ;  /* 0x0000003500097202 */ /* 0x007fe20000000f00 */
[----:B------:R-:W0:Y:S01]  /*6b80*/  LDCU.64 UR14, c[0x0][0x380] ;  /* 0x00007000ff0e77ac */ /* 0x000e220008000a00 */
[----:B------:R-:W-:Y:S01]  /*6b90*/  FMUL.FTZ R12, R12, UR11 ;  /* 0x0000000b0c0c7c20 */ /* 0x000fe20008410000 */
[----:B---3--:R-:W-:Y:S02]  /*6ba0*/  IMAD R19, R19, UR6, RZ ;  /* 0x0000000613137c24 */ /* 0x008fe4000f8e02ff */
[----:B------:R-:W-:-:S04]  /*6bb0*/  IMAD.WIDE.U32 R10, R14, UR6, R8 ;  /* 0x000000060e0a7c25 */ /* 0x000fc8000f8e0008 */
[----:B------:R-:W-:Y:S01]  /*6bc0*/  IMAD R19, R14, UR7, R19 ;  /* 0x000000070e137c24 */ /* 0x000fe2000f8e0213 */
[----:B0-----:R-:W-:-:S04]  /*6bd0*/  LEA R8, P1, R10, UR14, 0x1 ;  /* 0x0000000e0a087c11 */ /* 0x001fc8000f8208ff */
[----:B------:R-:W-:Y:S02]  /*6be0*/  IADD3 R19, PT, PT, R11, R19, RZ ;  /* 0x000000130b137210 */ /* 0x000fe40007ffe0ff */
[----:B------:R-:W-:Y:S02]  /*6bf0*/  F2FP.F16.F32.PACK_AB R11, R12, R17 ;  /* 0x000000110c0b723e */ /* 0x000fe400000000ff */
[----:B------:R-:W-:-:S05]  /*6c00*/  LEA.HI.X R9, R10, UR15, R19, 0x1, P1 ;  /* 0x0000000f0a097c11 */ /* 0x000fca00088f0c13 */
[----:B------:R3:W-:Y:S02]  /*6c10*/  STG.E desc[UR12][R8.64], R11 ;  /* 0x0000000b08007986 */ /* 0x0007e4000c10190c */
.L_x_792:
[----:B------:R-:W-:Y:S05]  /*6c20*/  BSYNC.RECONVERGENT B0 ;  /* 0x0000000000007941 */ /* 0x000fea0003800200 */
.L_x_791:
[--C-:B---3--:R-:W-:Y:S01]  /*6c30*/  HADD2.F32 R8, -RZ, R3.reuse.H0_H0 ;  /* 0x20000003ff087230 */ /* 0x108fe20000004100 */
[----:B------:R-:W-:Y:S01]  /*6c40*/  SHF.R.S32.HI R19, RZ, 0x1f, R15 ;  /* 0x0000001fff137819 */ /* 0x000fe2000001140f */
        /* <DEDUP_REMOVED lines=20> */
.L_x_793:
        /* <DEDUP_REMOVED lines=9> */
[----:B------:R-:W-:Y:S01]  /*6e20*/  F2FP.F16.F32.PACK_AB R3, R6, R3 ;  /* 0x000000030603723e */ /* 0x000fe200000000ff */
        /* <DEDUP_REMOVED lines=8> */
.L_x_795:
[----:B------:R-:W-:Y:S05]  /*6eb0*/  BSYNC.RECONVERGENT B0 ;  /* 0x0000000000007941 */ /* 0x000fea0003800200 */
.L_x_794:
[----:B------:R-:W4:Y:S01]  /*6ec0*/  LDCU UR6, c[0x0][0x410] ;  /* 0x00008200ff0677ac */ /* 0x000f220008000800 */
[----:B------:R-:W4:Y:S01]  /*6ed0*/  LDCU UR7, c[0x0][0x3e0] ;  /* 0x00007c00ff0777ac */ /* 0x000f220008000800 */
[----:B------:R-:W-:Y:S02]  /*6ee0*/  UIADD3 UR5, UPT, UPT, UR9, UR5, URZ ;  /* 0x0000000509057290 */ /* 0x000fe4000fffe0ff */
[----:B------:R-:W-:Y:S02]  /*6ef0*/  UIADD3 UR4, UPT, UPT, UR4, 0x1, URZ ;  /* 0x0000000104047890 */ /* 0x000fe4000fffe0ff */
[----:B----4-:R-:W-:-:S04]  /*6f00*/  UIMAD UR6, UR6, UR7, URZ ;  /* 0x00000007060672a4 */ /* 0x010fc8000f8e02ff */
[----:B------:R-:W-:-:S09]  /*6f10*/  UISETP.GE.AND UP0, UPT, UR5, UR6, UPT ;  /* 0x000000060500728c */ /* 0x000fd2000bf06270 */
[----:B------:R-:W-:Y:S05]  /*6f20*/  BRA.U !UP0, `(.L_x_796) ;  /* 0xffffff9108887547 */ /* 0x000fea000b83ffff */
.L_x_753:
[----:B012---:R-:W0:Y:S01]  /*6f30*/  S2R R9, SR_TID.X ;  /* 0x0000000000097919 */ /* 0x007e220000002100 */
[----:B---3--:R-:W1:Y:S01]  /*6f40*/  LDC R4, c[0x0][0x370] ;  /* 0x0000dc00ff047b82 */ /* 0x008e620000000800 */
[----:B------:R-:W-:Y:S07]  /*6f50*/  BSSY.RECONVERGENT B0, `(.L_x_797) ;  /* 0x000000e000007945 */ /* 0x000fee0003800200 */
[----:B------:R-:W2:Y:S08]  /*6f60*/  LDC R7, c[0x0][0x374] ;  /* 0x0000dd00ff077b82 */ /* 0x000eb00000000800 */
[----:B------:R-:W3:Y:S01]  /*6f70*/  LDC.64 R2, c[0x0][0x3c8] ;  /* 0x0000f200ff027b82 */ /* 0x000ee20000000a00 */
[----:B-1----:R-:W-:-:S02]  /*6f80*/  ISETP.NE.AND P0, PT, R4, 0x1, PT ;  /* 0x000000010400780c */ /* 0x002fc40003f05270 */
[----:B0-----:R-:W-:Y:S02]  /*6f90*/  ISETP.NE.AND P1, PT, R9, RZ, PT ;  /* 0x000000ff0900720c */ /* 0x001fe40003f25270 */
        /* <DEDUP_REMOVED lines=9> */
.L_x_798:
[----:B------:R-:W-:Y:S05]  /*7030*/  BSYNC.RECONVERGENT B0 ;  /* 0x0000000000007941 */ /* 0x000fea0003800200 */
.L_x_797:
        /* <DEDUP_REMOVED lines=11> */
.L_x_800:
[----:B------:R-:W2:Y:S04]  /*70f0*/  LDG.E.STRONG.GPU R5, desc[UR12][R2.64] ;  /* 0x0000000c02057981 */ /* 0x000ea8000c1ef900 */
[----:B--2---:R-:W-:Y:S01]  /*7100*/  CCTL.IVALL ;  /* 0x00000000ff00798f */ /* 0x004fe20002000000 */
[----:B------:R-:W-:Y:S05]  /*7110*/  YIELD ;  /* 0x0000000000007946 */ /* 0x000fea0003800000 */
[----:B------:R-:W-:-:S13]  /*7120*/  ISETP.NE.AND P0, PT, R5, R0, PT ;  /* 0x000000000500720c */ /* 0x000fda0003f05270 */
[----:B------:R-:W-:Y:S05]  /*7130*/  @P0 BRA `(.L_x_800) ;  /* 0xfffffffc00ec0947 */ /* 0x000fea000383ffff */
.L_x_799:
        /* <DEDUP_REMOVED lines=74> */
.L_x_803:
        /* <DEDUP_REMOVED lines=31> */
.L_x_802:
[----:B------:R-:W-:Y:S05]  /*77d0*/  BSYNC.RECONVERGENT B0 ;  /* 0x0000000000007941 */ /* 0x000fea0003800200 */
.L_x_801:
        /* <DEDUP_REMOVED lines=10> */
.L_x_804:
        /* <DEDUP_REMOVED lines=87> */
.L_x_805:
        /* <DEDUP_REMOVED lines=9> */
.L_x_2478:


//--------------------- .text._Z35group_norm_nhwc_bwd_one_pass_kernelI11Fp16IOFp16WLi64ELi12ELi384EEv26Group_norm_nhwc_bwd_params --------------------------
	.section	.text._Z35group_norm_nhwc_bwd_one_pass_kernelI11Fp16IOFp16WLi64ELi12ELi384EEv26Group_norm_nhwc_bwd_params,"ax",@progbits
	.align	128
        .global         _Z35group_norm_nhwc_bwd_one_pass_kernelI11Fp16IOFp16WLi64ELi12ELi384EEv26Group_norm_nhwc_bwd_params
        .type           _Z35group_norm_nhwc_bwd_one_pass_kernelI11Fp16IOFp16WLi64ELi12ELi384EEv26Group_norm_nhwc_bwd_params,@function
        .size           _Z35group_norm_nhwc_bwd_one_pass_kernelI11Fp16IOFp16WLi64ELi12ELi384EEv26Group_norm_nhwc_bwd_params,(.L_x_2479 - _Z35group_norm_nhwc_bwd_one_pass_kernelI11Fp16IOFp16WLi64ELi12ELi384EEv26Group_norm_nhwc_bwd_params)
        .other          _Z35group_norm_nhwc_bwd_one_pass_kernelI11Fp16IOFp16WLi64ELi12ELi384EEv26Group_norm_nhwc_bwd_params,@"STO_CUDA_ENTRY STV_DEFAULT"
_Z35group_norm_nhwc_bwd_one_pass_kernelI11Fp16IOFp16WLi64ELi12ELi384EEv26Group_norm_nhwc_bwd_params:
.text._Z35group_norm_nhwc_bwd_one_pass_kernelI11Fp16IOFp16WLi64ELi12ELi384EEv26Group_norm_nhwc_bwd_params:
        /* <DEDUP_REMOVED lines=29> */
.L_x_827:
[----:B0-----:R-:W0:Y:S01]  /*01d0*/  LDC R11, c[0x0][0x410] ;  /* 0x00010400ff0b7b82 */ /* 0x001e220000000800 */
[----:B------:R-:W-:Y:S01]  /*01e0*/  IABS R10, UR7 ;  /* 0x00000007000a7c13 */ /* 0x000fe20008000000 */
[----:B-1----:R-:W1:Y:S01]  /*01f0*/  LDCU.128 UR16, c[0x0][0x400] ;  /* 0x00008000ff1077ac */ /* 0x002e620008000c00 */
[----:B------:R-:W-:Y:S01]  /*0200*/  ISETP.LE.AND P1, PT, RZ, UR7, PT ;  /* 0x00000007ff007c0c */ /* 0x000fe2000bf23270 */
[----:B--2---:R-:W2:Y:S01]  /*0210*/  LDCU.64 UR4, c[0x0][0x3b8] ;  /* 0x00007700ff0477ac */ /* 0x004ea20008000a00 */
[----:B-1----:R-:W-:Y:S02]  /*0220*/  ISETP.GE.U32.AND P0, PT, R29, UR16, PT ;  /* 0x000000101d007c0c */ /* 0x002fe4000bf06070 */
[----:B0-----:R-:W-:Y:S01]  /*0230*/  IABS R5, R11 ;  /* 0x0000000b00057213 */ /* 0x001fe20000000000 */
[----:B--2---:R-:W-:Y:S01]  /*0240*/  UIMAD.WIDE UR4, UR7, 0x8, UR4 ;  /* 0x00000008070478a5 */ /* 0x004fe2000f8e0204 */
[----:B------:R-:W-:Y:S02]  /*0250*/  ISETP.GE.AND.EX P0, PT, R23, UR17, PT, P0 ;  /* 0x0000001117007c0c */ /* 0x000fe4000bf06300 */
[----:B------:R-:W0:Y:S11]  /*0260*/  I2F.RP R0, R5 ;  /* 0x0000000500007306 */ /* 0x000e360000209400 */
[----:B---3--:R-:W1:Y:S01]  /*0270*/  @!P0 LDC.64 R12, c[0x0][0x3f8] ;  /* 0x0000fe00ff0c8b82 */ /* 0x008e620000000a00 */
[----:B0-----:R-:W0:Y:S07]  /*0280*/  MUFU.RCP R0, R0 ;  /* 0x0000000000007308 */ /* 0x001e2e0000001000 */
[----:B------:R-:W2:Y:S01]  /*0290*/  @!P0 LDC.64 R16, c[0x0][0x3a0] ;  /* 0x0000e800ff108b82 */ /* 0x000ea20000000a00 */
[----:B0-----:R-:W-:-:S04]  /*02a0*/  IADD3 R8, PT, PT, R0, 0xffffffe, RZ ;  /* 0x0ffffffe00087810 */ /* 0x001fc80007ffe0ff */
[----:B------:R0:W3:Y:S02]  /*02b0*/  F2I.FTZ.U32.TRUNC.NTZ R9, R8 ;  /* 0x0000000800097305 */ /* 0x0000e4000021f000 */
[----:B0-----:R-:W-:Y:S02]  /*02c0*/  MOV R8, RZ ;  /* 0x000000ff00087202 */ /* 0x001fe40000000f00 */
[----:B---3--:R-:W-:-:S05]  /*02d0*/  IADD3 R2, PT, PT, RZ, -R9, RZ ;  /* 0x80000009ff027210 */ /* 0x008fca0007ffe0ff */
[----:B------:R-:W-:-:S04]  /*02e0*/  IMAD R7, R2, R5, RZ ;  /* 0x0000000502077224 */ /* 0x000fc800078e02ff */
[----:B------:R-:W-:Y:S01]  /*02f0*/  IMAD.HI.U32 R9, R9, R7, R8 ;  /* 0x0000000709097227 */ /* 0x000fe200078e0008 */
[----:B------:R-:W-:Y:S02]  /*0300*/  LOP3.LUT R7, R11, UR7, RZ, 0x3c, !PT ;  /* 0x000000070b077c12 */ /* 0x000fe4000f8e3cff */
[----:B------:R-:W-:Y:S02]  /*0310*/  MOV R8, UR4 ;  /* 0x0000000400087c02 */ /* 0x000fe40008000f00 */
[----:B------:R-:W-:Y:S01]  /*0320*/  ISETP.GE.AND P2, PT, R7, RZ, PT ;  /* 0x000000ff0700720c */ /* 0x000fe20003f46270 */
[----:B------:R-:W-:Y:S01]  /*0330*/  IMAD.HI.U32 R2, R9, R10, RZ ;  /* 0x0000000a09027227 */ /* 0x000fe200078e00ff */
[----:B------:R-:W-:-:S04]  /*0340*/  MOV R9, UR5 ;  /* 0x0000000500097c02 */ /* 0x000fc80008000f00 */
        /* <DEDUP_REMOVED lines=21> */
[----:B------:R-:W-:Y:S01]  /*04a0*/  IMAD R2, R2, UR18, RZ ;  /* 0x0000001202027c24 */ /* 0x000fe2000f8e02ff */
[----:B------:R-:W-:Y:S02]  /*04b0*/  ISETP.NE.AND P2, PT, RZ, UR15, PT ;  /* 0x0000000fff007c0c */ /* 0x000fe4000bf45270 */
[----:B------:R-:W-:Y:S01]  /*04c0*/  LEA.HI.X.SX32 R35, R0, RZ, 0x1, P1 ;  /* 0x000000ff00237211 */ /* 0x000fe200008f0eff */
[C---:B------:R-:W-:Y:S02]  /*04d0*/  IMAD R37, R5.reuse, UR19, R2 ;  /* 0x0000001305257c24 */ /* 0x040fe4000f8e0202 */
[----:B------:R-:W-:-:S04]  /*04e0*/  IMAD.WIDE.U32 R34, R5, UR18, R34 ;  /* 0x0000001205227c25 */ /* 0x000fc8000f8e0022 */
[----:B-1----:R-:W-:Y:S01]  /*04f0*/  @!P0 IMAD R2, R23, R12, RZ ;  /* 0x0000000c17028224 */ /* 0x002fe200078e02ff */
[----:B------:R-:W-:-:S03]  /*0500*/  IADD3 R37, PT, PT, R35, R37, RZ ;  /* 0x0000002523257210 */ /* 0x000fc60007ffe0ff */
[----:B------:R-:W1:Y:S01]  /*0510*/  @P2 LDC.64 R14, c[0x0][0x3b0] ;  /* 0x0000ec00ff0e2b82 */ /* 0x000e620000000a00 */
[----:B------:R-:W-:Y:S01]  /*0520*/  @!P0 MOV R36, R34 ;  /* 0x0000002200248202 */ /* 0x000fe20000000f00 */
[----:B------:R-:W-:-:S04]  /*0530*/  @!P0 IMAD R5, R29, R13, R2 ;  /* 0x0000000d1d058224 */ /* 0x000fc800078e0202 */
[----:B------:R-:W-:-:S05]  /*0540*/  @!P0 IMAD.WIDE.U32 R12, R29, R12, R36 ;  /* 0x0000000c1d0c8225 */ /* 0x000fca00078e0024 */
[----:B------:R-:W-:Y:S02]  /*0550*/  @!P0 IADD3 R5, PT, PT, R13, R5, RZ ;  /* 0x000000050d058210 */ /* 0x000fe40007ffe0ff */
[C---:B------:R-:W-:Y:S02]  /*0560*/  @!P0 SHF.L.U32 R3, R12.reuse, 0x1, RZ ;  /* 0x000000010c038819 */ /* 0x040fe400000006ff */
[----:B------:R-:W-:Y:S02]  /*0570*/  @!P0 SHF.L.U64.HI R2, R12, 0x1, R5 ;  /* 0x000000010c028819 */ /* 0x000fe40000010205 */
[----:B--2---:R-:W-:Y:S01]  /*0580*/  @!P0 IADD3 R16, P1, PT, R3, R16, RZ ;  /* 0x0000001003108210 */ /* 0x004fe20007f3e0ff */
[----:B------:R-:W2:Y:S03]  /*0590*/  LDC.64 R12, c[0x0][0x3a8] ;  /* 0x0000ea00ff0c7b82 */ /* 0x000ea60000000a00 */
[----:B------:R-:W-:-:S02]  /*05a0*/  @!P0 IADD3.X R17, PT, PT, R2, R17, RZ, P1, !PT ;  /* 0x0000001102118210 */ /* 0x000fc40000ffe4ff */
[----:B0-----:R-:W-:Y:S02]  /*05b0*/  @!P0 IADD3 R10, P1, PT, R3, R10, RZ ;  /* 0x0000000a030a8210 */ /* 0x001fe40007f3e0ff */
[----:B------:R-:W-:Y:S01]  /*05c0*/  LOP3.LUT R3, R27, 0xffff, RZ, 0xc0, !PT ;  /* 0x0000ffff1b037812 */ /* 0x000fe200078ec0ff */
[----:B------:R-:W4:Y:S03]  /*05d0*/  @!P0 LDG.E R16, desc[UR12][R16.64] ;  /* 0x0000000c10108981 */ /* 0x000f26000c1e1900 */
[----:B------:R-:W-:-:S05]  /*05e0*/  IADD3 R5, PT, PT, R0, R3, RZ ;  /* 0x0000000300057210 */ /* 0x000fca0007ffe0ff */
[----:B-1----:R-:W-:Y:S01]  /*05f0*/  @P2 IMAD.WIDE R14, R5, 0x2, R14 ;  /* 0x00000002050e2825 */ /* 0x002fe200078e020e */
[----:B------:R-:W-:-:S04]  /*0600*/  @!P0 IADD3.X R11, PT, PT, R2, R11, RZ, P1, !PT ;  /* 0x0000000b020b8210 */ /* 0x000fc80000ffe4ff */
[----:B------:R-:W5:Y:S04]  /*0610*/  @P2 LDG.E.U16 R0, desc[UR12][R14.64] ;  /* 0x0000000c0e002981 */ /* 0x000f68000c1e1500 */
[----:B------:R-:W4:Y:S04]  /*0620*/  @P2 LDG.E.U16 R2, desc[UR12][R14.64+0x2] ;  /* 0x0000020c0e022981 */ /* 0x000f28000c1e1500 */
[----:B------:R-:W4:Y:S01]  /*0630*/  @!P0 LDG.E R10, desc[UR12][R10.64] ;  /* 0x0000000c0a0a8981 */ /* 0x000f22000c1e1900 */
[----:B--2---:R-:W-:-:S05]  /*0640*/  IMAD.WIDE R12, R5, 0x2, R12 ;  /* 0x00000002050c7825 */ /* 0x004fca00078e020c */
[----:B------:R-:W2:Y:S04]  /*0650*/  LDG.E.U16 R5, desc[UR12][R12.64] ;  /* 0x0000000c0c057981 */ /* 0x000ea8000c1e1500 */
[----:B------:R-:W2:Y:S01]  /*0660*/  LDG.E.U16 R18, desc[UR12][R12.64+0x2] ;  /* 0x0000020c0c127981 */ /* 0x000ea2000c1e1500 */
[----:B------:R-:W-:Y:S02]  /*0670*/  PRMT R26, RZ, 0x7610, R26 ;  /* 0x00007610ff1a7816 */ /* 0x000fe4000000001a */
        /* <DEDUP_REMOVED lines=13> */
[----:B-----5:R-:W-:Y:S02]  /*0750*/  PRMT R0, R0, 0x5410, RZ ;  /* 0x0000541000007816 */ /* 0x020fe400000000ff */
[----:B----4-:R-:W-:Y:S02]  /*0760*/  PRMT R2, R2, 0x5410, RZ ;  /* 0x0000541002027816 */ /* 0x010fe400000000ff */
[--C-:B------:R-:W-:Y:S02]  /*0770*/  @!P0 PRMT R0, R0, 0x7610, R16.reuse ;  /* 0x0000761000008816 */ /* 0x100fe40000000010 */
[----:B------:R-:W-:Y:S02]  /*0780*/  @!P0 PRMT R2, R2, 0x5410, R16 ;  /* 0x0000541002028816 */ /* 0x000fe40000000010 */
[C---:B------:R-:W-:Y:S01]  /*0790*/  @!P0 PRMT R26, R10.reuse, 0x7610, R26 ;  /* 0x000076100a1a8816 */ /* 0x040fe2000000001a */
[----:B------:R-:W-:Y:S01]  /*07a0*/  HADD2.F32 R11, -RZ, R0.H1_H1 ;  /* 0x30000000ff0b7230 */ /* 0x000fe20000004100 */
[----:B------:R-:W-:Y:S01]  /*07b0*/  @!P0 PRMT R24, R10, 0x7632, R24 ;  /* 0x000076320a188816 */ /* 0x000fe20000000018 */
[----:B------:R-:W-:-:S02]  /*07c0*/  HADD2.F32 R9, -RZ, R2.H1_H1 ;  /* 0x30000002ff097230 */ /* 0x000fc40000004100 */
[----:B------:R-:W-:Y:S02]  /*07d0*/  HADD2.F32 R26, -RZ, R26.H0_H0 ;  /* 0x2000001aff1a7230 */ /* 0x000fe40000004100 */
[C---:B------:R-:W-:Y:S01]  /*07e0*/  FADD.FTZ R11, -R8.reuse, R11 ;  /* 0x0000000b080b7221 */ /* 0x040fe20000010100 */
[----:B------:R-:W-:Y:S02]  /*07f0*/  HADD2.F32 R24, -RZ, R24.H0_H0 ;  /* 0x20000018ff187230 */ /* 0x000fe40000004100 */
[----:B------:R-:W-:Y:S01]  /*0800*/  FADD.FTZ R10, -R8, R9 ;  /* 0x00000009080a7221 */ /* 0x000fe20000010100 */
[----:B------:R-:W-:Y:S01]  /*0810*/  @P2 HADD2.F32 R30, -RZ, R0.H0_H0 ;  /* 0x20000000ff1e2230 */ /* 0x000fe20000004100 */
[----:B------:R-:W-:Y:S01]  /*0820*/  MOV R8, R26 ;  /* 0x0000001a00087202 */ /* 0x000fe20000000f00 */
[----:B------:R-:W-:Y:S01]  /*0830*/  @P2 HADD2.F32 R28, -RZ, R2.H0_H0 ;  /* 0x20000002ff1c2230 */ /* 0x000fe20000004100 */
[----:B------:R-:W-:Y:S01]  /*0840*/  MOV R9, R24 ;  /* 0x0000001800097202 */ /* 0x000fe20000000f00 */
[----:B--2---:R-:W-:-:S02]  /*0850*/  HADD2.F32 R5, -RZ, R5.H0_H0 ;  /* 0x20000005ff057230 */ /* 0x004fc40000004100 */
[----:B------:R-:W-:Y:S01]  /*0860*/  FMUL.FTZ R0, R10, UR9 ;  /* 0x000000090a007c20 */ /* 0x000fe20008410000 */
[----:B------:R-:W-:Y:S02]  /*0870*/  HADD2.F32 R7, -RZ, R18.H0_H0 ;  /* 0x20000012ff077230 */ /* 0x000fe40000004100 */
        /* <DEDUP_REMOVED lines=20> */
.L_x_807:
        /* <DEDUP_REMOVED lines=54> */
.L_x_809:
[----:B------:R-:W-:Y:S05]  /*0d20*/  BSYNC.RECONVERGENT B0 ;  /* 0x0000000000007941 */ /* 0x000fea0003800200 */
.L_x_808:
        /* <DEDUP_REMOVED lines=32> */
.L_x_811:
[----:B------:R-:W-:Y:S05]  /*0f30*/  BSYNC.RECONVERGENT B0 ;  /* 0x0000000000007941 */ /* 0x000fea0003800200 */
.L_x_810:
        /* <DEDUP_REMOVED lines=318> */
.L_x_813:
[----:B------:R-:W-:Y:S05]  /*2320*/  BSYNC.RECONVERGENT B0 ;  /* 0x0000000000007941 */ /* 0x000fea0003800200 */
.L_x_812:
        /* <DEDUP_REMOVED lines=29> */
.L_x_815:
[----:B------:R-:W-:Y:S05]  /*2500*/  BSYNC.RECONVERGENT B0 ;  /* 0x0000000000007941 */ /* 0x000fea0003800200 */
.L_x_814:
        /* <DEDUP_REMOVED lines=25> */
.L_x_818:
[----:B0-----:R-:W2:Y:S04]  /*26a0*/  LDG.E.STRONG.GPU R10, desc[UR12][R8.64] ;  /* 0x0000000c080a7981 */ /* 0x001ea8000c1ef900 */
[----:B--2---:R-:W-:Y:S01]  /*26b0*/  CCTL.IVALL ;  /* 0x00000000ff00798f */ /* 0x004fe20002000000 */
[----:B------:R-:W-:Y:S05]  /*26c0*/  YIELD ;  /* 0x0000000000007946 */ /* 0x000fea0003800000 */
[----:B------:R-:W-:-:S13]  /*26d0*/  ISETP.NE.AND P1, PT, R10, R15, PT ;  /* 0x0000000f0a00720c */ /* 0x000fda0003f25270 */
[----:B------:R-:W-:Y:S05]  /*26e0*/  @P1 BRA `(.L_x_818) ;  /* 0xfffffffc00ec1947 */ /* 0x000fea000383ffff */
.L_x_817:
[----:B------:R-:W-:Y:S05]  /*26f0*/  WARPSYNC.ALL ;  /* 0x0000000000007948 */ /* 0x000fea0003800000 */
[----:B------:R-:W-:Y:S01]  /*2700*/  BAR.SYNC.DEFER_BLOCKING 0x0 ;  /* 0x0000000000007b1d */ /* 0x000fe20000010000 */
[----:B-1----:R-:W-:-:S05]  /*2710*/  HFMA2 R16, -RZ, RZ, 0, 0 ;  /* 0x00000000ff107431 */ /* 0x002fca00000001ff */
[----:B------:R-:W-:Y:S05]  /*2720*/  @!P4 BRA `(.L_x_819) ;  /* 0x00000004000cc947 */ /* 0x000fea0003800000 */
[----:B------:R-:W-:Y:S02]  /*2730*/  MOV R17, RZ ;  /* 0x000000ff00117202 */ /* 0x000fe40000000f00 */
[----:B------:R-:W-:-:S07]  /*2740*/  LOP3.LUT R16, R4, 0x7ffffff8, RZ, 0xc0, !PT ;  /* 0x7ffffff804107812 */ /* 0x000fce00078ec0ff */
.L_x_820:
        /* <DEDUP_REMOVED lines=65> */
.L_x_819:
        /* <DEDUP_REMOVED lines=37> */
.L_x_821:
        /* <DEDUP_REMOVED lines=21> */
.L_x_822:
        /* <DEDUP_REMOVED lines=10> */
.L_x_823:
[----:B------:R-:W-:Y:S05]  /*2fa0*/  BSYNC.RECONVERGENT B0 ;  /* 0x0000000000007941 */ /* 0x000fea0003800200 */
.L_x_816:
        /* <DEDUP_REMOVED lines=26> */
.L_x_824:
        /* <DEDUP_REMOVED lines=21> */
.L_x_826:
[----:B------:R-:W-:Y:S05]  /*32a0*/  BSYNC.RECONVERGENT B0 ;  /* 0x0000000000007941 */ /* 0x000fea0003800200 */
.L_x_825:
[----:B------:R-:W-:Y:S01]  /*32b0*/  UIADD3 UR7, UPT, UPT, UR14, UR7, URZ ;  /* 0x000000070e077290 */ /* 0x000fe2000fffe0ff */
[----:B------:R-:W-:-:S03]  /*32c0*/  IADD3 R25, PT, PT, R25, 0x1, RZ ;  /* 0x0000000119197810 */ /* 0x000fc60007ffe0ff */
[----:B------:R-:W-:-:S09]  /*32d0*/  UISETP.GE.AND UP0, UPT, UR7, UR6, UPT ;  /* 0x000000060700728c */ /* 0x000fd2000bf06270 */
[----:B------:R-:W-:Y:S05]  /*32e0*/  BRA.U !UP0, `(.L_x_827) ;  /* 0xffffffcd08b87547 */ /* 0x000fea000b83ffff */
.L_x_806:
        /* <DEDUP_REMOVED lines=19> */
.L_x_829:
[----:B------:R-:W-:Y:S05]  /*3420*/  BSYNC.RECONVERGENT B0 ;  /* 0x0000000000007941 */ /* 0x000fea0003800200 */
.L_x_828:
[----:B------:R-:W-:Y:S05]  /*3430*/  @P0 EXIT ;  /* 0x000000000000094d */ /* 0x000fea0003800000 */
[----:B------:R-:W-:Y:S05]  /*3440*/  @P2 BRA `(.L_x_830) ;  /* 0x0000000000202947 */ /* 0x000fea0003800000 */
[----:B------:R-:W-:-:S05]  /*3450*/  IMAD R0, R4, R7, RZ ;  /* 0x0000000704007224 */ /* 0x000fca00078e02ff */
[----:B------:R-:W-:-:S13]  /*3460*/  ISETP.NE.AND P0, PT, R0, -0x1, PT ;  /* 0xffffffff0000780c */ /* 0x000fda0003f05270 */
[----:B------:R-:W-:Y:S05]  /*3470*/  @!P0 BRA `(.L_x_830) ;  /* 0x0000000000148947 */ /* 0x000fea0003800000 */
.L_x_831:
[----:B0-----:R-:W4:Y:S04]  /*3480*/  LDG.E.STRONG.GPU R5, desc[UR12][R2.64] ;  /* 0x0000000c02057981 */ /* 0x001f28000c1ef900 */
[----:B----4-:R-:W-:Y:S01]  /*3490*/  CCTL.IVALL ;  /* 0x00000000ff00798f */ /* 0x010fe20002000000 */
[----:B------:R-:W-:Y:S05]  /*34a0*/  YIELD ;  /* 0x0000000000007946 */ /* 0x000fea0003800000 */
[----:B------:R-:W-:-:S13]  /*34b0*/  ISETP.NE.AND P0, PT, R5, R0, PT ;  /* 0x000000000500720c */ /* 0x000fda0003f05270 */
[----:B------:R-:W-:Y:S05]  /*34c0*/  @P0 BRA `(.L_x_831) ;  /* 0xfffffffc00ec0947 */ /* 0x000fea000383ffff */
.L_x_830:
        /* <DEDUP_REMOVED lines=78> */
.L_x_834:
        /* <DEDUP_REMOVED lines=32> */
.L_x_833:
[----:B------:R-:W-:Y:S05]  /*3bb0*/  BSYNC.RECONVERGENT B0 ;  /* 0x0000000000007941 */ /* 0x000fea0003800200 */
.L_x_832:
        /* <DEDUP_REMOVED lines=11> */
.L_x_836:
        /* <DEDUP_REMOVED lines=88> */
.L_x_835:
[----:B------:R-:W-:Y:S05]  /*41f0*/  EXIT ;  /* 0x000000000000794d */ /* 0x000fea0003800000 */
.L_x_837:
        /* <DEDUP_REMOVED lines=16> */
.L_x_2479:


//--------------------- .text._Z35group_norm_nhwc_bwd_one_pass_kernelI11Fp16IOFp16WLi128ELi12ELi384EEv26Group_norm_nhwc_bwd_params --------------------------
	.section	.text._Z35group_norm_nhwc_bwd_one_pass_kernelI11Fp16IOFp16WLi128ELi12ELi384EEv26Group_norm_nhwc_bwd_params,"ax",@progbits
	.align	128
        .global         _Z35group_norm_nhwc_bwd_one_pass_kernelI11Fp16IOFp16WLi128ELi12ELi384EEv26Group_norm_nhwc_bwd_params
        .type           _Z35group_norm_nhwc_bwd_one_pass_kernelI11Fp16IOFp16WLi128ELi12ELi384EEv26Group_norm_nhwc_bwd_params,@function
        .size           _Z35group_norm_nhwc_bwd_one_pass_kernelI11Fp16IOFp16WLi128ELi12ELi384EEv26Group_norm_nhwc_bwd_params,(.L_x_2480 - _Z35group_norm_nhwc_bwd_one_pass_kernelI11Fp16IOFp16WLi128ELi12ELi384EEv26Group_norm_nhwc_bwd_params)
        .other          _Z35group_norm_nhwc_bwd_one_pass_kernelI11Fp16IOFp16WLi128ELi12ELi384EEv26Group_norm_nhwc_bwd_params,@"STO_CUDA_ENTRY STV_DEFAULT"
_Z35group_norm_nhwc_bwd_one_pass_kernelI11Fp16IOFp16WLi128ELi12ELi384EEv26Group_norm_nhwc_bwd_params:
.text._Z35group_norm_nhwc_bwd_one_pass_kernelI11Fp16IOFp16WLi128ELi12ELi384EEv26Group_norm_nhwc_bwd_params:
        /* <DEDUP_REMOVED lines=37> */
.L_x_863:
        /* <DEDUP_REMOVED lines=111> */
[----:B--2---:R-:W-:Y:S02]  /*0940*/  HADD2.F32 R5, -RZ, R17.H0_H0 ;  /* 0x20000011ff057230 */ /* 0x004fe40000004100 */
[----:B---3--:R-:W-:Y:S02]  /*0950*/  @P2 HADD2.F32 R37, -RZ, R19.H0_H0 ;  /* 0x20000013ff252230 */ /* 0x008fe40000004100 */
[----:B------:R-:W-:Y:S02]  /*0960*/  @P2 HADD2.F32 R34, -RZ, R18.H0_H0 ;  /* 0x20000012ff222230 */ /* 0x000fe40000004100 */
[----:B------:R-:W-:Y:S01]  /*0970*/  HADD2.F32 R4, -RZ, R16.H0_H0 ;  /* 0x20000010ff047230 */ /* 0x000fe20000004100 */
        /* <DEDUP_REMOVED lines=38> */
.L_x_839:
        /* <DEDUP_REMOVED lines=72> */
.L_x_840:
        /* <DEDUP_REMOVED lines=39> */
.L_x_842:
[----:B------:R-:W-:Y:S05]  /*12d0*/  BSYNC.RECONVERGENT B0 ;  /* 0x0000000000007941 */ /* 0x000fea0003800200 */
.L_x_841:
        /* <DEDUP_REMOVED lines=32> */
.L_x_844:
[----:B------:R-:W-:Y:S05]  /*14e0*/  BSYNC.RECONVERGENT B0 ;  /* 0x0000000000007941 */ /* 0x000fea0003800200 */
.L_x_843:
        /* <DEDUP_REMOVED lines=318> */
.L_x_846:
[----:B------:R-:W-:Y:S05]  /*28d0*/  BSYNC.RECONVERGENT B0 ;  /* 0x0000000000007941 */ /* 0x000fea0003800200 */
.L_x_845:
        /* <DEDUP_REMOVED lines=29> */
.L_x_848:
[----:B------:R-:W-:Y:S05]  /*2ab0*/  BSYNC.RECONVERGENT B0 ;  /* 0x0000000000007941 */ /* 0x000fea0003800200 */
.L_x_847:
        /* <DEDUP_REMOVED lines=30> */
.L_x_851:
[----:B------:R-:W2:Y:S04]  /*2ca0*/  LDG.E.STRONG.GPU R2, desc[UR14][R8.64] ;  /* 0x0000000e08027981 */ /* 0x000ea8000c1ef900 */
[----:B--2---:R-:W-:Y:S01]  /*2cb0*/  CCTL.IVALL ;  /* 0x00000000ff00798f */ /* 0x004fe20002000000 */
[----:B------:R-:W-:Y:S05]  /*2cc0*/  YIELD ;  /* 0x0000000000007946 */ /* 0x000fea0003800000 */
[----:B------:R-:W-:-:S13]  /*2cd0*/  ISETP.NE.AND P1, PT, R2, R15, PT ;  /* 0x0000000f0200720c */ /* 0x000fda0003f25270 */
[----:B------:R-:W-:Y:S05]  /*2ce0*/  @P1 BRA `(.L_x_851) ;  /* 0xfffffffc00ec1947 */ /* 0x000fea000383ffff */
.L_x_850:
[----:B------:R-:W-:Y:S05]  /*2cf0*/  WARPSYNC.ALL ;  /* 0x0000000000007948 */ /* 0x000fea0003800000 */
[----:B------:R-:W-:Y:S01]  /*2d00*/  BAR.SYNC.DEFER_BLOCKING 0x0 ;  /* 0x0000000000007b1d */ /* 0x000fe20000010000 */
[----:B------:R-:W-:-:S05]  /*2d10*/  HFMA2 R2, -RZ, RZ, 0, 0 ;  /* 0x00000000ff027431 */ /* 0x000fca00000001ff */
[----:B------:R-:W-:Y:S05]  /*2d20*/  @!P4 BRA `(.L_x_852) ;  /* 0x000000040030c947 */ /* 0x000fea0003800000 */
[----:B------:R-:W-:Y:S01]  /*2d30*/  MOV R2, RZ ;  /* 0x000000ff00027202 */ /* 0x000fe20000000f00 */
[----:B------:R-:W-:-:S12]  /*2d40*/  ULOP3.LUT UR6, UR21, 0x7ffffff8, URZ, 0xc0, !UPT ;  /* 0x7ffffff815067892 */ /* 0x000fd8000f8ec0ff */
.L_x_853:
        /* <DEDUP_REMOVED lines=74> */
.L_x_852:
        /* <DEDUP_REMOVED lines=42> */
.L_x_854:
        /* <DEDUP_REMOVED lines=23> */
.L_x_855:
        /* <DEDUP_REMOVED lines=11> */
.L_x_856:
[----:B------:R-:W-:Y:S05]  /*36b0*/  BSYNC.RECONVERGENT B0 ;  /* 0x0000000000007941 */ /* 0x000fea0003800200 */
.L_x_849:
        /* <DEDUP_REMOVED lines=40> */
.L_x_857:
        /* <DEDUP_REMOVED lines=20> */
.L_x_859:
[----:B------:R-:W-:Y:S05]  /*3a80*/  BSYNC.RECONVERGENT B0 ;  /* 0x0000000000007941 */ /* 0x000fea0003800200 */
.L_x_858:
        /* <DEDUP_REMOVED lines=24> */
.L_x_860:
        /* <DEDUP_REMOVED lines=22> */
.L_x_862:
[----:B------:R-:W-:Y:S05]  /*3d70*/  BSYNC.RECONVERGENT B0 ;  /* 0x0000000000007941 */ /* 0x000fea0003800200 */
.L_x_861:
[----:B------:R-:W-:Y:S02]  /*3d80*/  UIADD3 UR11, UPT, UPT, UR20, UR11, URZ ;  /* 0x0000000b140b7290 */ /* 0x000fe4000fffe0ff */
[----:B------:R-:W-:Y:S02]  /*3d90*/  UIADD3 UR4, UPT, UPT, UR4, 0x1, URZ ;  /* 0x0000000104047890 */ /* 0x000fe4000fffe0ff */
[----:B------:R-:W-:-:S09]  /*3da0*/  UISETP.GE.AND UP0, UPT, UR11, UR5, UPT ;  /* 0x000000050b00728c */ /* 0x000fd2000bf06270 */
[----:B------:R-:W-:Y:S05]  /*3db0*/  BRA.U !UP0, `(.L_x_863) ;  /* 0xffffffc508247547 */ /* 0x000fea000b83ffff */
.L_x_838:
        /* <DEDUP_REMOVED lines=19> */
.L_x_865:
[----:B------:R-:W-:Y:S05]  /*3ef0*/  BSYNC.RECONVERGENT B0 ;  /* 0x0000000000007941 */ /* 0x000fea0003800200 */
.L_x_864:
[----:B------:R-:W-:Y:S05]  /*3f00*/  @P0 EXIT ;  /* 0x000000000000094d */ /* 0x000fea0003800000 */
[----:B------:R-:W-:Y:S05]  /*3f10*/  @P2 BRA `(.L_x_866) ;  /* 0x0000000000202947 */ /* 0x000fea0003800000 */
[----:B------:R-:W-:-:S05]  /*3f20*/  IMAD R0, R4, R7, RZ ;  /* 0x0000000704007224 */ /* 0x000fca00078e02ff */
[----:B------:R-:W-:-:S13]  /*3f30*/  ISETP.NE.AND P0, PT, R0, -0x1, PT ;  /* 0xffffffff0000780c */ /* 0x000fda0003f05270 */
[----:B------:R-:W-:Y:S05]  /*3f40*/  @!P0 BRA `(.L_x_866) ;  /* 0x0000000000148947 */ /* 0x000fea0003800000 */
.L_x_867:
[----:B0-----:R-:W2:Y:S04]  /*3f50*/  LDG.E.STRONG.GPU R5, desc[UR14][R2.64] ;  /* 0x0000000e02057981 */ /* 0x001ea8000c1ef900 */
[----:B--2---:R-:W-:Y:S01]  /*3f60*/  CCTL.IVALL ;  /* 0x00000000ff00798f */ /* 0x004fe20002000000 */
[----:B------:R-:W-:Y:S05]  /*3f70*/  YIELD ;  /* 0x0000000000007946 */ /* 0x000fea0003800000 */
[----:B------:R-:W-:-:S13]  /*3f80*/  ISETP.NE.AND P0, PT, R5, R0, PT ;  /* 0x000000000500720c */ /* 0x000fda0003f05270 */
[----:B------:R-:W-:Y:S05]  /*3f90*/  @P0 BRA `(.L_x_867) ;  /* 0xfffffffc00ec0947 */ /* 0x000fea000383ffff */
.L_x_866:
        /* <DEDUP_REMOVED lines=74> */
.L_x_870:
        /* <DEDUP_REMOVED lines=31> */
.L_x_869:
[----:B------:R-:W-:Y:S05]  /*4630*/  BSYNC.RECONVERGENT B0 ;  /* 0x0000000000007941 */ /* 0x000fea0003800200 */
.L_x_868:
        /* <DEDUP_REMOVED lines=10> */
.L_x_871:
        /* <DEDUP_REMOVED lines=87> */
.L_x_872:
        /* <DEDUP_REMOVED lines=11> */
.L_x_2480:


//--------------------- .text._Z35group_norm_nhwc_bwd_one_pass_kernelI11Fp16IOFp16WLi256ELi12ELi384EEv26Group_norm_nhwc_bwd_params --------------------------
	.section	.text._Z35group_norm_nhwc_bwd_one_pass_kernelI11Fp16IOFp16WLi256ELi12ELi384EEv26Group_norm_nhwc_bwd_params,"ax",@progbits
	.align	128
        .global         _Z35group_norm_nhwc_bwd_one_pass_kernelI11Fp16IOFp16WLi256ELi12ELi384EEv26Group_norm_nhwc_bwd_params
        .type           _Z35group_norm_nhwc_bwd_one_pass_kernelI11Fp16IOFp16WLi256ELi12ELi384EEv26Group_norm_nhwc_bwd_params,@function
        .size           _Z35group_norm_nhwc_bwd_one_pass_kernelI11Fp16IOFp16WLi256ELi12ELi384EEv26Group_norm_nhwc_bwd_params,(.L_x_2481 - _Z35group_norm_nhwc_bwd_one_pass_kernelI11Fp16IOFp16WLi256ELi12ELi384EEv26Group_norm_nhwc_bwd_params)
        .other          _Z35group_norm_nhwc_bwd_one_pass_kernelI11Fp16IOFp16WLi256ELi12ELi384EEv26Group_norm_nhwc_bwd_params,@"STO_CUDA_ENTRY STV_DEFAULT"
_Z35group_norm_nhwc_bwd_one_pass_kernelI11Fp16IOFp16WLi256ELi12ELi384EEv26Group_norm_nhwc_bwd_params:
.text._Z35group_norm_nhwc_bwd_one_pass_kernelI11Fp16IOFp16WLi256ELi12ELi384EEv26Group_norm_nhwc_bwd_params:
        /* <DEDUP_REMOVED lines=32> */
.L_x_904:
        /* <DEDUP_REMOVED lines=156> */
[----:B---3--:R-:W-:Y:S02]  /*0bc0*/  HADD2.F32 R7, -RZ, R19.H0_H0 ;  /* 0x20000013ff077230 */ /* 0x008fe40000004100 */
[----:B----4-:R-:W-:Y:S02]  /*0bd0*/  HADD2.F32 R6, -RZ, R18.H0_H0 ;  /* 0x20000012ff067230 */ /* 0x010fe40000004100 */
[----:B------:R-:W-:Y:S02]  /*0be0*/  @P4 HADD2.F32 R31, -RZ, R21.H0_H0 ;  /* 0x20000015ff1f4230 */ /* 0x000fe40000004100 */
[----:B------:R-:W-:Y:S01]  /*0bf0*/  @P4 HADD2.F32 R32, -RZ, R20.H0_H0 ;  /* 0x20000014ff204230 */ /* 0x000fe20000004100 */
        /* <DEDUP_REMOVED lines=74> */
.L_x_874:
        /* <DEDUP_REMOVED lines=144> */
.L_x_875:
        /* <DEDUP_REMOVED lines=44> */
.L_x_877:
[----:B------:R-:W-:Y:S05]  /*1c60*/  BSYNC.RECONVERGENT B0 ;  /* 0x0000000000007941 */ /* 0x000fea0003800200 */
.L_x_876:
        /* <DEDUP_REMOVED lines=32> */
.L_x_879:
[----:B------:R-:W-:Y:S05]  /*1e70*/  BSYNC.RECONVERGENT B0 ;  /* 0x0000000000007941 */ /* 0x000fea0003800200 */
.L_x_878:
        /* <DEDUP_REMOVED lines=318> */
.L_x_881:
[----:B------:R-:W-:Y:S05]  /*3260*/  BSYNC.RECONVERGENT B0 ;  /* 0x0000000000007941 */ /* 0x000fea0003800200 */
.L_x_880:
        /* <DEDUP_REMOVED lines=29> */
.L_x_883:
[----:B------:R-:W-:Y:S05]  /*3440*/  BSYNC.RECONVERGENT B0 ;  /* 0x0000000000007941 */ /* 0x000fea0003800200 */
.L_x_882:
        /* <DEDUP_REMOVED lines=25> */
.L_x_886:
[----:B-1----:R-:W2:Y:S04]  /*35e0*/  LDG.E.STRONG.GPU R10, desc[UR10][R8.64] ;  /* 0x0000000a080a7981 */ /* 0x002ea8000c1ef900 */
[----:B--2---:R-:W-:Y:S01]  /*35f0*/  CCTL.IVALL ;  /* 0x00000000ff00798f */ /* 0x004fe20002000000 */
[----:B------:R-:W-:Y:S05]  /*3600*/  YIELD ;  /* 0x0000000000007946 */ /* 0x000fea0003800000 */
[----:B------:R-:W-:-:S13]  /*3610*/  ISETP.NE.AND P1, PT, R10, R15, PT ;  /* 0x0000000f0a00720c */ /* 0x000fda0003f25270 */
[----:B------:R-:W-:Y:S05]  /*3620*/  @P1 BRA `(.L_x_886) ;  /* 0xfffffffc00ec1947 */ /* 0x000fea000383ffff */
.L_x_885:
[----:B------:R-:W-:Y:S05]  /*3630*/  WARPSYNC.ALL ;  /* 0x0000000000007948 */ /* 0x000fea0003800000 */
[----:B------:R-:W-:Y:S01]  /*3640*/  BAR.SYNC.DEFER_BLOCKING 0x0 ;  /* 0x0000000000007b1d */ /* 0x000fe20000010000 */
[----:B------:R-:W-:-:S05]  /*3650*/  HFMA2 R18, -RZ, RZ, 0, 0 ;  /* 0x00000000ff127431 */ /* 0x000fca00000001ff */
[----:B------:R-:W-:Y:S05]  /*3660*/  @!P3 BRA `(.L_x_887) ;  /* 0x000000040010b947 */ /* 0x000fea0003800000 */
[----:B------:R-:W-:Y:S02]  /*3670*/  MOV R19, RZ ;  /* 0x000000ff00137202 */ /* 0x000fe40000000f00 */
[----:B------:R-:W-:-:S07]  /*3680*/  LOP3.LUT R18, R2, 0x7ffffff8, RZ, 0xc0, !PT ;  /* 0x7ffffff802127812 */ /* 0x000fce00078ec0ff */
.L_x_888:
        /* <DEDUP_REMOVED lines=66> */
.L_x_887:
        /* <DEDUP_REMOVED lines=38> */
.L_x_889:
        /* <DEDUP_REMOVED lines=20> */
.L_x_890:
        /* <DEDUP_REMOVED lines=10> */
.L_x_891:
[----:B------:R-:W-:Y:S05]  /*3ef0*/  BSYNC.RECONVERGENT B0 ;  /* 0x0000000000007941 */ /* 0x000fea0003800200 */
.L_x_884:
        /* <DEDUP_REMOVED lines=43> */
.L_x_892:
        /* <DEDUP_REMOVED lines=21> */
.L_x_894:
[----:B------:R-:W-:Y:S05]  /*4300*/  BSYNC.RECONVERGENT B0 ;  /* 0x0000000000007941 */ /* 0x000fea0003800200 */
.L_x_893:
        /* <DEDUP_REMOVED lines=28> */
.L_x_895:
        /* <DEDUP_REMOVED lines=20> */
.L_x_897:
[----:B------:R-:W-:Y:S05]  /*4610*/  BSYNC.RECONVERGENT B0 ;  /* 0x0000000000007941 */ /* 0x000fea0003800200 */
.L_x_896:
        /* <DEDUP_REMOVED lines=40> */
.L_x_898:
        /* <DEDUP_REMOVED lines=18> */
.L_x_900:
[----:B------:R-:W-:Y:S05]  /*49c0*/  BSYNC.RECONVERGENT B0 ;  /* 0x0000000000007941 */ /* 0x000fea0003800200 */
.L_x_899:
        /* <DEDUP_REMOVED lines=21> */
.L_x_901:
        /* <DEDUP_REMOVED lines=18> */
.L_x_903:
[----:B------:R-:W-:Y:S05]  /*4c40*/  BSYNC.RECONVERGENT B0 ;  /* 0x0000000000007941 */ /* 0x000fea0003800200 */
.L_x_902:
[----:B------:R-:W-:Y:S01]  /*4c50*/  UIADD3 UR7, UPT, UPT, UR14, UR7, URZ ;  /* 0x000000070e077290 */ /* 0x000fe2000fffe0ff */
[----:B------:R-:W-:-:S03]  /*4c60*/  IADD3 R41, PT, PT, R41, 0x1, RZ ;  /* 0x0000000129297810 */ /* 0x000fc60007ffe0ff */
[----:B------:R-:W-:-:S09]  /*4c70*/  UISETP.GE.AND UP0, UPT, UR7, UR6, UPT ;  /* 0x000000060700728c */ /* 0x000fd2000bf06270 */
[----:B------:R-:W-:Y:S05]  /*4c80*/  BRA.U !UP0, `(.L_x_904) ;  /* 0xffffffb5085c7547 */ /* 0x000fea000b83ffff */
.L_x_873:
        /* <DEDUP_REMOVED lines=19> */
.L_x_906:
[----:B------:R-:W-:Y:S05]  /*4dc0*/  BSYNC.RECONVERGENT B0 ;  /* 0x0000000000007941 */ /* 0x000fea0003800200 */
.L_x_905:
[----:B------:R-:W-:Y:S05]  /*4dd0*/  @P0 EXIT ;  /* 0x000000000000094d */ /* 0x000fea0003800000 */
[----:B------:R-:W-:Y:S05]  /*4de0*/  @P2 BRA `(.L_x_907) ;  /* 0x0000000000202947 */ /* 0x000fea0003800000 */
[----:B------:R-:W-:-:S05]  /*4df0*/  IMAD R0, R4, R7, RZ ;  /* 0x0000000704007224 */ /* 0x000fca00078e02ff */
[----:B------:R-:W-:-:S13]  /*4e00*/  ISETP.NE.AND P0, PT, R0, -0x1, PT ;  /* 0xffffffff0000780c */ /* 0x000fda0003f05270 */
[----:B------:R-:W-:Y:S05]  /*4e10*/  @!P0 BRA `(.L_x_907) ;  /* 0x0000000000148947 */ /* 0x000fea0003800000 */
.L_x_908:
[----:B0-----:R-:W2:Y:S04]  /*4e20*/  LDG.E.STRONG.GPU R5, desc[UR10][R2.64] ;  /* 0x0000000a02057981 */ /* 0x001ea8000c1ef900 */
[----:B--2---:R-:W-:Y:S01]  /*4e30*/  CCTL.IVALL ;  /* 0x00000000ff00798f */ /* 0x004fe20002000000 */
[----:B------:R-:W-:Y:S05]  /*4e40*/  YIELD ;  /* 0x0000000000007946 */ /* 0x000fea0003800000 */
[----:B------:R-:W-:-:S13]  /*4e50*/  ISETP.NE.AND P0, PT, R5, R0, PT ;  /* 0x000000000500720c */ /* 0x000fda0003f05270 */
[----:B------:R-:W-:Y:S05]  /*4e60*/  @P0 BRA `(.L_x_908) ;  /* 0xfffffffc00ec0947 */ /* 0x000fea000383ffff */
.L_x_907:
        /* <DEDUP_REMOVED lines=72> */
.L_x_911:
        /* <DEDUP_REMOVED lines=25> */
[-C--:B------:R-:W-:Y:S02]  /*5480*/  MOV R11, R23.reuse ;  /* 0x00000017000b7202 */ /* 0x080fe40000000f00 */
[----:B---3--:R-:W-:Y:S01]  /*5490*/  F2FP.F16.F32.PACK_AB R19, R15, R12 ;  /* 0x0000000c0f13723e */ /* 0x008fe200000000ff */
[----:B------:R0:W-:Y:S04]  /*54a0*/  STG.E desc[UR10][R8.64], R17 ;  /* 0x0000001108007986 */ /* 0x0001e8000c10190a */
[----:B------:R0:W-:Y:S01]  /*54b0*/  STG.E desc[UR10][R10.64], R19 ;  /* 0x000000130a007986 */ /* 0x0001e2000c10190a */
[----:B------:R-:W-:Y:S01]  /*54c0*/  IADD3.X R23, PT, PT, RZ, R23, RZ, P3, !PT ;  /* 0x00000017ff177210 */ /* 0x000fe20001ffe4ff */
[----:B------:R-:W-:Y:S06]  /*54d0*/  @P1 BRA `(.L_x_911) ;  /* 0xfffffffc00841947 */ /* 0x000fec000383ffff */
.L_x_910:
[----:B------:R-:W-:Y:S05]  /*54e0*/  BSYNC.RECONVERGENT B0 ;  /* 0x0000000000007941 */ /* 0x000fea0003800200 */
.L_x_909:
        /* <DEDUP_REMOVED lines=10> */
.L_x_912:
        /* <DEDUP_REMOVED lines=81> */
[----:B---3--:R-:W-:Y:S02]  /*5aa0*/  F2FP.F16.F32.PACK_AB R17, R17, R10 ;  /* 0x0000000a1111723e */ /* 0x008fe400000000ff */
[----:B----4-:R-:W-:-:S03]  /*5ab0*/  F2FP.F16.F32.PACK_AB R9, R15, R12 ;  /* 0x0000000c0f09723e */ /* 0x010fc600000000ff */
[----:B------:R3:W-:Y:S04]  /*5ac0*/  STG.E desc[UR10][R18.64], R17 ;  /* 0x0000001112007986 */ /* 0x0007e8000c10190a */
[----:B------:R3:W-:Y:S02]  /*5ad0*/  STG.E desc[UR10][R22.64], R9 ;  /* 0x0000000916007986 */ /* 0x0007e4000c10190a */
[----:B------:R-:W-:Y:S05]  /*5ae0*/  @P0 BRA `(.L_x_912) ;  /* 0xfffffff800a80947 */ /* 0x000fea000383ffff */
[----:B------:R-:W-:Y:S05]  /*5af0*/  EXIT ;  /* 0x000000000000794d */ /* 0x000fea0003800000 */
.L_x_913:
        /* <DEDUP_REMOVED lines=16> */
.L_x_2481:


//--------------------- .text._Z35group_norm_nhwc_bwd_one_pass_kernelI11Fp16IOFp16WLi512ELi12ELi384EEv26Group_norm_nhwc_bwd_params --------------------------
	.section	.text._Z35group_norm_nhwc_bwd_one_pass_kernelI11Fp16IOFp16WLi512ELi12ELi384EEv26Group_norm_nhwc_bwd_params,"ax",@progbits
	.align	128
        .global         _Z35group_norm_nhwc_bwd_one_pass_kernelI11Fp16IOFp16WLi512ELi12ELi384EEv26Group_norm_nhwc_bwd_params
        .type           _Z35group_norm_nhwc_bwd_one_pass_kernelI11Fp16IOFp16WLi512ELi12ELi384EEv26Group_norm_nhwc_bwd_params,@function
        .size           _Z35group_norm_nhwc_bwd_one_pass_kernelI11Fp16IOFp16WLi512ELi12ELi384EEv26Group_norm_nhwc_bwd_params,(.L_x_2482 - _Z35group_norm_nhwc_bwd_one_pass_kernelI11Fp16IOFp16WLi512ELi12ELi384EEv26Group_norm_nhwc_bwd_params)
        .other          _Z35group_norm_nhwc_bwd_one_pass_kernelI11Fp16IOFp16WLi512ELi12ELi384EEv26Group_norm_nhwc_bwd_params,@"STO_CUDA_ENTRY STV_DEFAULT"
_Z35group_norm_nhwc_bwd_one_pass_kernelI11Fp16IOFp16WLi512ELi12ELi384EEv26Group_norm_nhwc_bwd_params:
.text._Z35group_norm_nhwc_bwd_one_pass_kernelI11Fp16IOFp16WLi512ELi12ELi384EEv26Group_norm_nhwc_bwd_params:
        /* <DEDUP_REMOVED lines=21> */
.L_x_957:
        /* <DEDUP_REMOVED lines=248> */
[----:B------:R-:W-:Y:S01]  /*10d0*/  CS2R R4, SRZ ;  /* 0x0000000000047805 */ /* 0x000fe2000001ff00 */
[----:B------:R-:W-:Y:S02]  /*10e0*/  @P4 HADD2.F32 R4, -RZ, R6.H0_H0 ;  /* 0x20000006ff044230 */ /* 0x000fe40000004100 */
[----:B------:R-:W-:Y:S01]  /*10f0*/  @P4 HADD2.F32 R5, -RZ, R7.H0_H0 ;  /* 0x20000007ff054230 */ /* 0x000fe20000004100 */
[----:B-1----:R-:W-:-:S13]  /*1100*/  @P0 R2UR UR6, R14 ;  /* 0x000000000e0602ca */ /* 0x002fda00000e0000 */
[----:B------:R-:W-:Y:S01]  /*1110*/  @UP0 UMOV UR11, UR6 ;  /* 0x00000006000b0c82 */ /* 0x000fe20008000000 */
[----:B---3--:R-:W-:Y:S02]  /*1120*/  HADD2.F32 R7, -RZ, R15.H0_H0 ;  /* 0x2000000fff077230 */ /* 0x008fe40000004100 */
[----:B----4-:R-:W-:Y:S01]  /*1130*/  HADD2.F32 R6, -RZ, R16.H0_H0 ;  /* 0x20000010ff067230 */ /* 0x010fe20000004100 */
        /* <DEDUP_REMOVED lines=146> */
.L_x_915:
        /* <DEDUP_REMOVED lines=288> */
.L_x_916:
        /* <DEDUP_REMOVED lines=48> */
.L_x_918:
[----:B------:R-:W-:Y:S05]  /*2f60*/  BSYNC.RECONVERGENT B0 ;  /* 0x0000000000007941 */ /* 0x000fea0003800200 */
.L_x_917:
        /* <DEDUP_REMOVED lines=32> */
.L_x_920:
[----:B------:R-:W-:Y:S05]  /*3170*/  BSYNC.RECONVERGENT B0 ;  /* 0x0000000000007941 */ /* 0x000fea0003800200 */
.L_x_919:
        /* <DEDUP_REMOVED lines=318> */
.L_x_922:
[----:B------:R-:W-:Y:S05]  /*4560*/  BSYNC.RECONVERGENT B0 ;  /* 0x0000000000007941 */ /* 0x000fea0003800200 */
.L_x_921:
        /* <DEDUP_REMOVED lines=28> */
.L_x_924:
[----:B------:R-:W-:Y:S05]  /*4730*/  BSYNC.RECONVERGENT B0 ;  /* 0x0000000000007941 */ /* 0x000fea0003800200 */
.L_x_923:
        /* <DEDUP_REMOVED lines=36> */
.L_x_927:
[----:B0-----:R-:W3:Y:S04]  /*4980*/  LDG.E.STRONG.GPU R8, desc[UR12][R10.64] ;  /* 0x0000000c0a087981 */ /* 0x001ee8000c1ef900 */
[----:B---3--:R-:W-:Y:S01]  /*4990*/  CCTL.IVALL ;  /* 0x00000000ff00798f */ /* 0x008fe20002000000 */
[----:B------:R-:W-:Y:S05]  /*49a0*/  YIELD ;  /* 0x0000000000007946 */ /* 0x000fea0003800000 */
[----:B------:R-:W-:-:S13]  /*49b0*/  ISETP.NE.AND P0, PT, R8, R13, PT ;  /* 0x0000000d0800720c */ /* 0x000fda0003f05270 */
[----:B------:R-:W-:Y:S05]  /*49c0*/  @P0 BRA `(.L_x_927) ;  /* 0xfffffffc00ec0947 */ /* 0x000fea000383ffff */
.L_x_926:
[----:B0-----:R-:W0:Y:S01]  /*49d0*/  LDC R8, c[0x0][0x370] ;  /* 0x0000dc00ff087b82 */ /* 0x001e220000000800 */
[----:B------:R-:W-:Y:S05]  /*49e0*/  WARPSYNC.ALL ;  /* 0x0000000000007948 */ /* 0x000fea0003800000 */
[----:B0-----:R-:W-:Y:S02]  /*49f0*/  ISETP.GE.U32.AND P0, PT, R8, 0x8, PT ;  /* 0x000000080800780c */ /* 0x001fe40003f06070 */
[----:B------:R-:W-:Y:S01]  /*4a00*/  BAR.SYNC.DEFER_BLOCKING 0x0 ;  /* 0x0000000000007b1d */ /* 0x000fe20000010000 */
[----:B------:R-:W-:-:S10]  /*4a10*/  HFMA2 R16, -RZ, RZ, 0, 0 ;  /* 0x00000000ff107431 */ /* 0x000fd400000001ff */
[----:B------:R-:W-:Y:S05]  /*4a20*/  @!P0 BRA `(.L_x_928) ;  /* 0x0000000400308947 */ /* 0x000fea0003800000 */
[----:B------:R-:W-:-:S07]  /*4a30*/  MOV R20, RZ ;  /* 0x000000ff00147202 */ /* 0x000fce0000000f00 */
.L_x_929:
        /* <DEDUP_REMOVED lines=75> */
.L_x_928:
        /* <DEDUP_REMOVED lines=46> */
.L_x_930:
        /* <DEDUP_REMOVED lines=23> */
.L_x_931:
        /* <DEDUP_REMOVED lines=11> */
.L_x_932:
[----:B------:R-:W-:Y:S05]  /*53f0*/  BSYNC.RECONVERGENT B0 ;  /* 0x0000000000007941 */ /* 0x000fea0003800200 */
.L_x_925:
        /* <DEDUP_REMOVED lines=45> */
.L_x_933:
        /* <DEDUP_REMOVED lines=21> */
.L_x_935:
[----:B------:R-:W-:Y:S05]  /*5820*/  BSYNC.RECONVERGENT B0 ;  /* 0x0000000000007941 */ /* 0x000fea0003800200 */
.L_x_934:
        /* <DEDUP_REMOVED lines=35> */
.L_x_936:
        /* <DEDUP_REMOVED lines=21> */
.L_x_938:
[----:B------:R-:W-:Y:S05]  /*5bb0*/  BSYNC.RECONVERGENT B0 ;  /* 0x0000000000007941 */ /* 0x000fea0003800200 */
.L_x_937:
        /* <DEDUP_REMOVED lines=25> */
.L_x_939:
        /* <DEDUP_REMOVED lines=21> */
.L_x_941:
[----:B------:R-:W-:Y:S05]  /*5ea0*/  BSYNC.RECONVERGENT B0 ;  /* 0x0000000000007941 */ /* 0x000fea0003800200 */
.L_x_940:
        /* <DEDUP_REMOVED lines=77> */
.L_x_942:
        /* <DEDUP_REMOVED lines=18> */
.L_x_944:
[----:B------:R-:W-:Y:S05]  /*64a0*/  BSYNC.RECONVERGENT B0 ;  /* 0x0000000000007941 */ /* 0x000fea0003800200 */
.L_x_943:
        /* <DEDUP_REMOVED lines=21> */
.L_x_945:
        /* <DEDUP_REMOVED lines=18> */
.L_x_947:
[----:B------:R-:W-:Y:S05]  /*6720*/  BSYNC.RECONVERGENT B0 ;  /* 0x0000000000007941 */ /* 0x000fea0003800200 */
.L_x_946:
        /* <DEDUP_REMOVED lines=21> */
.L_x_948:
        /* <DEDUP_REMOVED lines=18> */
.L_x_950:
[----:B------:R-:W-:Y:S05]  /*69a0*/  BSYNC.RECONVERGENT B0 ;  /* 0x0000000000007941 */ /* 0x000fea0003800200 */
.L_x_949:
        /* <DEDUP_REMOVED lines=21> */
.L_x_951:
        /* <DEDUP_REMOVED lines=18> */
.L_x_953:
[----:B------:R-:W-:Y:S05]  /*6c20*/  BSYNC.RECONVERGENT B0 ;  /* 0x0000000000007941 */ /* 0x000fea0003800200 */
.L_x_952:
        /* <DEDUP_REMOVED lines=22> */
.L_x_954:
        /* <DEDUP_REMOVED lines=18> */
.L_x_956:
[----:B------:R-:W-:Y:S05]  /*6eb0*/  BSYNC.RECONVERGENT B0 ;  /* 0x0000000000007941 */ /* 0x000fea0003800200 */
.L_x_955:
[----:B------:R-:W4:Y:S01]  /*6ec0*/  LDCU UR6, c[0x0][0x410] ;  /* 0x00008200ff0677ac */ /* 0x000f220008000800 */
[----:B------:R-:W4:Y:S01]  /*6ed0*/  LDCU UR7, c[0x0][0x3e0] ;  /* 0x00007c00ff0777ac */ /* 0x000f220008000800 */
[----:B------:R-:W-:Y:S02]  /*6ee0*/  UIADD3 UR5, UPT, UPT, UR9, UR5, URZ ;  /* 0x0000000509057290 */ /* 0x000fe4000fffe0ff */
[----:B------:R-:W-:Y:S02]  /*6ef0*/  UIADD3 UR4, UPT, UPT, UR4, 0x1, URZ ;  /* 0x0000000104047890 */ /* 0x000fe4000fffe0ff */
[----:B----4-:R-:W-:-:S04]  /*6f00*/  UIMAD UR6, UR6, UR7, URZ ;  /* 0x00000007060672a4 */ /* 0x010fc8000f8e02ff */
[----:B------:R-:W-:-:S09]  /*6f10*/  UISETP.GE.AND UP0, UPT, UR5, UR6, UPT ;  /* 0x000000060500728c */ /* 0x000fd2000bf06270 */
[----:B------:R-:W-:Y:S05]  /*6f20*/  BRA.U !UP0, `(.L_x_957) ;  /* 0xffffff9108887547 */ /* 0x000fea000b83ffff */
.L_x_914:
        /* <DEDUP_REMOVED lines=16> */
.L_x_959:
[----:B------:R-:W-:Y:S05]  /*7030*/  BSYNC.RECONVERGENT B0 ;  /* 0x0000000000007941 */ /* 0x000fea0003800200 */
.L_x_958:
        /* <DEDUP_REMOVED lines=11> */
.L_x_961:
[----:B------:R-:W2:Y:S04]  /*70f0*/  LDG.E.STRONG.GPU R5, desc[UR12][R2.64] ;  /* 0x0000000c02057981 */ /* 0x000ea8000c1ef900 */
[----:B--2---:R-:W-:Y:S01]  /*7100*/  CCTL.IVALL ;  /* 0x00000000ff00798f */ /* 0x004fe20002000000 */
[----:B------:R-:W-:Y:S05]  /*7110*/  YIELD ;  /* 0x0000000000007946 */ /* 0x000fea0003800000 */
[----:B------:R-:W-:-:S13]  /*7120*/  ISETP.NE.AND P0, PT, R5, R0, PT ;  /* 0x000000000500720c */ /* 0x000fda0003f05270 */
[----:B------:R-:W-:Y:S05]  /*7130*/  @P0 BRA `(.L_x_961) ;  /* 0xfffffffc00ec0947 */ /* 0x000fea000383ffff */
.L_x_960:
        /* <DEDUP_REMOVED lines=74> */
.L_x_964:
        /* <DEDUP_REMOVED lines=31> */
.L_x_963:
[----:B------:R-:W-:Y:S05]  /*77d0*/  BSYNC.RECONVERGENT B0 ;  /* 0x0000000000007941 */ /* 0x000fea0003800200 */
.L_x_962:
        /* <DEDUP_REMOVED lines=10> */
.L_x_965:
        /* <DEDUP_REMOVED lines=87> */
.L_x_966:
        /* <DEDUP_REMOVED lines=9> */
.L_x_2482:


//--------------------- .text._Z35group_norm_nhwc_bwd_one_pass_kernelI11Fp32IOFp32WLi64ELi12ELi384EEv26Group_norm_nhwc_bwd_params --------------------------
	.section	.text._Z35group_norm_nhwc_bwd_one_pass_kernelI11Fp32IOFp32WLi64ELi12ELi384EEv26Group_norm_nhwc_bwd_params,"ax",@progbits
	.align	128
        .global         _Z35group_norm_nhwc_bwd_one_pass_kernelI11Fp32IOFp32WLi64ELi12ELi384EEv26Group_norm_nhwc_bwd_params
        .type           _Z35group_norm_nhwc_bwd_one_pass_kernelI11Fp32IOFp32WLi64ELi12ELi384EEv26Group_norm_nhwc_bwd_params,@function
        .size           _Z35group_norm_nhwc_bwd_one_pass_kernelI11Fp32IOFp32WLi64ELi12ELi384EEv26Group_norm_nhwc_bwd_params,(.L_x_2483 - _Z35group_norm_nhwc_bwd_one_pass_kernelI11Fp32IOFp32WLi64ELi12ELi384EEv26Group_norm_nhwc_bwd_params)
        .other          _Z35group_norm_nhwc_bwd_one_pass_kernelI11Fp32IOFp32WLi64ELi12ELi384EEv26Group_norm_nhwc_bwd_params,@"STO_CUDA_ENTRY STV_DEFAULT"
_Z35group_norm_nhwc_bwd_one_pass_kernelI11Fp32IOFp32WLi64ELi12ELi384EEv26Group_norm_nhwc_bwd_params:
.text._Z35group_norm_nhwc_bwd_one_pass_kernelI11Fp32IOFp32WLi64ELi12ELi384EEv26Group_norm_nhwc_bwd_params:
        /* <DEDUP_REMOVED lines=29> */
.L_x_988:
[----:B0-----:R-:W0:Y:S01]  /*01d0*/  LDC R6, c[0x0][0x410] ;  /* 0x00010400ff067b82 */ /* 0x001e220000000800 */
[----:B-1----:R-:W1:Y:S01]  /*01e0*/  LDCU.128 UR16, c[0x0][0x400] ;  /* 0x00008000ff1077ac */ /* 0x002e620008000c00 */
[----:B--2---:R-:W2:Y:S01]  /*01f0*/  LDCU.64 UR4, c[0x0][0x3b8] ;  /* 0x00007700ff0477ac */ /* 0x004ea20008000a00 */
[----:B0-----:R-:W-:Y:S01]  /*0200*/  IABS R5, R6 ;  /* 0x0000000600057213 */ /* 0x001fe20000000000 */
[----:B--2---:R-:W-:-:S03]  /*0210*/  UIMAD.WIDE UR4, UR7, 0x8, UR4 ;  /* 0x00000008070478a5 */ /* 0x004fc6000f8e0204 */
[----:B------:R-:W0:Y:S01]  /*0220*/  I2F.RP R0, R5 ;  /* 0x0000000500007306 */ /* 0x000e220000209400 */
[----:B-1----:R-:W-:Y:S02]  /*0230*/  ISETP.GE.U32.AND P0, PT, R31, UR16, PT ;  /* 0x000000101f007c0c */ /* 0x002fe4000bf06070 */
[----:B------:R-:W-:Y:S02]  /*0240*/  ISETP.LE.AND P1, PT, RZ, UR7, PT ;  /* 0x00000007ff007c0c */ /* 0x000fe4000bf23270 */
[----:B---3--:R-:W-:Y:S02]  /*0250*/  MOV R10, UR4 ;  /* 0x00000004000a7c02 */ /* 0x008fe40008000f00 */
[----:B------:R-:W-:Y:S01]  /*0260*/  MOV R11, UR5 ;  /* 0x00000005000b7c02 */ /* 0x000fe20008000f00 */
[----:B0-----:R-:W0:Y:S01]  /*0270*/  MUFU.RCP R0, R0 ;  /* 0x0000000000007308 */ /* 0x001e220000001000 */
[----:B------:R-:W-:-:S04]  /*0280*/  ISETP.GE.AND.EX P0, PT, R25, UR17, PT, P0 ;  /* 0x0000001119007c0c */ /* 0x000fc8000bf06300 */
[----:B------:R-:W2:Y:S09]  /*0290*/  LDG.E.64 R10, desc[UR12][R10.64] ;  /* 0x0000000c0a0a7981 */ /* 0x000eb2000c1e1b00 */
[----:B------:R-:W1:Y:S01]  /*02a0*/  @!P0 LDC.64 R14, c[0x0][0x398] ;  /* 0x0000e600ff0e8b82 */ /* 0x000e620000000a00 */
[----:B0-----:R-:W-:-:S04]  /*02b0*/  IADD3 R2, PT, PT, R0, 0xffffffe, RZ ;  /* 0x0ffffffe00027810 */ /* 0x001fc80007ffe0ff */
[----:B------:R0:W3:Y:S03]  /*02c0*/  F2I.FTZ.U32.TRUNC.NTZ R3, R2 ;  /* 0x0000000200037305 */ /* 0x0000e6000021f000 */
[----:B------:R-:W4:Y:S01]  /*02d0*/  @!P0 LDC.64 R16, c[0x0][0x3a0] ;  /* 0x0000e800ff108b82 */ /* 0x000f220000000a00 */
[----:B0-----:R-:W-:Y:S02]  /*02e0*/  MOV R2, RZ ;  /* 0x000000ff00027202 */ /* 0x001fe40000000f00 */
[----:B---3--:R-:W-:-:S05]  /*02f0*/  IADD3 R4, PT, PT, RZ, -R3, RZ ;  /* 0x80000003ff047210 */ /* 0x008fca0007ffe0ff */
[----:B------:R-:W-:Y:S01]  /*0300*/  IMAD R7, R4, R5, RZ ;  /* 0x0000000504077224 */ /* 0x000fe200078e02ff */
[----:B------:R-:W-:-:S03]  /*0310*/  IABS R4, UR7 ;  /* 0x0000000700047c13 */ /* 0x000fc60008000000 */
[----:B------:R-:W-:Y:S01]  /*0320*/  IMAD.HI.U32 R3, R3, R7, R2 ;  /* 0x0000000703037227 */ /* 0x000fe200078e0002 */
[----:B------:R-:W-:-:S05]  /*0330*/  LOP3.LUT R2, R6, UR7, RZ, 0x3c, !PT ;  /* 0x0000000706027c12 */ /* 0x000fca000f8e3cff */
[----:B------:R-:W-:-:S05]  /*0340*/  IMAD.HI.U32 R3, R3, R4, RZ ;  /* 0x0000000403037227 */ /* 0x000fca00078e00ff */
[----:B------:R-:W-:-:S05]  /*0350*/  IADD3 R0, PT, PT, -R3, RZ, RZ ;  /* 0x000000ff03007210 */ /* 0x000fca0007ffe1ff */
[----:B------:R-:W-:-:S05]  /*0360*/  IMAD R0, R5, R0, R4 ;  /* 0x0000000005007224 */ /* 0x000fca00078e0204 */
[----:B------:R-:W-:Y:S02]  /*0370*/  ISETP.GT.U32.AND P4, PT, R5, R0, PT ;  /* 0x000000000500720c */ /* 0x000fe40003f84070 */
[----:B------:R-:W-:-:S11]  /*0380*/  ISETP.GE.AND P2, PT, R2, RZ, PT ;  /* 0x000000ff0200720c */ /* 0x000fd60003f46270 */
[----:B------:R-:W-:-:S04]  /*0390*/  @!P4 IADD3 R0, PT, PT, R0, -R5, RZ ;  /* 0x800000050000c210 */ /* 0x000fc80007ffe0ff */
[CC--:B------:R-:W-:Y:S02]  /*03a0*/  ISETP.GE.U32.AND P3, PT, R0.reuse, R5.reuse, PT ;  /* 0x000000050000720c */ /* 0x0c0fe40003f66070 */
[----:B------:R-:W-:Y:S02]  /*03b0*/  @!P4 IADD3 R3, PT, PT, R3, 0x1, RZ ;  /* 0x000000010303c810 */ /* 0x000fe40007ffe0ff */
[----:B------:R-:W-:Y:S02]  /*03c0*/  ISETP.GT.U32.AND P4, PT, R5, R0, PT ;  /* 0x000000000500720c */ /* 0x000fe40003f84070 */
[----:B------:R-:W-:-:S04]  /*03d0*/  IADD3 R5, PT, PT, R0, -R5, RZ ;  /* 0x8000000500057210 */ /* 0x000fc80007ffe0ff */
[----:B------:R-:W-:Y:S02]  /*03e0*/  SEL R0, R5, R0, !P4 ;  /* 0x0000000005007207 */ /* 0x000fe40006000000 */
[----:B------:R-:W-:Y:S01]  /*03f0*/  LOP3.LUT R7, RZ, R6, RZ, 0x33, !PT ;  /* 0x00000006ff077212 */ /* 0x000fe200078e33ff */
[----:B------:R-:W0:Y:S01]  /*0400*/  @!P0 LDC.64 R4, c[0x0][0x3f8] ;  /* 0x0000fe00ff048b82 */ /* 0x000e220000000a00 */
[----:B------:R-:W-:Y:S02]  /*0410*/  @P3 IADD3 R3, PT, PT, R3, 0x1, RZ ;  /* 0x0000000103033810 */ /* 0x000fe40007ffe0ff */
[----:B------:R-:W-:Y:S02]  /*0420*/  ISETP.NE.AND P3, PT, R6, RZ, PT ;  /* 0x000000ff0600720c */ /* 0x000fe40003f65270 */
[----:B------:R-:W-:Y:S02]  /*0430*/  @!P1 IADD3 R0, PT, PT, -R0, RZ, RZ ;  /* 0x000000ff00009210 */ /* 0x000fe40007ffe1ff */
[----:B------:R-:W-:-:S02]  /*0440*/  @!P2 IADD3 R3, PT, PT, -R3, RZ, RZ ;  /* 0x000000ff0303a210 */ /* 0x000fc40007ffe1ff */
[C---:B------:R-:W-:Y:S02]  /*0450*/  SEL R2, R7.reuse, R0, !P3 ;  /* 0x0000000007027207 */ /* 0x040fe40005800000 */
[----:B------:R-:W-:-:S03]  /*0460*/  SEL R7, R7, R3, !P3 ;  /* 0x0000000307077207 */ /* 0x000fc60005800000 */
[----:B------:R-:W-:Y:S01]  /*0470*/  IMAD R3, R2, 0xc, RZ ;  /* 0x0000000c02037824 */ /* 0x000fe200078e02ff */
[----:B------:R-:W-:-:S04]  /*0480*/  SHF.R.S32.HI R0, RZ, 0x1f, R7 ;  /* 0x0000001fff007819 */ /* 0x000fc80000011407 */
[----:B------:R-:W-:Y:S01]  /*0490*/  IADD3 R34, P1, PT, R3, R24, RZ ;  /* 0x0000001803227210 */ /* 0x000fe20007f3e0ff */
[----:B------:R-:W-:-:S03]  /*04a0*/  IMAD R0, R0, UR18, RZ ;  /* 0x0000001200007c24 */ /* 0x000fc6000f8e02ff */
[----:B------:R-:W-:Y:S01]  /*04b0*/  LEA.HI.X.SX32 R35, R3, RZ, 0x1, P1 ;  /* 0x000000ff03237211 */ /* 0x000fe200008f0eff */
[C---:B------:R-:W-:Y:S02]  /*04c0*/  IMAD R37, R7.reuse, UR19, R0 ;  /* 0x0000001307257c24 */ /* 0x040fe4000f8e0200 */
[----:B------:R-:W-:Y:S02]  /*04d0*/  IMAD.WIDE.U32 R34, R7, UR18, R34 ;  /* 0x0000001207227c25 */ /* 0x000fe4000f8e0022 */
[----:B------:R-:W3:Y:S02]  /*04e0*/  LDC.64 R6, c[0x0][0x3a8] ;  /* 0x0000ea00ff067b82 */ /* 0x000ee40000000a00 */
        /* <DEDUP_REMOVED lines=9> */
[----:B------:R-:W-:Y:S02]  /*0580*/  @!P0 IADD3.X R15, PT, PT, R4, R15, RZ, P2, !PT ;  /* 0x0000000f040f8210 */ /* 0x000fe400017fe4ff */
[----:B------:R-:W-:-:S13]  /*0590*/  ISETP.NE.AND P2, PT, RZ, UR15, PT ;  /* 0x0000000fff007c0c */ /* 0x000fda000bf45270 */
[----:B------:R-:W0:Y:S01]  /*05a0*/  @P2 LDC.64 R18, c[0x0][0x3b0] ;  /* 0x0000ec00ff122b82 */ /* 0x000e220000000a00 */
[----:B----4-:R-:W-:Y:S02]  /*05b0*/  @!P0 IADD3 R16, P1, PT, R5, R16, RZ ;  /* 0x0000001005108210 */ /* 0x010fe40007f3e0ff */
[----:B------:R-:W-:Y:S02]  /*05c0*/  CS2R R12, SRZ ;  /* 0x00000000000c7805 */ /* 0x000fe4000001ff00 */
[----:B------:R-:W-:Y:S02]  /*05d0*/  LOP3.LUT R24, R30, 0xffff, RZ, 0xc0, !PT ;  /* 0x0000ffff1e187812 */ /* 0x000fe400078ec0ff */
[----:B------:R-:W-:Y:S02]  /*05e0*/  @!P0 IADD3.X R17, PT, PT, R4, R17, RZ, P1, !PT ;  /* 0x0000001104118210 */ /* 0x000fe40000ffe4ff */
[----:B------:R-:W-:Y:S02]  /*05f0*/  CS2R R4, SRZ ;  /* 0x0000000000047805 */ /* 0x000fe4000001ff00 */
[----:B------:R-:W-:-:S02]  /*0600*/  IADD3 R3, PT, PT, R3, R24, RZ ;  /* 0x0000001803037210 */ /* 0x000fc40007ffe0ff */
[----:B------:R-:W-:Y:S01]  /*0610*/  CS2R R8, SRZ ;  /* 0x0000000000087805 */ /* 0x000fe2000001ff00 */
[----:B------:R-:W4:Y:S02]  /*0620*/  @!P0 LDG.E.64 R12, desc[UR12][R16.64] ;  /* 0x0000000c100c8981 */ /* 0x000f24000c1e1b00 */
[C---:B---3--:R-:W-:Y:S02]  /*0630*/  IMAD.WIDE R6, R3.reuse, 0x4, R6 ;  /* 0x0000000403067825 */ /* 0x048fe400078e0206 */
[----:B------:R1:W3:Y:S04]  /*0640*/  @!P0 LDG.E.64 R4, desc[UR12][R14.64] ;  /* 0x0000000c0e048981 */ /* 0x0002e8000c1e1b00 */
[----:B------:R-:W5:Y:S01]  /*0650*/  LDG.E.64 R6, desc[UR12][R6.64] ;  /* 0x0000000c06067981 */ /* 0x000f62000c1e1b00 */
[----:B0-----:R-:W-:-:S05]  /*0660*/  @P2 IMAD.WIDE R18, R3, 0x4, R18 ;  /* 0x0000000403122825 */ /* 0x001fca00078e0212 */
[----:B------:R0:W5:Y:S01]  /*0670*/  @P2 LDG.E.64 R8, desc[UR12][R18.64] ;  /* 0x0000000c12082981 */ /* 0x000162000c1e1b00 */
[----:B------:R-:W-:Y:S01]  /*0680*/  UMOV UR9, 0x3f800000 ;  /* 0x3f80000000097882 */ /* 0x000fe20000000000 */
        /* <DEDUP_REMOVED lines=9> */
[C---:B----4-:R-:W-:Y:S01]  /*0720*/  FADD.FTZ R3, -R10.reuse, R12 ;  /* 0x0000000c0a037221 */ /* 0x050fe20000010100 */
[----:B------:R-:W-:Y:S01]  /*0730*/  FADD.FTZ R0, -R10, R13 ;  /* 0x0000000d0a007221 */ /* 0x000fe20000010100 */
[----:B---3--:R-:W-:Y:S02]  /*0740*/  MOV R11, R5 ;  /* 0x00000005000b7202 */ /* 0x008fe40000000f00 */
[----:B------:R-:W-:Y:S01]  /*0750*/  FMUL.FTZ R3, R3, UR9 ;  /* 0x0000000903037c20 */ /* 0x000fe20008410000 */
[----:B------:R-:W-:Y:S01]  /*0760*/  MOV R10, R4 ;  /* 0x00000004000a7202 */ /* 0x000fe20000000f00 */
[----:B------:R-:W-:Y:S01]  /*0770*/  FMUL.FTZ R0, R0, UR9 ;  /* 0x0000000900007c20 */ /* 0x000fe20008410000 */
[----:B0-----:R-:W-:Y:S06]  /*0780*/  @!P2 BRA `(.L_x_968) ;  /* 0x000000000048a947 */ /* 0x001fec0003800000 */
        /* <DEDUP_REMOVED lines=13> */
[----:B-1----:R-:W-:-:S03]  /*0860*/  FADD.FTZ R18, -R16, 1 ;  /* 0x3f80000010127421 */ /* 0x002fc60000010100 */
[----:B------:R-:W-:Y:S01]  /*0870*/  FMUL.FTZ R10, R17, R10 ;  /* 0x0000000a110a7220 */ /* 0x000fe20000410000 */
[----:B------:R-:W-:Y:S01]  /*0880*/  FFMA.FTZ R18, R11, R18, 1 ;  /* 0x3f8000000b127423 */ /* 0x000fe20000010012 */
[----:B------:R-:W-:-:S04]  /*0890*/  FMUL.FTZ R11, R5, R16 ;  /* 0x00000010050b7220 */ /* 0x000fc80000410000 */
[----:B------:R-:W-:-:S07]  /*08a0*/  FMUL.FTZ R11, R11, R18 ;  /* 0x000000120b0b7220 */ /* 0x000fce0000410000 */
.L_x_968:
[----:B-----5:R-:W-:Y:S01]  /*08b0*/  FMUL.FTZ R12, R6, R10 ;  /* 0x0000000a060c7220 */ /* 0x020fe20000410000 */
[----:B------:R-:W-:Y:S01]  /*08c0*/  FMUL.FTZ R17, R7, R11 ;  /* 0x0000000b07117220 */ /* 0x000fe20000410000 */
[----:B------:R-:W-:Y:S01]  /*08d0*/  ISETP.GT.AND P1, PT, R27, 0x1e, PT ;  /* 0x0000001e1b00780c */ /* 0x000fe20003f24270 */
[----:B------:R-:W0:Y:S01]  /*08e0*/  S2UR UR10, SR_CgaCtaId ;  /* 0x00000000000a79c3 */ /* 0x000e220000008800 */
[----:B------:R-:W-:Y:S01]  /*08f0*/  FFMA.FTZ R13, R3, R12, RZ ;  /* 0x0000000c030d7223 */ /* 0x000fe200000100ff */
[----:B------:R-:W-:Y:S01]  /*0900*/  FADD.FTZ R12, RZ, R12 ;  /* 0x0000000cff0c7221 */ /* 0x000fe20000010000 */
[----:B------:R-:W-:Y:S01]  /*0910*/  UMOV UR5, 0x400 ;  /* 0x0000040000057882 */ /* 0x000fe20000000000 */
[----:B------:R-:W-:Y:S01]  /*0920*/  FADD.FTZ R14, RZ, R10 ;  /* 0x0000000aff0e7221 */ /* 0x000fe20000010000 */
[----:B------:R-:W-:Y:S01]  /*0930*/  FFMA.FTZ R16, R0, R17, R13 ;  /* 0x0000001100107223 */ /* 0x000fe2000001000d */
[----:B------:R-:W-:Y:S01]  /*0940*/  FADD.FTZ R17, R17, R12 ;  /* 0x0000000c11117221 */ /* 0x000fe20000010000 */
[----:B------:R-:W-:Y:S01]  /*0950*/  UIADD3 UR4, UPT, UPT, UR5, 0x80, URZ ;  /* 0x0000008005047890 */ /* 0x000fe2000fffe0ff */
[----:B------:R-:W-:Y:S01]  /*0960*/  FADD.FTZ R15, RZ, R11 ;  /* 0x0000000bff0f7221 */ /* 0x000fe20000010000 */
[C---:B------:R-:W-:Y:S01]  /*0970*/  ISETP.GT.AND P6, PT, R27.reuse, 0xf, PT ;  /* 0x0000000f1b00780c */ /* 0x040fe20003fc4270 */
[----:B------:R-:W1:Y:S01]  /*0980*/  SHFL.DOWN PT, R13, R16, 0x1, 0x1f ;  /* 0x08201f00100d7f89 */ /* 0x000e6200000e0000 */
[----:B------:R-:W-:Y:S01]  /*0990*/  ISETP.GT.AND P5, PT, R27, 0x17, PT ;  /* 0x000000171b00780c */ /* 0x000fe20003fa4270 */
[----:B------:R-:W-:Y:S01]  /*09a0*/  BSSY.RECONVERGENT B0, `(.L_x_969) ;  /* 0x0000027000007945 */ /* 0x000fe20003800200 */
[----:B------:R-:W-:Y:S01]  /*09b0*/  ISETP.NE.AND P3, PT, R29, RZ, PT ;  /* 0x000000ff1d00720c */ /* 0x000fe20003f65270 */
[----:B------:R-:W2:Y:S01]  /*09c0*/  SHFL.DOWN PT, R12, R17, 0x1, 0x1f ;  /* 0x08201f00110c7f89 */ /* 0x000ea200000e0000 */
[----:B------:R-:W-:Y:S01]  /*09d0*/  ISETP.GE.U32.AND P4, PT, R26, 0x2, PT ;  /* 0x000000021a00780c */ /* 0x000fe20003f86070 */
        /* <DEDUP_REMOVED lines=15> */
[----:B------:R-:W-:Y:S01]  /*0ad0*/  FFMA.FTZ R12, R3, R10, RZ ;  /* 0x0000000a030c7223 */ /* 0x000fe200000100ff */
[----:B------:R-:W-:Y:S02]  /*0ae0*/  ISETP.GT.U32.AND P1, PT, R29, 0x5, PT ;  /* 0x000000051d00780c */ /* 0x000fe40003f24070 */
[----:B------:R-:W1:Y:S01]  /*0af0*/  SHFL.DOWN PT, R18, R17, 0x8, 0x1f ;  /* 0x09001f0011127f89 */ /* 0x000e6200000e0000 */
[----:B0-----:R-:W-:Y:S01]  /*0b00*/  FADD.FTZ R19, R16, R13 ;  /* 0x0000000d10137221 */ /* 0x001fe20000010000 */
[----:B------:R-:W-:Y:S01]  /*0b10*/  FFMA.FTZ R13, R0, R11, RZ ;  /* 0x0000000b000d7223 */ /* 0x000fe200000100ff */
[----:B-1----:R-:W-:-:S03]  /*0b20*/  FADD.FTZ R18, R17, R18 ;  /* 0x0000001211127221 */ /* 0x002fc60000010000 */
[----:B------:R-:W-:Y:S01]  /*0b30*/  FSEL R10, R16, R19, P5 ;  /* 0x00000013100a7208 */ /* 0x000fe20002800000 */
        /* <DEDUP_REMOVED lines=13> */
.L_x_970:
[----:B------:R-:W-:Y:S05]  /*0c10*/  BSYNC.RECONVERGENT B0 ;  /* 0x0000000000007941 */ /* 0x000fea0003800200 */
.L_x_969:
        /* <DEDUP_REMOVED lines=32> */
.L_x_972:
[----:B------:R-:W-:Y:S05]  /*0e20*/  BSYNC.RECONVERGENT B0 ;  /* 0x0000000000007941 */ /* 0x000fea0003800200 */
.L_x_971:
        /* <DEDUP_REMOVED lines=318> */
.L_x_974:
[----:B------:R-:W-:Y:S05]  /*2210*/  BSYNC.RECONVERGENT B0 ;  /* 0x0000000000007941 */ /* 0x000fea0003800200 */
.L_x_973:
[----:B------:R-:W-:Y:S04]  /*2220*/  BSSY.RECONVERGENT B0, `(.L_x_975) ;  /* 0x000001d000007945 */ /* 0x000fe80003800200 */
[----:B------:R-:W-:Y:S05]  /*2230*/  @P1 BRA `(.L_x_976) ;  /* 0x00000000006c1947 */ /* 0x000fea0003800000 */
[----:B--23--:R-:W1:Y:S08]  /*2240*/  LDC.64 R16, c[0x0][0x3f8] ;  /* 0x0000fe00ff107b82 */ /* 0x00ce700000000a00 */
[----:B------:R-:W2:Y:S01]  /*2250*/  LDC.64 R18, c[0x0][0x3d8] ;  /* 0x0000f600ff127b82 */ /* 0x000ea20000000a00 */
        /* <DEDUP_REMOVED lines=25> */
.L_x_976:
[----:B------:R-:W-:Y:S05]  /*23f0*/  BSYNC.RECONVERGENT B0 ;  /* 0x0000000000007941 */ /* 0x000fea0003800200 */
.L_x_975:
[----:B------:R-:W-:Y:S05]  /*2400*/  @!P4 BRA `(.L_x_977) ;  /* 0x0000000800a4c947 */ /* 0x000fea0003800000 */
[----:B----4-:R-:W4:Y:S01]  /*2410*/  LDC.64 R22, c[0x0][0x3d0] ;  /* 0x0000f400ff167b82 */ /* 0x010f220000000a00 */
[----:B------:R-:W-:Y:S02]  /*2420*/  LOP3.LUT R2, R28, 0x1, RZ, 0xc0, !PT ;  /* 0x000000011c027812 */ /* 0x000fe400078ec0ff */
[----:B------:R-:W-:-:S03]  /*2430*/  ISETP.GE.U32.AND P4, PT, R26, 0x8, PT ;  /* 0x000000081a00780c */ /* 0x000fc60003f86070 */
[----:B0-----:R-:W-:-:S04]  /*2440*/  IMAD R15, R2, UR14, RZ ;  /* 0x0000000e020f7c24 */ /* 0x001fc8000f8e02ff */
[----:B------:R-:W-:-:S05]  /*2450*/  IMAD R2, R15, R26, RZ ;  /* 0x0000001a0f027224 */ /* 0x000fca00078e02ff */
[----:B------:R-:W-:-:S05]  /*2460*/  SHF.L.U32 R13, R2, 0x1, RZ ;  /* 0x00000001020d7819 */ /* 0x000fca00000006ff */
[----:B----4-:R-:W-:Y:S01]  /*2470*/  IMAD.WIDE R22, R13, 0x4, R22 ;  /* 0x000000040d167825 */ /* 0x010fe200078e0216 */
[----:B------:R-:W-:Y:S06]  /*2480*/  @P3 BRA `(.L_x_978) ;  /* 0x0000000000543947 */ /* 0x000fec0003800000 */
[----:B------:R-:W0:Y:S01]  /*2490*/  LDC.64 R12, c[0x0][0x3c8] ;  /* 0x0000f200ff0c7b82 */ /* 0x000e220000000a00 */
[----:B------:R-:W-:Y:S01]  /*24a0*/  LOP3.LUT P1, R2, R28, 0x2, RZ, 0xc0, !PT ;  /* 0x000000021c027812 */ /* 0x000fe2000782c0ff */
[----:B------:R-:W-:Y:S02]  /*24b0*/  UIMAD UR4, UR11, UR14, UR8 ;  /* 0x0000000e0b0472a4 */ /* 0x000fe4000f8e0208 */
[----:B------:R-:W-:Y:S02]  /*24c0*/  IADD3 R15, PT, PT, R15, UR8, RZ ;  /* 0x000000080f0f7c10 */ /* 0x000fe4000fffe0ff */
[----:B------:R-:W-:Y:S02]  /*24d0*/  SEL R19, R26, RZ, !P1 ;  /* 0x000000ff1a137207 */ /* 0x000fe40004800000 */
[----:B--2---:R-:W-:Y:S02]  /*24e0*/  MOV R17, UR4 ;  /* 0x0000000400117c02 */ /* 0x004fe40008000f00 */
        /* <DEDUP_REMOVED lines=10> */
.L_x_979:
[----:B------:R-:W2:Y:S04]  /*2590*/  LDG.E.STRONG.GPU R2, desc[UR12][R12.64] ;  /* 0x0000000c0c027981 */ /* 0x000ea8000c1ef900 */
[----:B--2---:R-:W-:Y:S01]  /*25a0*/  CCTL.IVALL ;  /* 0x00000000ff00798f */ /* 0x004fe20002000000 */
[----:B------:R-:W-:Y:S05]  /*25b0*/  YIELD ;  /* 0x0000000000007946 */ /* 0x000fea0003800000 */
[----:B------:R-:W-:-:S13]  /*25c0*/  ISETP.NE.AND P1, PT, R2, R19, PT ;  /* 0x000000130200720c */ /* 0x000fda0003f25270 */
[----:B------:R-:W-:Y:S05]  /*25d0*/  @P1 BRA `(.L_x_979) ;  /* 0xfffffffc00ec1947 */ /* 0x000fea000383ffff */
.L_x_978:
[----:B------:R-:W-:Y:S05]  /*25e0*/  WARPSYNC.ALL ;  /* 0x0000000000007948 */ /* 0x000fea0003800000 */
[----:B------:R-:W-:Y:S01]  /*25f0*/  BAR.SYNC.DEFER_BLOCKING 0x0 ;  /* 0x0000000000007b1d */ /* 0x000fe20000010000 */
[----:B------:R-:W-:-:S05]  /*2600*/  HFMA2 R2, -RZ, RZ, 0, 0 ;  /* 0x00000000ff027431 */ /* 0x000fca00000001ff */
[----:B------:R-:W-:Y:S05]  /*2610*/  @!P4 BRA `(.L_x_980) ;  /* 0x00000004000cc947 */ /* 0x000fea0003800000 */
[----:B------:R-:W-:Y:S02]  /*2620*/  MOV R21, RZ ;  /* 0x000000ff00157202 */ /* 0x000fe40000000f00 */
[----:B------:R-:W-:-:S07]  /*2630*/  LOP3.LUT R2, R26, 0x7ffffff8, RZ, 0xc0, !PT ;  /* 0x7ffffff81a027812 */ /* 0x000fce00078ec0ff */
.L_x_981:
        /* <DEDUP_REMOVED lines=11> */
[----:B--2---:R-:W-:-:S03]  /*26f0*/  MOV R17, UR14 ;  /* 0x0000000e00117c02 */ /* 0x004fc60008000f00 */
[----:B------:R-:W-:Y:S01]  /*2700*/  @!P4 IMAD R15, R15, R14, UR8 ;  /* 0x000000080f0fce24 */ /* 0x000fe2000f8e020e */
[----:B------:R-:W-:Y:S01]  /*2710*/  MOV R19, UR14 ;  /* 0x0000000e00137c02 */ /* 0x000fe20008000f00 */
        /* <DEDUP_REMOVED lines=51> */
.L_x_980:
[----:B0-----:R-:W-:-:S13]  /*2a50*/  LOP3.LUT P1, R12, R26, 0x7, RZ, 0xc0, !PT ;  /* 0x000000071a0c7812 */ /* 0x001fda000782c0ff */
[----:B------:R-:W-:Y:S05]  /*2a60*/  @!P1 BRA `(.L_x_977) ;  /* 0x00000004000c9947 */ /* 0x000fea0003800000 */
[----:B------:R-:W-:-:S04]  /*2a70*/  IADD3 R12, PT, PT, R12, -0x1, RZ ;  /* 0xffffffff0c0c7810 */ /* 0x000fc80007ffe0ff */
[----:B------:R-:W-:-:S13]  /*2a80*/  ISETP.GE.U32.AND P1, PT, R12, 0x3, PT ;  /* 0x000000030c00780c */ /* 0x000fda0003f26070 */
[----:B------:R-:W-:Y:S05]  /*2a90*/  @!P1 BRA `(.L_x_982) ;  /* 0x0000000000809947 */ /* 0x000fea0003800000 */
[C---:B------:R-:W-:Y:S02]  /*2aa0*/  IADD3 R15, PT, PT, R2.reuse, 0x1, RZ ;  /* 0x00000001020f7810 */ /* 0x040fe40007ffe0ff */
[C---:B------:R-:W-:Y:S02]  /*2ab0*/  ISETP.EQ.OR P1, PT, R2.reuse, UR11, P3 ;  /* 0x0000000b02007c0c */ /* 0x040fe40009f22670 */
[C---:B--2---:R-:W-:Y:S02]  /*2ac0*/  IADD3 R17, PT, PT, R2.reuse, 0x2, RZ ;  /* 0x0000000202117810 */ /* 0x044fe40007ffe0ff */
        /* <DEDUP_REMOVED lines=9> */
[----:B------:R-:W-:Y:S01]  /*2b60*/  MOV R19, UR14 ;  /* 0x0000000e00137c02 */ /* 0x000fe20008000f00 */
        /* <DEDUP_REMOVED lines=19> */
.L_x_982:
        /* <DEDUP_REMOVED lines=21> */
.L_x_983:
        /* <DEDUP_REMOVED lines=10> */
.L_x_984:
[----:B------:R-:W-:Y:S05]  /*2e90*/  BSYNC.RECONVERGENT B0 ;  /* 0x0000000000007941 */ /* 0x000fea0003800200 */
.L_x_977:
        /* <DEDUP_REMOVED lines=12> */
[----:B------:R-:W1:Y:S08]  /*2f60*/  MUFU.EX2 R2, R2 ;  /* 0x0000000200027308 */ /* 0x000e700000000800 */
[----:B------:R-:W5:Y:S01]  /*2f70*/  MUFU.EX2 R14, R14 ;  /* 0x0000000e000e7308 */ /* 0x000f620000000800 */
[----:B-1-3--:R-:W-:-:S07]  /*2f80*/  FADD.FTZ R10, R2, 1 ;  /* 0x3f800000020a7421 */ /* 0x00afce0000010000 */
[----:B------:R-:W2:Y:S01]  /*2f90*/  MUFU.RCP R11, R10 ;  /* 0x0000000a000b7308 */ /* 0x000ea20000001000 */
[----:B-----5:R-:W-:-:S07]  /*2fa0*/  FADD.FTZ R15, R14, 1 ;  /* 0x3f8000000e0f7421 */ /* 0x020fce0000010000 */
[----:B------:R-:W1:Y:S01]  /*2fb0*/  MUFU.RCP R16, R15 ;  /* 0x0000000f00107308 */ /* 0x000e620000001000 */
[----:B--2---:R-:W-:Y:S01]  /*2fc0*/  FADD.FTZ R17, -R11, 1 ;  /* 0x3f8000000b117421 */ /* 0x004fe20000010100 */
[----:B------:R-:W-:-:S03]  /*2fd0*/  FMUL.FTZ R4, R4, R11 ;  /* 0x0000000b04047220 */ /* 0x000fc60000410000 */
[----:B------:R-:W-:Y:S01]  /*2fe0*/  FFMA.FTZ R17, R8, R17, 1 ;  /* 0x3f80000008117423 */ /* 0x000fe20000010011 */
[----:B-1----:R-:W-:Y:S01]  /*2ff0*/  FADD.FTZ R18, -R16, 1 ;  /* 0x3f80000010127421 */ /* 0x002fe20000010100 */
[----:B------:R-:W-:Y:S02]  /*3000*/  FMUL.FTZ R5, R5, R16 ;  /* 0x0000001005057220 */ /* 0x000fe40000410000 */
[----:B------:R-:W-:Y:S01]  /*3010*/  FMUL.FTZ R4, R4, R17 ;  /* 0x0000001104047220 */ /* 0x000fe20000410000 */
[----:B------:R-:W-:-:S04]  /*3020*/  FFMA.FTZ R18, R9, R18, 1 ;  /* 0x3f80000009127423 */ /* 0x000fc80000010012 */
[----:B------:R-:W-:-:S07]  /*3030*/  FMUL.FTZ R5, R5, R18 ;  /* 0x0000001205057220 */ /* 0x000fce0000410000 */
.L_x_985:
        /* <DEDUP_REMOVED lines=12> */
[----:B------:R-:W-:Y:S01]  /*3100*/  FMUL.FTZ R7, R0, UR9 ;  /* 0x0000000900077c20 */ /* 0x000fe20008410000 */
[----:B0-----:R-:W-:Y:S02]  /*3110*/  IMAD R8, R25, UR16, RZ ;  /* 0x0000001019087c24 */ /* 0x001fe4000f8e02ff */
[----:B------:R-:W-:-:S04]  /*3120*/  IMAD.WIDE.U32 R2, R31, UR16, R34 ;  /* 0x000000101f027c25 */ /* 0x000fc8000f8e0022 */
[----:B-1-3--:R-:W-:Y:S01]  /*3130*/  IMAD R11, R31, UR17, R8 ;  /* 0x000000111f0b7c24 */ /* 0x00afe2000f8e0208 */
[----:B----4-:R-:W-:-:S04]  /*3140*/  LEA R4, P0, R2, UR4, 0x2 ;  /* 0x0000000402047c11 */ /* 0x010fc8000f8010ff */
[----:B------:R-:W-:-:S04]  /*3150*/  IADD3 R11, PT, PT, R3, R11, RZ ;  /* 0x0000000b030b7210 */ /* 0x000fc80007ffe0ff */
[----:B------:R-:W-:-:S05]  /*3160*/  LEA.HI.X R5, R2, UR5, R11, 0x2, P0 ;  /* 0x0000000502057c11 */ /* 0x000fca00080f140b */
[----:B------:R0:W-:Y:S02]  /*3170*/  STG.E.64 desc[UR12][R4.64], R6 ;  /* 0x0000000604007986 */ /* 0x0001e4000c101b0c */
.L_x_987:
[----:B------:R-:W-:Y:S05]  /*3180*/  BSYNC.RECONVERGENT B0 ;  /* 0x0000000000007941 */ /* 0x000fea0003800200 */
.L_x_986:
[----:B------:R-:W-:Y:S01]  /*3190*/  UIADD3 UR7, UPT, UPT, UR14, UR7, URZ ;  /* 0x000000070e077290 */ /* 0x000fe2000fffe0ff */
[----:B------:R-:W-:-:S03]  /*31a0*/  IADD3 R28, PT, PT, R28, 0x1, RZ ;  /* 0x000000011c1c7810 */ /* 0x000fc60007ffe0ff */
[----:B------:R-:W-:-:S09]  /*31b0*/  UISETP.GE.AND UP0, UPT, UR7, UR6, UPT ;  /* 0x000000060700728c */ /* 0x000fd2000bf06270 */
[----:B------:R-:W-:Y:S05]  /*31c0*/  BRA.U !UP0, `(.L_x_988) ;  /* 0xffffffd108007547 */ /* 0x000fea000b83ffff */
.L_x_967:
        /* <DEDUP_REMOVED lines=19> */
.L_x_990:
[----:B------:R-:W-:Y:S05]  /*3300*/  BSYNC.RECONVERGENT B0 ;  /* 0x0000000000007941 */ /* 0x000fea0003800200 */
.L_x_989:
[----:B------:R-:W-:Y:S05]  /*3310*/  @P0 EXIT ;  /* 0x000000000000094d */ /* 0x000fea0003800000 */
[----:B------:R-:W-:Y:S05]  /*3320*/  @P2 BRA `(.L_x_991) ;  /* 0x0000000000202947 */ /* 0x000fea0003800000 */
[----:B------:R-:W-:-:S05]  /*3330*/  IMAD R0, R4, R7, RZ ;  /* 0x0000000704007224 */ /* 0x000fca00078e02ff */
[----:B------:R-:W-:-:S13]  /*3340*/  ISETP.NE.AND P0, PT, R0, -0x1, PT ;  /* 0xffffffff0000780c */ /* 0x000fda0003f05270 */
[----:B------:R-:W-:Y:S05]  /*3350*/  @!P0 BRA `(.L_x_991) ;  /* 0x0000000000148947 */ /* 0x000fea0003800000 */
.L_x_992:
[----:B0-----:R-:W4:Y:S04]  /*3360*/  LDG.E.STRONG.GPU R5, desc[UR12][R2.64] ;  /* 0x0000000c02057981 */ /* 0x001f28000c1ef900 */
[----:B----4-:R-:W-:Y:S01]  /*3370*/  CCTL.IVALL ;  /* 0x00000000ff00798f */ /* 0x010fe20002000000 */
[----:B------:R-:W-:Y:S05]  /*3380*/  YIELD ;  /* 0x0000000000007946 */ /* 0x000fea0003800000 */
[----:B------:R-:W-:-:S13]  /*3390*/  ISETP.NE.AND P0, PT, R5, R0, PT ;  /* 0x000000000500720c */ /* 0x000fda0003f05270 */
[----:B------:R-:W-:Y:S05]  /*33a0*/  @P0 BRA `(.L_x_992) ;  /* 0xfffffffc00ec0947 */ /* 0x000fea000383ffff */
.L_x_991:
        /* <DEDUP_REMOVED lines=57> */
[----:B---3--:R-:W-:Y:S02]  /*3740*/  MOV R16, UR6 ;  /* 0x0000000600107c02 */ /* 0x008fe40008000f00 */
[----:B------:R-:W-:-:S02]  /*3750*/  MOV R3, UR7 ;  /* 0x0000000700037c02 */ /* 0x000fc40008000f00 */
[----:B------:R-:W-:Y:S02]  /*3760*/  LOP3.LUT R19, R19, 0x3, RZ, 0xc0, !PT ;  /* 0x0000000313137812 */ /* 0x000fe400078ec0ff */
[----:B------:R-:W-:Y:S02]  /*3770*/  MOV R2, UR10 ;  /* 0x0000000a00027c02 */ /* 0x000fe40008000f00 */
[----:B------:R-:W-:Y:S02]  /*3780*/  MOV R4, R29 ;  /* 0x0000001d00047202 */ /* 0x000fe40000000f00 */
[C---:B0-----:R-:W-:Y:S01]  /*3790*/  LEA R14, P1, R29.reuse, UR4, 0x2 ;  /* 0x000000041d0e7c11 */ /* 0x041fe2000f8210ff */
[----:B------:R-:W-:Y:S01]  /*37a0*/  UMOV UR4, URZ ;  /* 0x000000ff00047c82 */ /* 0x000fe20008000000 */
[----:B------:R-:W-:Y:S02]  /*37b0*/  MOV R5, R0 ;  /* 0x0000000000057202 */ /* 0x000fe40000000f00 */
[----:B-1----:R-:W-:-:S02]  /*37c0*/  SHF.L.U32 R20, R29, 0x3, RZ ;  /* 0x000000031d147819 */ /* 0x002fc400000006ff */
[----:B--2---:R-:W-:Y:S01]  /*37d0*/  LEA.HI.X R17, R29, UR5, R0, 0x2, P1 ;  /* 0x000000051d117c11 */ /* 0x004fe200088f1400 */
[----:B------:R-:W-:Y:S01]  /*37e0*/  USHF.L.U32 UR5, UR11, 0x2, URZ ;  /* 0x000000020b057899 */ /* 0x000fe200080006ff */
[----:B------:R-:W-:Y:S01]  /*37f0*/  SHF.L.U64.HI R16, R16, 0x2, R3 ;  /* 0x0000000210107819 */ /* 0x000fe20000010203 */
[----:B------:R-:W-:Y:S01]  /*3800*/  IMAD.WIDE.U32 R4, R19, 0x180, R4 ;  /* 0x0000018013047825 */ /* 0x000fe200078e0004 */
[----:B------:R-:W-:Y:S02]  /*3810*/  SHF.L.U64.HI R25, R29, 0x3, R0 ;  /* 0x000000031d197819 */ /* 0x000fe40000010200 */
[----:B----4-:R-:W-:Y:S01]  /*3820*/  IADD3 R18, P1, PT, R20, UR14, RZ ;  /* 0x0000000e14127c10 */ /* 0x010fe2000ff3e0ff */
[----:B------:R-:W-:Y:S01]  /*3830*/  IMAD.WIDE.U32 R2, R2, 0x4, RZ ;  /* 0x0000000402027825 */ /* 0x000fe200078e00ff */
[----:B-----5:R-:W-:Y:S02]  /*3840*/  IADD3 R20, P2, PT, R20, UR16, RZ ;  /* 0x0000001014147c10 */ /* 0x020fe4000ff5e0ff */
[----:B------:R-:W-:-:S02]  /*3850*/  IADD3 R19, P3, PT, RZ, -R19, RZ ;  /* 0x80000013ff137210 */ /* 0x000fc40007f7e0ff */
[----:B------:R-:W-:Y:S02]  /*3860*/  IADD3.X R27, PT, PT, R25, UR15, RZ, P1, !PT ;  /* 0x0000000f191b7c10 */ /* 0x000fe40008ffe4ff */
[----:B------:R-:W-:Y:S02]  /*3870*/  IADD3 R0, PT, PT, R5, UR4, RZ ;  /* 0x0000000405007c10 */ /* 0x000fe4000fffe0ff */
[----:B------:R-:W-:Y:S02]  /*3880*/  MOV R29, R4 ;  /* 0x00000004001d7202 */ /* 0x000fe40000000f00 */
[----:B------:R-:W-:Y:S02]  /*3890*/  IADD3.X R25, PT, PT, R25, UR17, RZ, P2, !PT ;  /* 0x0000001119197c10 */ /* 0x000fe400097fe4ff */
[----:B------:R-:W-:Y:S02]  /*38a0*/  IADD3 R24, PT, PT, R3, UR5, RZ ;  /* 0x0000000503187c10 */ /* 0x000fe4000fffe0ff */
[----:B------:R-:W-:-:S07]  /*38b0*/  IADD3.X R21, PT, PT, RZ, -0x1, RZ, P3, !PT ;  /* 0xffffffffff157810 */ /* 0x000fce0001ffe4ff */
.L_x_995:
        /* <DEDUP_REMOVED lines=31> */
.L_x_994:
[----:B------:R-:W-:Y:S05]  /*3ab0*/  BSYNC.RECONVERGENT B0 ;  /* 0x0000000000007941 */ /* 0x000fea0003800200 */
.L_x_993:
        /* <DEDUP_REMOVED lines=11> */
.L_x_997:
[C---:B01----:R-:W-:Y:S02]  /*3b70*/  SHF.L.U32 R5, R29.reuse, 0x2, RZ ;  /* 0x000000021d057819 */ /* 0x043fe400000006ff */
[----:B--2---:R-:W-:Y:S02]  /*3b80*/  SHF.L.U64.HI R17, R29, 0x2, R0 ;  /* 0x000000021d117819 */ /* 0x004fe40000010200 */
[----:B----4-:R-:W-:-:S04]  /*3b90*/  IADD3 R2, P0, PT, R5, UR14, RZ ;  /* 0x0000000e05027c10 */ /* 0x010fc8000ff1e0ff */
[----:B------:R-:W-:Y:S02]  /*3ba0*/  IADD3.X R3, PT, PT, R17, UR15, RZ, P0, !PT ;  /* 0x0000000f11037c10 */ /* 0x000fe400087fe4ff */
[C---:B------:R-:W-:Y:S02]  /*3bb0*/  IADD3 R6, P0, PT, R2.reuse, UR11, RZ ;  /* 0x0000000b02067c10 */ /* 0x040fe4000ff1e0ff */
[C---:B-1-3--:R-:W-:Y:S01]  /*3bc0*/  IADD3 R10, P1, PT, R2.reuse, UR6, RZ ;  /* 0x00000006020a7c10 */ /* 0x04afe2000ff3e0ff */
[----:B------:R0:W2:Y:S01]  /*3bd0*/  LDG.E R12, desc[UR12][R2.64] ;  /* 0x0000000c020c7981 */ /* 0x0000a2000c1e1900 */
[C---:B------:R-:W-:Y:S02]  /*3be0*/  IADD3.X R7, PT, PT, R3.reuse, UR10, RZ, P0, !PT ;  /* 0x0000000a03077c10 */ /* 0x040fe400087fe4ff */
[----:B------:R-:W-:Y:S02]  /*3bf0*/  IADD3 R8, P0, PT, R2, UR4, RZ ;  /* 0x0000000402087c10 */ /* 0x000fe4000ff1e0ff */
[C---:B------:R-:W-:Y:S01]  /*3c00*/  IADD3.X R11, PT, PT, R3.reuse, UR7, RZ, P1, !PT ;  /* 0x00000007030b7c10 */ /* 0x040fe20008ffe4ff */
[----:B------:R-:W2:Y:S01]  /*3c10*/  LDG.E R13, desc[UR12][R6.64] ;  /* 0x0000000c060d7981 */ /* 0x000ea2000c1e1900 */
[----:B------:R-:W-:-:S03]  /*3c20*/  IADD3.X R9, PT, PT, R3, UR5, RZ, P0, !PT ;  /* 0x0000000503097c10 */ /* 0x000fc600087fe4ff */
[----:B------:R-:W3:Y:S04]  /*3c30*/  LDG.E R15, desc[UR12][R10.64] ;  /* 0x0000000c0a0f7981 */ /* 0x000ee8000c1e1900 */
[----:B------:R1:W3:Y:S01]  /*3c40*/  LDG.E R14, desc[UR12][R8.64] ;  /* 0x0000000c080e7981 */ /* 0x0002e2000c1e1900 */
[C---:B------:R-:W-:Y:S02]  /*3c50*/  SHF.L.U32 R4, R29.reuse, 0x3, RZ ;  /* 0x000000031d047819 */ /* 0x040fe400000006ff */
[----:B------:R-:W-:Y:S02]  /*3c60*/  SHF.L.U64.HI R0, R29, 0x3, R0 ;  /* 0x000000031d007819 */ /* 0x000fe40000010200 */
[----:B------:R-:W-:Y:S02]  /*3c70*/  LOP3.LUT R18, R4, 0xfffffff8, RZ, 0xc0, !PT ;  /* 0xfffffff804127812 */ /* 0x000fe400078ec0ff */
[----:B------:R-:W-:-:S02]  /*3c80*/  LOP3.LUT R5, R5, 0xfffffffc, RZ, 0xc0, !PT ;  /* 0xfffffffc05057812 */ /* 0x000fc400078ec0ff */
[----:B------:R-:W-:Y:S02]  /*3c90*/  LOP3.LUT R19, R0, 0x3, RZ, 0xc0, !PT ;  /* 0x0000000300137812 */ /* 0x000fe400078ec0ff */
[C---:B------:R-:W-:Y:S02]  /*3ca0*/  IADD3 R16, P0, PT, R18.reuse, UR16, RZ ;  /* 0x0000001012107c10 */ /* 0x040fe4000ff1e0ff */
[----:B0-----:R-:W-:Y:S02]  /*3cb0*/  LOP3.LUT R3, R17, 0x3, RZ, 0xc0, !PT ;  /* 0x0000000311037812 */ /* 0x001fe400078ec0ff */
[----:B------:R-:W-:Y:S02]  /*3cc0*/  IADD3 R18, P1, PT, R18, UR18, RZ ;  /* 0x0000001212127c10 */ /* 0x000fe4000ff3e0ff */
[----:B------:R-:W-:Y:S02]  /*3cd0*/  IADD3 R2, P2, PT, R5, UR14, RZ ;  /* 0x0000000e05027c10 */ /* 0x000fe4000ff5e0ff */
[----:B------:R-:W-:-:S02]  /*3ce0*/  IADD3.X R17, PT, PT, R19, UR17, RZ, P0, !PT ;  /* 0x0000001113117c10 */ /* 0x000fc400087fe4ff */
[----:B------:R-:W-:Y:S02]  /*3cf0*/  IADD3.X R19, PT, PT, R19, UR19, RZ, P1, !PT ;  /* 0x0000001313137c10 */ /* 0x000fe40008ffe4ff */
[----:B------:R-:W-:Y:S02]  /*3d00*/  IADD3.X R3, PT, PT, R3, UR15, RZ, P2, !PT ;  /* 0x0000000f03037c10 */ /* 0x000fe400097fe4ff */
[C---:B-1----:R-:W-:Y:S02]  /*3d10*/  IADD3 R8, P0, PT, R2.reuse, UR11, RZ ;  /* 0x0000000b02087c10 */ /* 0x042fe4000ff1e0ff */
[C---:B------:R-:W-:Y:S02]  /*3d20*/  IADD3 R10, P1, PT, R2.reuse, UR4, RZ ;  /* 0x00000004020a7c10 */ /* 0x040fe4000ff3e0ff */
[----:B------:R-:W-:Y:S02]  /*3d30*/  IADD3 R6, P2, PT, R2, UR6, RZ ;  /* 0x0000000602067c10 */ /* 0x000fe4000ff5e0ff */
[----:B------:R-:W-:-:S02]  /*3d40*/  IADD3.X R9, PT, PT, R3, UR10, RZ, P0, !PT ;  /* 0x0000000a03097c10 */ /* 0x000fc400087fe4ff */
[C---:B------:R-:W-:Y:S02]  /*3d50*/  IADD3.X R11, PT, PT, R3.reuse, UR5, RZ, P1, !PT ;  /* 0x00000005030b7c10 */ /* 0x040fe40008ffe4ff */
[----:B------:R-:W-:Y:S01]  /*3d60*/  IADD3.X R7, PT, PT, R3, UR7, RZ, P2, !PT ;  /* 0x0000000703077c10 */ /* 0x000fe200097fe4ff */
[----:B--2---:R0:W-:Y:S04]  /*3d70*/  STG.E.64 desc[UR12][R16.64], R12 ;  /* 0x0000000c10007986 */ /* 0x0041e8000c101b0c */
[----:B---3--:R1:W-:Y:S04]  /*3d80*/  STG.E.64 desc[UR12][R18.64], R14 ;  /* 0x0000000e12007986 */ /* 0x0083e8000c101b0c */
        /* <DEDUP_REMOVED lines=49> */
.L_x_996:
[----:B------:R-:W-:Y:S05]  /*40a0*/  EXIT ;  /* 0x000000000000794d */ /* 0x000fea0003800000 */
.L_x_998:
        /* <DEDUP_REMOVED lines=13> */
.L_x_2483:


//--------------------- .text._Z35group_norm_nhwc_bwd_one_pass_kernelI11Fp32IOFp32WLi128ELi12ELi384EEv26Group_norm_nhwc_bwd_params --------------------------
	.section	.text._Z35group_norm_nhwc_bwd_one_pass_kernelI11Fp32IOFp32WLi128ELi12ELi384EEv26Group_norm_nhwc_bwd_params,"ax",@progbits
	.align	128
        .global         _Z35group_norm_nhwc_bwd_one_pass_kernelI11Fp32IOFp32WLi128ELi12ELi384EEv26Group_norm_nhwc_bwd_params
        .type           _Z35group_norm_nhwc_bwd_one_pass_kernelI11Fp32IOFp32WLi128ELi12ELi384EEv26Group_norm_nhwc_bwd_params,@function
        .size           _Z35group_norm_nhwc_bwd_one_pass_kernelI11Fp32IOFp32WLi128ELi12ELi384EEv26Group_norm_nhwc_bwd_params,(.L_x_2484 - _Z35group_norm_nhwc_bwd_one_pass_kernelI11Fp32IOFp32WLi128ELi12ELi384EEv26Group_norm_nhwc_bwd_params)
        .other          _Z35group_norm_nhwc_bwd_one_pass_kernelI11Fp32IOFp32WLi128ELi12ELi384EEv26Group_norm_nhwc_bwd_params,@"STO_CUDA_ENTRY STV_DEFAULT"
_Z35group_norm_nhwc_bwd_one_pass_kernelI11Fp32IOFp32WLi128ELi12ELi384EEv26Group_norm_nhwc_bwd_params:
.text._Z35group_norm_nhwc_bwd_one_pass_kernelI11Fp32IOFp32WLi128ELi12ELi384EEv26Group_norm_nhwc_bwd_params:
        /* <DEDUP_REMOVED lines=15> */
[----:B------:R-:W-:Y:S02]  /*00f0*/  IMAD R0, R0, 0x2aab, RZ ;  /* 0x00002aab00007824 */ /* 0x000fe400078e02ff */
[----:B------:R-:W-:Y:S01]  /*0100*/  HFMA2 R44, -RZ, RZ, 0, 0 ;  /* 0x00000000ff2c7431 */ /* 0x000fe200000001ff */
[----:B------:R-:W3:Y:S01]  /*0110*/  LDCU UR20, c[0x0][0x370] ;  /* 0x00006e00ff1477ac */ /* 0x000ee20008000800 */
[----:B------:R-:W-:Y:S01]  /*0120*/  LOP3.LUT R47, R47, 0xf8, RZ, 0xc0, !PT ;  /* 0x000000f82f2f7812 */ /* 0x000fe200078ec0ff */
[----:B------:R-:W4:Y:S01]  /*0130*/  S2UR UR8, SR_CgaCtaId ;  /* 0x00000000000879c3 */ /* 0x000f220000008800 */
[----:B------:R-:W-:Y:S01]  /*0140*/  SHF.R.U32.HI R49, RZ, 0x10, R0 ;  /* 0x00000010ff317819 */ /* 0x000fe20000011600 */
[----:B------:R-:W-:Y:S01]  /*0150*/  UMOV UR7, 0x400 ;  /* 0x0000040000077882 */ /* 0x000fe20000000000 */
[----:B------:R-:W0:Y:S02]  /*0160*/  LDCU.U8 UR21, c[0x0][0x414] ;  /* 0x00008280ff1577ac */ /* 0x000e240008000000 */
[----:B------:R-:W-:Y:S01]  /*0170*/  PRMT R0, R49, 0x9910, RZ ;  /* 0x0000991031007816 */ /* 0x000fe200000000ff */
[----:B------:R-:W-:Y:S01]  /*0180*/  UIADD3 UR4, UPT, UPT, UR7, 0x80, URZ ;  /* 0x0000008007047890 */ /* 0x000fe2000fffe0ff */
[----:B------:R-:W-:-:S03]  /*0190*/  UMOV UR13, UR5 ;  /* 0x00000005000d7c82 */ /* 0x000fc60008000000 */
[----:B------:R-:W-:Y:S01]  /*01a0*/  IMAD R0, R0, 0x6, RZ ;  /* 0x0000000600007824 */ /* 0x000fe200078e02ff */
[----:B--2---:R-:W-:-:S04]  /*01b0*/  UIMAD UR22, UR18, UR19, UR5 ;  /* 0x00000013121672a4 */ /* 0x004fc8000f8e0205 */
[----:B------:R-:W-:Y:S01]  /*01c0*/  IADD3 R0, PT, PT, RZ, -R0, RZ ;  /* 0x80000000ff007210 */ /* 0x000fe20007ffe0ff */
[----:B0-----:R-:W-:Y:S01]  /*01d0*/  IMAD R49, R2, UR18, R49 ;  /* 0x0000001202317c24 */ /* 0x001fe2000f8e0231 */
[----:B---3--:R-:W-:Y:S02]  /*01e0*/  ULOP3.LUT UR23, UR20, 0x7, URZ, 0xc0, !UPT ;  /* 0x0000000714177892 */ /* 0x008fe4000f8ec0ff */
[----:B------:R-:W-:Y:S01]  /*01f0*/  PRMT R0, R0, 0x7710, RZ ;  /* 0x0000771000007816 */ /* 0x000fe200000000ff */
[----:B------:R-:W-:Y:S01]  /*0200*/  ULOP3.LUT UR12, UR20, 0x7ffffff8, URZ, 0xc0, !UPT ;  /* 0x7ffffff8140c7892 */ /* 0x000fe2000f8ec0ff */
[----:B------:R-:W-:Y:S02]  /*0210*/  IADD3 R46, PT, PT, R49, 0x40, RZ ;  /* 0x00000040312e7810 */ /* 0x000fe40007ffe0ff */
[----:B------:R-:W-:Y:S01]  /*0220*/  IADD3 R0, PT, PT, R0, R45, RZ ;  /* 0x0000002d00007210 */ /* 0x000fe20007ffe0ff */
[----:B----4-:R-:W-:Y:S01]  /*0230*/  ULEA UR4, UR8, UR4, 0x18 ;  /* 0x0000000408047291 */ /* 0x010fe2000f8ec0ff */
[----:B------:R-:W-:Y:S01]  /*0240*/  SHF.R.S32.HI R43, RZ, 0x1f, R49 ;  /* 0x0000001fff2b7819 */ /* 0x000fe20000011431 */
[----:B------:R-:W-:Y:S01]  /*0250*/  ULEA UR7, UR8, UR7, 0x18 ;  /* 0x0000000708077291 */ /* 0x000fe2000f8ec0ff */
[----:B------:R-:W-:-:S02]  /*0260*/  SHF.L.U32 R0, R0, 0x1, RZ ;  /* 0x0000000100007819 */ /* 0x000fc400000006ff */
[----:B------:R-:W-:Y:S02]  /*0270*/  SHF.R.S32.HI R41, RZ, 0x1f, R46 ;  /* 0x0000001fff297819 */ /* 0x000fe4000001142e */
[----:B------:R-:W-:Y:S02]  /*0280*/  LEA R48, R45, UR4, 0x4 ;  /* 0x000000042d307c11 */ /* 0x000fe4000f8e20ff */
[----:B-1----:R-:W-:-:S07]  /*0290*/  LOP3.LUT R40, R0, 0xffff, RZ, 0xc0, !PT ;  /* 0x0000ffff00287812 */ /* 0x002fce00078ec0ff */
.L_x_1024:
[----:B0-----:R-:W0:Y:S01]  /*02a0*/  LDC R6, c[0x0][0x410] ;  /* 0x00010400ff067b82 */ /* 0x001e220000000800 */
[----:B-1----:R-:W1:Y:S01]  /*02b0*/  LDCU.64 UR8, c[0x0][0x3b8] ;  /* 0x00007700ff0877ac */ /* 0x002e620008000a00 */
[----:B------:R-:W2:Y:S01]  /*02c0*/  LDCU.128 UR24, c[0x0][0x400] ;  /* 0x00008000ff1877ac */ /* 0x000ea20008000c00 */
[----:B-1----:R-:W-:Y:S01]  /*02d0*/  UIMAD.WIDE UR8, UR13, 0x8, UR8 ;  /* 0x000000080d0878a5 */ /* 0x002fe2000f8e0208 */
[----:B0-----:R-:W-:-:S05]  /*02e0*/  IABS R5, R6 ;  /* 0x0000000600057213 */ /* 0x001fca0000000000 */
[----:B------:R-:W-:Y:S01]  /*02f0*/  MOV R14, UR8 ;  /* 0x00000008000e7c02 */ /* 0x000fe20008000f00 */
[----:B------:R-:W0:Y:S01]  /*0300*/  I2F.RP R0, R5 ;  /* 0x0000000500007306 */ /* 0x000e220000209400 */
[----:B------:R-:W-:-:S06]  /*0310*/  MOV R15, UR9 ;  /* 0x00000009000f7c02 */ /* 0x000fcc0008000f00 */
[----:B------:R-:W3:Y:S01]  /*0320*/  LDG.E.64 R14, desc[UR16][R14.64] ;  /* 0x000000100e0e7981 */ /* 0x000ee2000c1e1b00 */
        /* <DEDUP_REMOVED lines=15> */
[----:B------:R-:W-:Y:S02]  /*0420*/  ISETP.GE.U32.AND P4, PT, R0, R5, PT ;  /* 0x000000050000720c */ /* 0x000fe40003f86070 */
[----:B------:R-:W-:Y:S02]  /*0430*/  @!P1 IADD3 R3, PT, PT, R3, 0x1, RZ ;  /* 0x0000000103039810 */ /* 0x000fe40007ffe0ff */
[----:B--2---:R-:W-:Y:S02]  /*0440*/  ISETP.GE.U32.AND P1, PT, R46, UR24, PT ;  /* 0x000000182e007c0c */ /* 0x004fe4000bf26070 */
[----:B------:R-:W-:Y:S02]  /*0450*/  ISETP.LE.AND P2, PT, RZ, UR13, PT ;  /* 0x0000000dff007c0c */ /* 0x000fe4000bf43270 */
[----:B------:R-:W-:Y:S02]  /*0460*/  ISETP.GE.AND.EX P1, PT, R41, UR25, PT, P1 ;  /* 0x0000001929007c0c */ /* 0x000fe4000bf26310 */
[----:B------:R-:W-:-:S02]  /*0470*/  ISETP.GE.U32.AND P0, PT, R49, UR24, PT ;  /* 0x0000001831007c0c */ /* 0x000fc4000bf06070 */
[-C--:B------:R-:W-:Y:S02]  /*0480*/  ISETP.GT.U32.AND P5, PT, R5, R0.reuse, PT ;  /* 0x000000000500720c */ /* 0x080fe40003fa4070 */
[----:B------:R-:W-:Y:S02]  /*0490*/  IADD3 R5, PT, PT, R0, -R5, RZ ;  /* 0x8000000500057210 */ /* 0x000fe40007ffe0ff */
[----:B------:R-:W-:Y:S02]  /*04a0*/  @P4 IADD3 R3, PT, PT, R3, 0x1, RZ ;  /* 0x0000000103034810 */ /* 0x000fe40007ffe0ff */
[----:B------:R-:W-:Y:S02]  /*04b0*/  ISETP.GE.AND.EX P0, PT, R43, UR25, PT, P0 ;  /* 0x000000192b007c0c */ /* 0x000fe4000bf06300 */
[----:B------:R-:W-:Y:S01]  /*04c0*/  SEL R0, R5, R0, !P5 ;  /* 0x0000000005007207 */ /* 0x000fe20006800000 */
[----:B------:R-:W0:Y:S01]  /*04d0*/  @!P1 LDC.64 R16, c[0x0][0x3a0] ;  /* 0x0000e800ff109b82 */ /* 0x000e220000000a00 */
[----:B------:R-:W-:-:S02]  /*04e0*/  @!P3 IADD3 R3, PT, PT, -R3, RZ, RZ ;  /* 0x000000ff0303b210 */ /* 0x000fc40007ffe1ff */
[----:B------:R-:W-:Y:S02]  /*04f0*/  ISETP.NE.AND P4, PT, R6, RZ, PT ;  /* 0x000000ff0600720c */ /* 0x000fe40003f85270 */
[----:B------:R-:W-:Y:S02]  /*0500*/  LOP3.LUT R5, RZ, R6, RZ, 0x33, !PT ;  /* 0x00000006ff057212 */ /* 0x000fe400078e33ff */
[----:B------:R-:W-:Y:S01]  /*0510*/  @!P2 IADD3 R0, PT, PT, -R0, RZ, RZ ;  /* 0x000000ff0000a210 */ /* 0x000fe20007ffe1ff */
[----:B------:R-:W1:Y:S01]  /*0520*/  @!P1 LDC.64 R18, c[0x0][0x398] ;  /* 0x0000e600ff129b82 */ /* 0x000e620000000a00 */
[C---:B------:R-:W-:Y:S02]  /*0530*/  SEL R7, R5.reuse, R3, !P4 ;  /* 0x0000000305077207 */ /* 0x040fe40006000000 */
[----:B------:R-:W-:-:S05]  /*0540*/  SEL R0, R5, R0, !P4 ;  /* 0x0000000005007207 */ /* 0x000fca0006000000 */
[----:B------:R-:W2:Y:S01]  /*0550*/  @!P1 LDC.64 R2, c[0x0][0x3f8] ;  /* 0x0000fe00ff029b82 */ /* 0x000ea20000000a00 */
[----:B------:R-:W-:-:S07]  /*0560*/  IMAD R5, R0, 0xc, RZ ;  /* 0x0000000c00057824 */ /* 0x000fce00078e02ff */
[----:B------:R-:W4:Y:S01]  /*0570*/  @!P0 LDC.64 R10, c[0x0][0x3f8] ;  /* 0x0000fe00ff0a8b82 */ /* 0x000f220000000a00 */
[C---:B------:R-:W-:Y:S02]  /*0580*/  IADD3 R50, P2, PT, R5.reuse, R40, RZ ;  /* 0x0000002805327210 */ /* 0x040fe40007f5e0ff */
[----:B------:R-:W-:Y:S02]  /*0590*/  SHF.R.S32.HI R4, RZ, 0x1f, R7 ;  /* 0x0000001fff047819 */ /* 0x000fe40000011407 */
[----:B------:R-:W-:Y:S02]  /*05a0*/  LEA.HI.X.SX32 R51, R5, RZ, 0x1, P2 ;  /* 0x000000ff05337211 */ /* 0x000fe400010f0eff */
[----:B------:R-:W-:Y:S01]  /*05b0*/  ISETP.NE.AND P2, PT, RZ, UR21, PT ;  /* 0x00000015ff007c0c */ /* 0x000fe2000bf45270 */
[----:B------:R-:W-:Y:S01]  /*05c0*/  IMAD R4, R4, UR26, RZ ;  /* 0x0000001a04047c24 */ /* 0x000fe2000f8e02ff */
[----:B------:R-:W0:Y:S01]  /*05d0*/  @!P0 LDC.64 R12, c[0x0][0x3a0] ;  /* 0x0000e800ff0c8b82 */ /* 0x000e220000000a00 */
[----:B------:R-:W-:-:S04]  /*05e0*/  IMAD.WIDE.U32 R50, R7, UR26, R50 ;  /* 0x0000001a07327c25 */ /* 0x000fc8000f8e0032 */
[----:B------:R-:W-:Y:S02]  /*05f0*/  IMAD R53, R7, UR27, R4 ;  /* 0x0000001b07357c24 */ /* 0x000fe4000f8e0204 */
[----:B--2---:R-:W-:Y:S01]  /*0600*/  @!P1 IMAD R6, R41, R2, RZ ;  /* 0x0000000229069224 */ /* 0x004fe200078e02ff */
[----:B------:R-:W2:Y:S01]  /*0610*/  @!P0 LDC.64 R20, c[0x0][0x398] ;  /* 0x0000e600ff148b82 */ /* 0x000ea20000000a00 */
[----:B------:R-:W-:Y:S02]  /*0620*/  @!P0 MOV R52, R50 ;  /* 0x0000003200348202 */ /* 0x000fe40000000f00 */
[----:B------:R-:W-:Y:S01]  /*0630*/  IADD3 R53, PT, PT, R51, R53, RZ ;  /* 0x0000003533357210 */ /* 0x000fe20007ffe0ff */
[----:B------:R-:W-:Y:S02]  /*0640*/  @!P1 IMAD R27, R46, R3, R6 ;  /* 0x000000032e1b9224 */ /* 0x000fe400078e0206 */
[----:B----4-:R-:W-:Y:S02]  /*0650*/  @!P0 IMAD R4, R43, R10, RZ ;  /* 0x0000000a2b048224 */ /* 0x010fe400078e02ff */
[----:B------:R-:W4:Y:S01]  /*0660*/  LDC.64 R6, c[0x0][0x3a8] ;  /* 0x0000ea00ff067b82 */ /* 0x000f220000000a00 */
[----:B------:R-:W-:Y:S01]  /*0670*/  @!P1 MOV R22, R50 ;  /* 0x0000003200169202 */ /* 0x000fe20000000f00 */
[C---:B------:R-:W-:Y:S01]  /*0680*/  @!P0 IMAD R25, R49.reuse, R11, R4 ;  /* 0x0000000b31198224 */ /* 0x040fe200078e0204 */
[----:B------:R-:W-:Y:S01]  /*0690*/  @!P1 MOV R23, R53 ;  /* 0x0000003500179202 */ /* 0x000fe20000000f00 */
[----:B------:R-:W-:-:S04]  /*06a0*/  @!P0 IMAD.WIDE.U32 R10, R49, R10, R52 ;  /* 0x0000000a310a8225 */ /* 0x000fc800078e0034 */
[----:B------:R-:W4:Y:S01]  /*06b0*/  @P2 LDC.64 R8, c[0x0][0x3b0] ;  /* 0x0000ec00ff082b82 */ /* 0x000f220000000a00 */
[----:B------:R-:W-:Y:S01]  /*06c0*/  @!P1 IMAD.WIDE.U32 R2, R46, R2, R22 ;  /* 0x000000022e029225 */ /* 0x000fe200078e0016 */
[----:B------:R-:W-:Y:S02]  /*06d0*/  @!P0 IADD3 R11, PT, PT, R11, R25, RZ ;  /* 0x000000190b0b8210 */ /* 0x000fe40007ffe0ff */
[C---:B------:R-:W-:Y:S02]  /*06e0*/  @!P0 SHF.L.U32 R23, R10.reuse, 0x2, RZ ;  /* 0x000000020a178819 */ /* 0x040fe400000006ff */
[----:B------:R-:W-:Y:S02]  /*06f0*/  @!P0 SHF.L.U64.HI R10, R10, 0x2, R11 ;  /* 0x000000020a0a8819 */ /* 0x000fe4000001020b */
[----:B------:R-:W-:Y:S02]  /*0700*/  @!P1 IADD3 R11, PT, PT, R3, R27, RZ ;  /* 0x0000001b030b9210 */ /* 0x000fe40007ffe0ff */
[----:B------:R-:W-:-:S02]  /*0710*/  @!P1 SHF.L.U32 R3, R2, 0x2, RZ ;  /* 0x0000000202039819 */ /* 0x000fc400000006ff */
[C---:B0-----:R-:W-:Y:S02]  /*0720*/  @!P0 IADD3 R12, P3, PT, R23.reuse, R12, RZ ;  /* 0x0000000c170c8210 */ /* 0x041fe40007f7e0ff */
[----:B--2---:R-:W-:Y:S02]  /*0730*/  @!P0 IADD3 R20, P4, PT, R23, R20, RZ ;  /* 0x0000001417148210 */ /* 0x004fe40007f9e0ff */
[----:B------:R-:W-:Y:S02]  /*0740*/  @!P1 SHF.L.U64.HI R2, R2, 0x2, R11 ;  /* 0x0000000202029819 */ /* 0x000fe4000001020b */
[C---:B------:R-:W-:Y:S02]  /*0750*/  @!P1 IADD3 R16, P5, PT, R3.reuse, R16, RZ ;  /* 0x0000001003109210 */ /* 0x040fe40007fbe0ff */
[----:B-1----:R-:W-:Y:S02]  /*0760*/  @!P1 IADD3 R18, P6, PT, R3, R18, RZ ;  /* 0x0000001203129210 */ /* 0x002fe40007fde0ff */
[----:B------:R-:W-:-:S02]  /*0770*/  IADD3 R25, PT, PT, R5, R40, RZ ;  /* 0x0000002805197210 */ /* 0x000fc40007ffe0ff */
[----:B------:R-:W-:Y:S02]  /*0780*/  CS2R R4, SRZ ;  /* 0x0000000000047805 */ /* 0x000fe4000001ff00 */
[C---:B------:R-:W-:Y:S02]  /*0790*/  @!P0 IADD3.X R13, PT, PT, R10.reuse, R13, RZ, P3, !PT ;  /* 0x0000000d0a0d8210 */ /* 0x040fe40001ffe4ff */
[----:B------:R-:W-:Y:S01]  /*07a0*/  @!P0 IADD3.X R21, PT, PT, R10, R21, RZ, P4, !PT ;  /* 0x000000150a158210 */ /* 0x000fe200027fe4ff */
[C---:B----4-:R-:W-:Y:S01]  /*07b0*/  IMAD.WIDE R22, R25.reuse, 0x4, R6 ;  /* 0x0000000419167825 */ /* 0x050fe200078e0206 */
[C---:B------:R-:W-:Y:S02]  /*07c0*/  @!P1 IADD3.X R17, PT, PT, R2.reuse, R17, RZ, P5, !PT ;  /* 0x0000001102119210 */ /* 0x040fe40002ffe4ff */
[----:B------:R-:W-:Y:S02]  /*07d0*/  CS2R R10, SRZ ;  /* 0x00000000000a7805 */ /* 0x000fe4000001ff00 */
[----:B------:R-:W-:Y:S01]  /*07e0*/  @!P1 IADD3.X R19, PT, PT, R2, R19, RZ, P6, !PT ;  /* 0x0000001302139210 */ /* 0x000fe200037fe4ff */
[----:B------:R-:W-:Y:S01]  /*07f0*/  @P2 IMAD.WIDE R24, R25, 0x4, R8 ;  /* 0x0000000419182825 */ /* 0x000fe200078e0208 */
[----:B------:R-:W-:Y:S01]  /*0800*/  MOV R3, RZ ;  /* 0x000000ff00037202 */ /* 0x000fe20000000f00 */
[----:B------:R0:W5:Y:S01]  /*0810*/  @!P0 LDG.E.64 R4, desc[UR16][R12.64] ;  /* 0x000000100c048981 */ /* 0x000162000c1e1b00 */
[----:B------:R-:W-:-:S03]  /*0820*/  MOV R2, RZ ;  /* 0x000000ff00027202 */ /* 0x000fc60000000f00 */
[----:B------:R0:W5:Y:S04]  /*0830*/  @P2 LDG.E.64 R10, desc[UR16][R24.64] ;  /* 0x00000010180a2981 */ /* 0x000168000c1e1b00 */
[----:B------:R0:W5:Y:S04]  /*0840*/  @!P0 LDG.E.64 R2, desc[UR16][R20.64] ;  /* 0x0000001014028981 */ /* 0x000168000c1e1b00 */
[----:B------:R0:W5:Y:S01]  /*0850*/  LDG.E.64 R12, desc[UR16][R22.64] ;  /* 0x00000010160c7981 */ /* 0x000162000c1e1b00 */
[----:B------:R-:W-:Y:S02]  /*0860*/  CS2R R6, SRZ ;  /* 0x0000000000067805 */ /* 0x000fe4000001ff00 */
[----:B------:R-:W-:-:S04]  /*0870*/  CS2R R8, SRZ ;  /* 0x0000000000087805 */ /* 0x000fc8000001ff00 */
[----:B------:R0:W5:Y:S04]  /*0880*/  @!P1 LDG.E.64 R6, desc[UR16][R16.64] ;  /* 0x0000001010069981 */ /* 0x000168000c1e1b00 */
[----:B------:R0:W5:Y:S01]  /*0890*/  @!P1 LDG.E.64 R8, desc[UR16][R18.64] ;  /* 0x0000001012089981 */ /* 0x000162000c1e1b00 */
[----:B---3--:R-:W-:-:S13]  /*08a0*/  R2UR UR26, R14 ;  /* 0x000000000e1a72ca */ /* 0x008fda00000e0000 */
        /* <DEDUP_REMOVED lines=8> */
[----:B------:R-:W-:Y:S01]  /*0930*/  UISETP.NE.AND UP1, UPT, UR21, URZ, UPT ;  /* 0x000000ff1500728c */ /* 0x000fe2000bf25270 */
[----:B------:R-:W-:Y:S01]  /*0940*/  UMOV UR24, 0x3f800000 ;  /* 0x3f80000000187882 */ /* 0x000fe20000000000 */
[----:B-1----:R-:W-:-:S13]  /*0950*/  @P1 R2UR UR4, R14 ;  /* 0x000000000e0412ca */ /* 0x002fda00000e0000 */
[----:B------:R-:W-:Y:S01]  /*0960*/  @UP0 UMOV UR24, UR4 ;  /* 0x0000000400180c82 */ /* 0x000fe20008000000 */
[----:B0-----:R-:W-:Y:S05]  /*0970*/  BRA.U UP1, `(.L_x_1000) ;  /* 0x0000000101747547 */ /* 0x001fea000b800000 */
[----:B-----5:R-:W-:Y:S01]  /*0980*/  FADD.FTZ R15, R4, -UR26 ;  /* 0x8000001a040f7e21 */ /* 0x020fe20008010000 */
[----:B------:R-:W-:Y:S01]  /*0990*/  FADD.FTZ R14, R5, -UR26 ;  /* 0x8000001a050e7e21 */ /* 0x000fe20008010000 */
[----:B------:R-:W-:Y:S01]  /*09a0*/  FMUL.FTZ R16, R2, R12 ;  /* 0x0000000c02107220 */ /* 0x000fe20000410000 */
[----:B------:R-:W-:Y:S01]  /*09b0*/  FMUL.FTZ R17, R3, R13 ;  /* 0x0000000d03117220 */ /* 0x000fe20000410000 */
[----:B------:R-:W-:Y:S01]  /*09c0*/  FMUL.FTZ R15, R15, UR24 ;  /* 0x000000180f0f7c20 */ /* 0x000fe20008410000 */
[----:B------:R-:W-:Y:S01]  /*09d0*/  FMUL.FTZ R14, R14, UR24 ;  /* 0x000000180e0e7c20 */ /* 0x000fe20008410000 */
[----:B------:R-:W-:Y:S02]  /*09e0*/  FADD.FTZ R18, RZ, R16 ;  /* 0x00000010ff127221 */ /* 0x000fe40000010000 */
[----:B------:R-:W-:Y:S01]  /*09f0*/  FFMA.FTZ R19, R15, R16, RZ ;  /* 0x000000100f137223 */ /* 0x000fe200000100ff */
[----:B------:R-:W-:Y:S01]  /*0a00*/  FADD.FTZ R16, R6, -UR26 ;  /* 0x8000001a06107e21 */ /* 0x000fe20008010000 */
[----:B------:R-:W-:-:S02]  /*0a10*/  FADD.FTZ R18, R17, R18 ;  /* 0x0000001211127221 */ /* 0x000fc40000010000 */
[----:B------:R-:W-:Y:S01]  /*0a20*/  FFMA.FTZ R19, R14, R17, R19 ;  /* 0x000000110e137223 */ /* 0x000fe20000010013 */
[----:B------:R-:W-:Y:S01]  /*0a30*/  FMUL.FTZ R17, R8, R12 ;  /* 0x0000000c08117220 */ /* 0x000fe20000410000 */
[----:B------:R-:W-:Y:S01]  /*0a40*/  FMUL.FTZ R20, R16, UR24 ;  /* 0x0000001810147c20 */ /* 0x000fe20008410000 */
[----:B------:R-:W-:Y:S01]  /*0a50*/  FADD.FTZ R16, R7, -UR26 ;  /* 0x8000001a07107e21 */ /* 0x000fe20008010000 */
[----:B------:R-:W-:Y:S01]  /*0a60*/  FFMA.FTZ R14, R3, R14, RZ ;  /* 0x0000000e030e7223 */ /* 0x000fe200000100ff */
[----:B------:R-:W-:Y:S01]  /*0a70*/  FADD.FTZ R22, R18, R17 ;  /* 0x0000001112167221 */ /* 0x000fe20000010000 */
[----:B------:R-:W-:Y:S01]  /*0a80*/  FFMA.FTZ R21, R20, R17, R19 ;  /* 0x0000001114157223 */ /* 0x000fe20000010013 */
[----:B------:R-:W-:Y:S01]  /*0a90*/  FMUL.FTZ R19, R9, R13 ;  /* 0x0000000d09137220 */ /* 0x000fe20000410000 */
[----:B------:R-:W-:Y:S01]  /*0aa0*/  FMUL.FTZ R18, R16, UR24 ;  /* 0x0000001810127c20 */ /* 0x000fe20008410000 */
[----:B------:R-:W-:Y:S02]  /*0ab0*/  FFMA.FTZ R17, R2, R15, RZ ;  /* 0x0000000f02117223 */ /* 0x000fe400000100ff */
[----:B------:R-:W-:Y:S01]  /*0ac0*/  FADD.FTZ R15, R19, R22 ;  /* 0x00000016130f7221 */ /* 0x000fe20000010000 */
[----:B------:R-:W-:Y:S01]  /*0ad0*/  FFMA.FTZ R21, R18, R19, R21 ;  /* 0x0000001312157223 */ /* 0x000fe20000010015 */
[----:B------:R-:W-:Y:S01]  /*0ae0*/  FADD.FTZ R19, RZ, R2 ;  /* 0x00000002ff137221 */ /* 0x000fe20000010000 */
[----:B------:R-:W-:Y:S01]  /*0af0*/  FADD.FTZ R22, RZ, R3 ;  /* 0x00000003ff167221 */ /* 0x000fe20000010000 */
[C---:B------:R-:W-:Y:S01]  /*0b00*/  FFMA.FTZ R16, R8.reuse, R20, R17 ;  /* 0x0000001408107223 */ /* 0x040fe20000010011 */
[C---:B------:R-:W-:Y:S01]  /*0b10*/  FFMA.FTZ R17, R9.reuse, R18, R14 ;  /* 0x0000001209117223 */ /* 0x040fe2000001000e */
[----:B------:R-:W-:Y:S01]  /*0b20*/  FADD.FTZ R18, R8, R19 ;  /* 0x0000001308127221 */ /* 0x000fe20000010000 */
[----:B------:R-:W-:Y:S01]  /*0b30*/  FADD.FTZ R19, R9, R22 ;  /* 0x0000001609137221 */ /* 0x000fe20000010000 */
[----:B------:R-:W-:Y:S06]  /*0b40*/  BRA `(.L_x_1001) ;  /* 0x0000000400007947 */ /* 0x000fec0003800000 */
.L_x_1000:
[----:B-----5:R-:W-:Y:S01]  /*0b50*/  FADD.FTZ R15, R4, -UR26 ;  /* 0x8000001a040f7e21 */ /* 0x020fe20008010000 */
[----:B------:R-:W-:Y:S01]  /*0b60*/  FADD.FTZ R17, R6, -UR26 ;  /* 0x8000001a06117e21 */ /* 0x000fe20008010000 */
[----:B------:R-:W-:Y:S01]  /*0b70*/  FADD.FTZ R14, R5, -UR26 ;  /* 0x8000001a050e7e21 */ /* 0x000fe20008010000 */
[----:B------:R-:W-:Y:S01]  /*0b80*/  FADD.FTZ R20, R7, -UR26 ;  /* 0x8000001a07147e21 */ /* 0x000fe20008010000 */
[----:B------:R-:W-:Y:S01]  /*0b90*/  FMUL.FTZ R15, R15, UR24 ;  /* 0x000000180f0f7c20 */ /* 0x000fe20008410000 */
[----:B------:R-:W-:Y:S01]  /*0ba0*/  FMUL.FTZ R17, R17, UR24 ;  /* 0x0000001811117c20 */ /* 0x000fe20008410000 */
[----:B------:R-:W-:Y:S01]  /*0bb0*/  FMUL.FTZ R14, R14, UR24 ;  /* 0x000000180e0e7c20 */ /* 0x000fe20008410000 */
[----:B------:R-:W-:Y:S01]  /*0bc0*/  FMUL.FTZ R20, R20, UR24 ;  /* 0x0000001814147c20 */ /* 0x000fe20008410000 */
[C-C-:B------:R-:W-:Y:S01]  /*0bd0*/  FFMA.FTZ R21, R12.reuse, R15, R10.reuse ;  /* 0x0000000f0c157223 */ /* 0x140fe2000001000a */
[----:B------:R-:W-:Y:S01]  /*0be0*/  FFMA.FTZ R18, R12, R17, R10 ;  /* 0x000000110c127223 */ /* 0x000fe2000001000a */
[C-C-:B------:R-:W-:Y:S01]  /*0bf0*/  FFMA.FTZ R19, R13.reuse, R14, R11.reuse ;  /* 0x0000000e0d137223 */ /* 0x140fe2000001000b */
[----:B------:R-:W-:Y:S01]  /*0c00*/  FFMA.FTZ R16, R13, R20, R11 ;  /* 0x000000140d107223 */ /* 0x000fe2000001000b */
[----:B------:R-:W-:Y:S01]  /*0c10*/  FMUL.FTZ R22, R21, -1.4426950216293334961 ;  /* 0xbfb8aa3b15167820 */ /* 0x000fe20000410000 */
[----:B------:R-:W-:Y:S01]  /*0c20*/  FMUL.FTZ R27, R18, -1.4426950216293334961 ;  /* 0xbfb8aa3b121b7820 */ /* 0x000fe20000410000 */
[----:B------:R-:W-:Y:S01]  /*0c30*/  FMUL.FTZ R24, R19, -1.4426950216293334961 ;  /* 0xbfb8aa3b13187820 */ /* 0x000fe20000410000 */
[----:B------:R-:W-:-:S03]  /*0c40*/  FMUL.FTZ R30, R16, -1.4426950216293334961 ;  /* 0xbfb8aa3b101e7820 */ /* 0x000fc60000410000 */
[----:B------:R-:W0:Y:S08]  /*0c50*/  MUFU.EX2 R22, R22 ;  /* 0x0000001600167308 */ /* 0x000e300000000800 */
[----:B------:R-:W1:Y:S08]  /*0c60*/  MUFU.EX2 R27, R27 ;  /* 0x0000001b001b7308 */ /* 0x000e700000000800 */
[----:B------:R-:W2:Y:S01]  /*0c70*/  MUFU.EX2 R24, R24 ;  /* 0x0000001800187308 */ /* 0x000ea20000000800 */
[----:B0-----:R-:W-:-:S07]  /*0c80*/  FADD.FTZ R23, R22, 1 ;  /* 0x3f80000016177421 */ /* 0x001fce0000010000 */
[----:B------:R-:W0:Y:S01]  /*0c90*/  MUFU.EX2 R30, R30 ;  /* 0x0000001e001e7308 */ /* 0x000e220000000800 */
[----:B-1----:R-:W-:-:S07]  /*0ca0*/  FADD.FTZ R29, R27, 1 ;  /* 0x3f8000001b1d7421 */ /* 0x002fce0000010000 */
[----:B------:R-:W1:Y:S01]  /*0cb0*/  MUFU.RCP R23, R23 ;  /* 0x0000001700177308 */ /* 0x000e620000001000 */
[----:B--2---:R-:W-:-:S07]  /*0cc0*/  FADD.FTZ R25, R24, 1 ;  /* 0x3f80000018197421 */ /* 0x004fce0000010000 */
        /* <DEDUP_REMOVED lines=10> */
[----:B0-----:R-:W-:Y:S01]  /*0d70*/  FADD.FTZ R27, -R29, 1 ;  /* 0x3f8000001d1b7421 */ /* 0x001fe20000010100 */
[----:B------:R-:W-:-:S03]  /*0d80*/  FMUL.FTZ R29, R8, R29 ;  /* 0x0000001d081d7220 */ /* 0x000fc60000410000 */
[----:B------:R-:W-:Y:S01]  /*0d90*/  FFMA.FTZ R28, R18, R27, 1 ;  /* 0x3f800000121c7423 */ /* 0x000fe2000001001b */
[----:B------:R-:W-:Y:S01]  /*0da0*/  FMUL.FTZ R18, R23, R24 ;  /* 0x0000001817127220 */ /* 0x000fe20000410000 */
[----:B-1----:R-:W-:-:S03]  /*0db0*/  FADD.FTZ R21, -R22, 1 ;  /* 0x3f80000016157421 */ /* 0x002fc60000010100 */
[----:B------:R-:W-:Y:S01]  /*0dc0*/  FMUL.FTZ R24, R12, R18 ;  /* 0x000000120c187220 */ /* 0x000fe20000410000 */
[----:B------:R-:W-:Y:S01]  /*0dd0*/  FMUL.FTZ R22, R9, R22 ;  /* 0x0000001609167220 */ /* 0x000fe20000410000 */
[----:B------:R-:W-:Y:S01]  /*0de0*/  FFMA.FTZ R25, R16, R21, 1 ;  /* 0x3f80000010197423 */ /* 0x000fe20000010015 */
[----:B------:R-:W-:Y:S01]  /*0df0*/  FMUL.FTZ R16, R26, R19 ;  /* 0x000000131a107220 */ /* 0x000fe20000410000 */
[----:B------:R-:W-:Y:S01]  /*0e00*/  FFMA.FTZ R23, R15, R24, RZ ;  /* 0x000000180f177223 */ /* 0x000fe200000100ff */
[----:B------:R-:W-:Y:S01]  /*0e10*/  FMUL.FTZ R19, R29, R28 ;  /* 0x0000001c1d137220 */ /* 0x000fe20000410000 */
[----:B------:R-:W-:Y:S01]  /*0e20*/  FADD.FTZ R24, RZ, R24 ;  /* 0x00000018ff187221 */ /* 0x000fe20000010000 */
[----:B------:R-:W-:Y:S01]  /*0e30*/  FMUL.FTZ R21, R13, R16 ;  /* 0x000000100d157220 */ /* 0x000fe20000410000 */
[----:B------:R-:W-:Y:S01]  /*0e40*/  FMUL.FTZ R25, R22, R25 ;  /* 0x0000001916197220 */ /* 0x000fe20000410000 */
[----:B------:R-:W-:Y:S02]  /*0e50*/  FMUL.FTZ R27, R12, R19 ;  /* 0x000000130c1b7220 */ /* 0x000fe40000410000 */
[----:B------:R-:W-:Y:S01]  /*0e60*/  FFMA.FTZ R22, R14, R21, R23 ;  /* 0x000000150e167223 */ /* 0x000fe20000010017 */
[----:B------:R-:W-:Y:S01]  /*0e70*/  FADD.FTZ R24, R21, R24 ;  /* 0x0000001815187221 */ /* 0x000fe20000010000 */
[----:B------:R-:W-:-:S02]  /*0e80*/  FMUL.FTZ R23, R13, R25 ;  /* 0x000000190d177220 */ /* 0x000fc40000410000 */
        /* <DEDUP_REMOVED lines=12> */
.L_x_1001:
[----:B------:R-:W-:Y:S01]  /*0f50*/  MOV R20, R15 ;  /* 0x0000000f00147202 */ /* 0x000fe20000000f00 */
[----:B------:R-:W0:Y:S01]  /*0f60*/  SHFL.DOWN PT, R14, R21, 0x1, 0x1f ;  /* 0x08201f00150e7f89 */ /* 0x000e2200000e0000 */
[C---:B------:R-:W-:Y:S01]  /*0f70*/  ISETP.GT.AND P1, PT, R42.reuse, 0x1e, PT ;  /* 0x0000001e2a00780c */ /* 0x040fe20003f24270 */
[----:B------:R-:W-:Y:S01]  /*0f80*/  BSSY.RECONVERGENT B0, `(.L_x_1002) ;  /* 0x0000020000007945 */ /* 0x000fe20003800200 */
[----:B------:R-:W-:Y:S01]  /*0f90*/  ISETP.GT.AND P4, PT, R42, 0xf, PT ;  /* 0x0000000f2a00780c */ /* 0x000fe20003f84270 */
[----:B------:R-:W1:Y:S01]  /*0fa0*/  SHFL.DOWN PT, R15, R20, 0x1, 0x1f ;  /* 0x08201f00140f7f89 */ /* 0x000e6200000e0000 */
[C---:B------:R-:W-:Y:S02]  /*0fb0*/  ISETP.NE.AND P3, PT, R45.reuse, RZ, PT ;  /* 0x000000ff2d00720c */ /* 0x040fe40003f65270 */
[----:B------:R-:W-:Y:S01]  /*0fc0*/  ISETP.GT.U32.AND P5, PT, R45, 0x5, PT ;  /* 0x000000052d00780c */ /* 0x000fe20003fa4070 */
        /* <DEDUP_REMOVED lines=27> */
.L_x_1003:
[----:B------:R-:W-:Y:S05]  /*1180*/  BSYNC.RECONVERGENT B0 ;  /* 0x0000000000007941 */ /* 0x000fea0003800200 */
.L_x_1002:
[----:B------:R-:W-:Y:S06]  /*1190*/  BAR.SYNC.DEFER_BLOCKING 0x0 ;  /* 0x0000000000007b1d */ /* 0x000fec0000010000 */
[----:B------:R-:W-:Y:S04]  /*11a0*/  BSSY.RECONVERGENT B0, `(.L_x_1004) ;  /* 0x0000021000007945 */ /* 0x000fe80003800200 */
[----:B------:R-:W-:Y:S05]  /*11b0*/  @P3 BRA `(.L_x_1005) ;  /* 0x00000000007c3947 */ /* 0x000fea0003800000 */
[----:B------:R-:W4:Y:S01]  /*11c0*/  S2UR UR8, SR_CgaCtaId ;  /* 0x00000000000879c3 */ /* 0x000f220000008800 */
[----:B------:R-:W-:Y:S02]  /*11d0*/  UMOV UR4, 0x400 ;  /* 0x0000040000047882 */ /* 0x000fe40000000000 */
[----:B----4-:R-:W-:-:S09]  /*11e0*/  ULEA UR4, UR8, UR4, 0x18 ;  /* 0x0000000408047291 */ /* 0x010fd2000f8ec0ff */
        /* <DEDUP_REMOVED lines=28> */
.L_x_1005:
[----:B------:R-:W-:Y:S05]  /*13b0*/  BSYNC.RECONVERGENT B0 ;  /* 0x0000000000007941 */ /* 0x000fea0003800200 */
.L_x_1004:
        /* <DEDUP_REMOVED lines=16> */
[----:B----4-:R-:W-:Y:S01]  /*14c0*/  FADD.FTZ R21, R21, R28 ;  /* 0x0000001c15157221 */ /* 0x010fe20000010000 */
[----:B------:R-:W-:Y:S01]  /*14d0*/  FADD.FTZ R20, R16, R29 ;  /* 0x0000001d10147221 */ /* 0x000fe20000010000 */
[----:B------:R-:W-:Y:S01]  /*14e0*/  LDS.128 R24, [R48+0x2a0] ;  /* 0x0002a00030187984 */ /* 0x000fe20000000c00 */
[----:B------:R-:W-:Y:S01]  /*14f0*/  FADD.FTZ R28, R22, R31 ;  /* 0x0000001f161c7221 */ /* 0x000fe20000010000 */
[----:B------:R-:W-:Y:S01]  /*1500*/  FADD.FTZ R30, R23, R30 ;  /* 0x0000001e171e7221 */ /* 0x000fe20000010000 */
[----:B-----5:R-:W-:Y:S01]  /*1510*/  FADD.FTZ R29, R21, R32 ;  /* 0x00000020151d7221 */ /* 0x020fe20000010000 */
[----:B------:R-:W1:Y:S01]  /*1520*/  LDS.128 R16, [R48+0x240] ;  /* 0x0002400030107984 */ /* 0x000e620000000c00 */
[----:B------:R-:W-:Y:S01]  /*1530*/  FADD.FTZ R31, R20, R33 ;  /* 0x00000021141f7221 */ /* 0x000fe20000010000 */
[----:B------:R-:W-:Y:S01]  /*1540*/  FADD.FTZ R33, R30, R34 ;  /* 0x000000221e217221 */ /* 0x000fe20000010000 */
[----:B------:R-:W-:Y:S01]  /*1550*/  FADD.FTZ R32, R28, R35 ;  /* 0x000000231c207221 */ /* 0x000fe20000010000 */
[----:B------:R-:W2:Y:S01]  /*1560*/  LDS.128 R20, [R48+0x300] ;  /* 0x0003000030147984 */ /* 0x000ea20000000c00 */
        /* <DEDUP_REMOVED lines=8> */
[----:B------:R-:W-:Y:S01]  /*15f0*/  FADD.FTZ R32, R32, R19 ;  /* 0x0000001320207221 */ /* 0x000fe20000010000 */
[----:B------:R-:W-:Y:S01]  /*1600*/  FADD.FTZ R35, R35, R24 ;  /* 0x0000001823237221 */ /* 0x000fe20000010000 */
[----:B------:R-:W1:Y:S01]  /*1610*/  LDS.128 R16, [R48+0x3c0] ;  /* 0x0003c00030107984 */ /* 0x000e620000000c00 */
[----:B------:R-:W-:Y:S01]  /*1620*/  FADD.FTZ R24, R34, R25 ;  /* 0x0000001922187221 */ /* 0x000fe20000010000 */
[----:B------:R-:W-:Y:S01]  /*1630*/  FADD.FTZ R37, R33, R26 ;  /* 0x0000001a21257221 */ /* 0x000fe20000010000 */
[----:B------:R-:W-:Y:S01]  /*1640*/  FADD.FTZ R36, R32, R27 ;  /* 0x0000001b20247221 */ /* 0x000fe20000010000 */
[----:B--2---:R-:W-:Y:S01]  /*1650*/  FADD.FTZ R39, R35, R20 ;  /* 0x0000001423277221 */ /* 0x004fe20000010000 */
[----:B------:R-:W-:Y:S01]  /*1660*/  FADD.FTZ R20, R24, R21 ;  /* 0x0000001518147221 */ /* 0x000fe20000010000 */
[----:B------:R-:W2:Y:S01]  /*1670*/  LDS.128 R32, [R48+0x420] ;  /* 0x0004200030207984 */ /* 0x000ea20000000c00 */
[----:B------:R-:W-:Y:S01]  /*1680*/  FADD.FTZ R37, R37, R22 ;  /* 0x0000001625257221 */ /* 0x000fe20000010000 */
[----:B0-----:R-:W-:Y:S01]  /*1690*/  FADD.FTZ R39, R39, R28 ;  /* 0x0000001c27277221 */ /* 0x001fe20000010000 */
[----:B------:R-:W-:Y:S01]  /*16a0*/  FADD.FTZ R36, R36, R23 ;  /* 0x0000001724247221 */ /* 0x000fe20000010000 */
        /* <DEDUP_REMOVED lines=15> */
[----:B------:R-:W-:Y:S01]  /*17a0*/  FADD.FTZ R24, R28, R25 ;  /* 0x000000191c187221 */ /* 0x000fe20000010000 */
[----:B------:R-:W-:Y:S01]  /*17b0*/  LDS.128 R32, [R48+0x600] ;  /* 0x0006000030207984 */ /* 0x000fe20000000c00 */
[----:B------:R-:W-:Y:S01]  /*17c0*/  FADD.FTZ R37, R37, R26 ;  /* 0x0000001a25257221 */ /* 0x000fe20000010000 */
[----:B----4-:R-:W-:Y:S01]  /*17d0*/  FADD.FTZ R39, R39, R20 ;  /* 0x0000001427277221 */ /* 0x010fe20000010000 */
[----:B------:R-:W-:Y:S01]  /*17e0*/  FADD.FTZ R36, R36, R27 ;  /* 0x0000001b24247221 */ /* 0x000fe20000010000 */
[----:B------:R-:W0:Y:S01]  /*17f0*/  LDS.128 R28, [R48+0x5a0] ;  /* 0x0005a000301c7984 */ /* 0x000e220000000c00 */
[----:B------:R-:W-:Y:S01]  /*1800*/  FADD.FTZ R20, R24, R21 ;  /* 0x0000001518147221 */ /* 0x000fe20000010000 */
[----:B------:R-:W-:Y:S01]  /*1810*/  FADD.FTZ R37, R37, R22 ;  /* 0x0000001625257221 */ /* 0x000fe20000010000 */
[----:B------:R-:W-:Y:S01]  /*1820*/  FADD.FTZ R36, R36, R23 ;  /* 0x0000001724247221 */ /* 0x000fe20000010000 */
[----:B------:R-:W2:Y:S01]  /*1830*/  LDS.128 R24, [R48+0x660] ;  /* 0x0006600030187984 */ /* 0x000ea20000000c00 */
        /* <DEDUP_REMOVED lines=8> */
[----:B------:R-:W0:Y:S01]  /*18c0*/  LDS.128 R20, [R48+0x720] ;  /* 0x0007200030147984 */ /* 0x000e220000000c00 */
[----:B------:R-:W-:Y:S01]  /*18d0*/  FADD.FTZ R36, R36, R31 ;  /* 0x0000001f24247221 */ /* 0x000fe20000010000 */
[----:B------:R-:W-:Y:S01]  /*18e0*/  FADD.FTZ R39, R39, R32 ;  /* 0x0000002027277221 */ /* 0x000fe20000010000 */
[----:B------:R-:W-:Y:S01]  /*18f0*/  FADD.FTZ R28, R28, R33 ;  /* 0x000000211c1c7221 */ /* 0x000fe20000010000 */
[----:B------:R-:W-:Y:S01]  /*1900*/  FADD.FTZ R37, R37, R34 ;  /* 0x0000002225257221 */ /* 0x000fe20000010000 */
[----:B------:R-:W-:Y:S01]  /*1910*/  FADD.FTZ R36, R36, R35 ;  /* 0x0000002324247221 */ /* 0x000fe20000010000 */
[----:B--2---:R-:W-:Y:S01]  /*1920*/  FADD.FTZ R39, R39, R24 ;  /* 0x0000001827277221 */ /* 0x004fe20000010000 */
        /* <DEDUP_REMOVED lines=98> */
[----:B------:R-:W-:-:S02]  /*1f50*/  FADD.FTZ R36, R36, R27 ;  /* 0x0000001b24247221 */ /* 0x000fc40000010000 */
[----:B------:R-:W2:Y:S01]  /*1f60*/  LDS.128 R24, [R48+0xf00] ;  /* 0x000f000030187984 */ /* 0x000ea20000000c00 */
        /* <DEDUP_REMOVED lines=83> */
[----:B------:R-:W-:-:S02]  /*24a0*/  FADD.FTZ R36, R36, R35 ;  /* 0x0000002324247221 */ /* 0x000fc40000010000 */
[----:B------:R-:W2:Y:S01]  /*24b0*/  LDS.128 R16, [R48+0x1500] ;  /* 0x0015000030107984 */ /* 0x000ea20000000c00 */
        /* <DEDUP_REMOVED lines=34> */
[----:B----4-:R-:W-:Y:S01]  /*26e0*/  FADD.FTZ R39, R39, R20 ;  /* 0x0000001427277221 */ /* 0x010fe20000010000 */
[----:B------:R-:W-:Y:S01]  /*26f0*/  FADD.FTZ R17, R17, R22 ;  /* 0x0000001611117221 */ /* 0x000fe20000010000 */
[----:B------:R-:W-:Y:S01]  /*2700*/  FADD.FTZ R28, R28, R21 ;  /* 0x000000151c1c7221 */ /* 0x000fe20000010000 */
[----:B------:R-:W-:Y:S02]  /*2710*/  FADD.FTZ R16, R16, R23 ;  /* 0x0000001710107221 */ /* 0x000fe40000010000 */
        /* <DEDUP_REMOVED lines=8> */
.L_x_1007:
[----:B------:R-:W-:Y:S05]  /*27a0*/  BSYNC.RECONVERGENT B0 ;  /* 0x0000000000007941 */ /* 0x000fea0003800200 */
.L_x_1006:
[----:B------:R-:W-:Y:S04]  /*27b0*/  BSSY.RECONVERGENT B0, `(.L_x_1008) ;  /* 0x000001d000007945 */ /* 0x000fe80003800200 */
[----:B------:R-:W-:Y:S05]  /*27c0*/  @P5 BRA `(.L_x_1009) ;  /* 0x00000000006c5947 */ /* 0x000fea0003800000 */
[----:B-12---:R-:W1:Y:S01]  /*27d0*/  LDC.64 R20, c[0x0][0x3f8] ;  /* 0x0000fe00ff147b82 */ /* 0x006e620000000a00 */
[----:B------:R-:W-:-:S07]  /*27e0*/  IMAD R27, R0, 0x6, R45 ;  /* 0x00000006001b7824 */ /* 0x000fce00078e022d */
[----:B------:R-:W2:Y:S01]  /*27f0*/  LDC.64 R22, c[0x0][0x3d8] ;  /* 0x0000f600ff167b82 */ /* 0x000ea20000000a00 */
        /* <DEDUP_REMOVED lines=24> */
.L_x_1009:
[----:B------:R-:W-:Y:S05]  /*2980*/  BSYNC.RECONVERGENT B0 ;  /* 0x0000000000007941 */ /* 0x000fea0003800200 */
.L_x_1008:
[----:B------:R-:W-:-:S09]  /*2990*/  UISETP.GE.U32.AND UP0, UPT, UR20, 0x2, UPT ;  /* 0x000000021400788c */ /* 0x000fd2000bf06070 */
[----:B------:R-:W-:Y:S05]  /*29a0*/  BRA.U !UP0, `(.L_x_1010) ;  /* 0x0000000d08147547 */ /* 0x000fea000b800000 */
[----:B----4-:R-:W4:Y:S01]  /*29b0*/  LDC.64 R16, c[0x0][0x3d0] ;  /* 0x0000f400ff107b82 */ /* 0x010f220000000a00 */
[----:B------:R-:W-:Y:S02]  /*29c0*/  LOP3.LUT R0, R44, 0x1, RZ, 0xc0, !PT ;  /* 0x000000012c007812 */ /* 0x000fe400078ec0ff */
[----:B--2---:R-:W-:-:S03]  /*29d0*/  MOV R20, UR20 ;  /* 0x0000001400147c02 */ /* 0x004fc60008000f00 */
[----:B------:R-:W-:Y:S01]  /*29e0*/  IMAD R18, R0, UR19, RZ ;  /* 0x0000001300127c24 */ /* 0x000fe2000f8e02ff */
[----:B------:R-:W-:-:S03]  /*29f0*/  ISETP.GE.U32.AND P4, PT, R20, 0x8, PT ;  /* 0x000000081400780c */ /* 0x000fc60003f86070 */
[----:B------:R-:W-:-:S05]  /*2a00*/  IMAD R0, R18, UR20, RZ ;  /* 0x0000001412007c24 */ /* 0x000fca000f8e02ff */
[----:B------:R-:W-:-:S05]  /*2a10*/  SHF.L.U32 R19, R0, 0x1, RZ ;  /* 0x0000000100137819 */ /* 0x000fca00000006ff */
[----:B----4-:R-:W-:-:S03]  /*2a20*/  IMAD.WIDE R16, R19, 0x4, R16 ;  /* 0x0000000413107825 */ /* 0x010fc600078e0210 */
[----:B------:R-:W-:Y:S02]  /*2a30*/  R2UR UR28, R16 ;  /* 0x00000000101c72ca */ /* 0x000fe400000e0000 */
[----:B------:R-:W-:Y:S01]  /*2a40*/  R2UR UR29, R17 ;  /* 0x00000000111d72ca */ /* 0x000fe200000e0000 */
[----:B------:R-:W-:-:S14]  /*2a50*/  @P3 BRA `(.L_x_1011) ;  /* 0x0000000000543947 */ /* 0x000fdc0003800000 */
[----:B------:R-:W2:Y:S01]  /*2a60*/  LDC.64 R16, c[0x0][0x3c8] ;  /* 0x0000f200ff107b82 */ /* 0x000ea20000000a00 */
[----:B------:R-:W-:Y:S01]  /*2a70*/  LOP3.LUT P1, R0, R44, 0x2, RZ, 0xc0, !PT ;  /* 0x000000022c007812 */ /* 0x000fe2000782c0ff */
[----:B------:R-:W-:Y:S01]  /*2a80*/  UIMAD.WIDE.U32 UR8, UR22, 0x8, UR28 ;  /* 0x00000008160878a5 */ /* 0x000fe2000f8e001c */
[----:B------:R-:W-:Y:S02]  /*2a90*/  IADD3 R19, PT, PT, R18, UR5, RZ ;  /* 0x0000000512137c10 */ /* 0x000fe4000fffe0ff */
[----:B------:R-:W-:Y:S02]  /*2aa0*/  SEL R23, RZ, UR20, P1 ;  /* 0x00000014ff177c07 */ /* 0x000fe40008800000 */
[----:B-1----:R-:W-:Y:S02]  /*2ab0*/  IADD3 R21, PT, PT, -R0, 0x1, RZ ;  /* 0x0000000100157810 */ /* 0x002fe40007ffe1ff */
[----:B------:R-:W-:Y:S02]  /*2ac0*/  ISETP.NE.AND P1, PT, R23, -0x1, PT ;  /* 0xffffffff1700780c */ /* 0x000fe40003f25270 */
[----:B------:R-:W-:Y:S01]  /*2ad0*/  MOV R18, UR8 ;  /* 0x0000000800127c02 */ /* 0x000fe20008000f00 */
[----:B--2---:R-:W-:Y:S01]  /*2ae0*/  IMAD.WIDE.U32 R16, R19, 0x4, R16 ;  /* 0x0000000413107825 */ /* 0x004fe200078e0010 */
[----:B------:R-:W-:-:S05]  /*2af0*/  MOV R19, UR9 ;  /* 0x0000000900137c02 */ /* 0x000fca0008000f00 */
[----:B------:R2:W-:Y:S01]  /*2b00*/  STG.E.64 desc[UR16][R18.64], R14 ;  /* 0x0000000e12007986 */ /* 0x0005e2000c101b10 */
[----:B------:R-:W-:Y:S06]  /*2b10*/  MEMBAR.ALL.GPU ;  /* 0x0000000000007992 */ /* 0x000fec000000a000 */
[----:B------:R-:W-:-:S00]  /*2b20*/  ERRBAR ;  /* 0x00000000000079ab */ /* 0x000fc00000000000 */
[----:B------:R-:W-:Y:S06]  /*2b30*/  CGAERRBAR ;  /* 0x00000000000075ab */ /* 0x000fec0000000000 */
[----:B------:R2:W-:Y:S01]  /*2b40*/  REDG.E.ADD.S32.STRONG.GPU desc[UR16][R16.64], R21 ;  /* 0x000000151000798e */ /* 0x0005e2000c12e310 */
[----:B------:R-:W-:Y:S05]  /*2b50*/  @!P1 BRA `(.L_x_1011) ;  /* 0x0000000000149947 */ /* 0x000fea0003800000 */
.L_x_1012:
[----:B------:R-:W4:Y:S04]  /*2b60*/  LDG.E.STRONG.GPU R0, desc[UR16][R16.64] ;  /* 0x0000001010007981 */ /* 0x000f28000c1ef900 */
[----:B----4-:R-:W-:Y:S01]  /*2b70*/  CCTL.IVALL ;  /* 0x00000000ff00798f */ /* 0x010fe20002000000 */
[----:B------:R-:W-:Y:S05]  /*2b80*/  YIELD ;  /* 0x0000000000007946 */ /* 0x000fea0003800000 */
[----:B------:R-:W-:-:S13]  /*2b90*/  ISETP.NE.AND P1, PT, R0, R23, PT ;  /* 0x000000170000720c */ /* 0x000fda0003f25270 */
[----:B------:R-:W-:Y:S05]  /*2ba0*/  @P1 BRA `(.L_x_1012) ;  /* 0xfffffffc00ec1947 */ /* 0x000fea000383ffff */
.L_x_1011:
[----:B------:R-:W-:Y:S05]  /*2bb0*/  WARPSYNC.ALL ;  /* 0x0000000000007948 */ /* 0x000fea0003800000 */
[----:B------:R-:W-:Y:S06]  /*2bc0*/  BAR.SYNC.DEFER_BLOCKING 0x0 ;  /* 0x0000000000007b1d */ /* 0x000fec0000010000 */
[----:B------:R-:W-:Y:S01]  /*2bd0*/  UMOV UR4, URZ ;  /* 0x000000ff00047c82 */ /* 0x000fe20008000000 */
[----:B------:R-:W-:Y:S05]  /*2be0*/  @!P4 BRA `(.L_x_1013) ;  /* 0x00000004002cc947 */ /* 0x000fea0003800000 */
[----:B------:R-:W-:-:S07]  /*2bf0*/  HFMA2 R0, -RZ, RZ, 0, 0 ;  /* 0x00000000ff007431 */ /* 0x000fce00000001ff */
.L_x_1014:
[C---:B--2---:R-:W-:Y:S02]  /*2c00*/  IADD3 R18, PT, PT, R0.reuse, 0x1, RZ ;  /* 0x0000000100127810 */ /* 0x044fe40007ffe0ff */
[C---:B------:R-:W-:Y:S02]  /*2c10*/  ISETP.EQ.OR P4, PT, R0.reuse, UR18, P3 ;  /* 0x0000001200007c0c */ /* 0x040fe40009f82670 */
[----:B------:R-:W-:Y:S02]  /*2c20*/  IADD3 R20, PT, PT, R0, 0x2, RZ ;  /* 0x0000000200147810 */ /* 0x000fe40007ffe0ff */
[----:B------:R-:W-:Y:S02]  /*2c30*/  ISETP.EQ.OR P5, PT, R18, UR18, P3 ;  /* 0x0000001212007c0c */ /* 0x000fe40009fa2670 */
[----:B------:R-:W-:Y:S02]  /*2c40*/  IADD3 R22, PT, PT, R0, 0x3, RZ ;  /* 0x0000000300167810 */ /* 0x000fe40007ffe0ff */
[----:B------:R-:W-:-:S02]  /*2c50*/  ISETP.EQ.OR P6, PT, R20, UR18, P3 ;  /* 0x0000001214007c0c */ /* 0x000fc40009fc2670 */
[----:B------:R-:W-:Y:S02]  /*2c60*/  MOV R17, UR19 ;  /* 0x0000001300117c02 */ /* 0x000fe40008000f00 */
[----:B-1----:R-:W-:Y:S02]  /*2c70*/  MOV R21, UR19 ;  /* 0x0000001300157c02 */ /* 0x002fe40008000f00 */
[----:B------:R-:W-:Y:S01]  /*2c80*/  ISETP.EQ.OR P1, PT, R22, UR18, P3 ;  /* 0x0000001216007c0c */ /* 0x000fe20009f22670 */
[----:B------:R-:W-:Y:S01]  /*2c90*/  @!P4 IMAD R16, R0, R17, UR5 ;  /* 0x000000050010ce24 */ /* 0x000fe2000f8e0211 */
[----:B------:R-:W-:Y:S01]  /*2ca0*/  MOV R19, 0x8 ;  /* 0x0000000800137802 */ /* 0x000fe20000000f00 */
[----:B------:R-:W-:Y:S01]  /*2cb0*/  @!P5 IMAD R18, R18, R21, UR5 ;  /* 0x000000051212de24 */ /* 0x000fe2000f8e0215 */
[----:B------:R-:W-:Y:S02]  /*2cc0*/  MOV R23, UR19 ;  /* 0x0000001300177c02 */ /* 0x000fe40008000f00 */
[----:B------:R-:W-:Y:S01]  /*2cd0*/  MOV R21, 0x8 ;  /* 0x0000000800157802 */ /* 0x000fe20000000f00 */
[----:B------:R-:W-:Y:S01]  /*2ce0*/  @!P4 IMAD.WIDE.U32 R16, R16, R19, UR28 ;  /* 0x0000001c1010ce25 */ /* 0x000fe2000f8e0013 */
[----:B------:R-:W-:-:S03]  /*2cf0*/  MOV R25, UR19 ;  /* 0x0000001300197c02 */ /* 0x000fc60008000f00 */
[----:B------:R-:W-:Y:S01]  /*2d00*/  @!P6 IMAD R20, R20, R23, UR5 ;  /* 0x000000051414ee24 */ /* 0x000fe2000f8e0217 */
[----:B------:R-:W-:Y:S01]  /*2d10*/  MOV R23, 0x8 ;  /* 0x0000000800177802 */ /* 0x000fe20000000f00 */
[----:B------:R-:W-:Y:S01]  /*2d20*/  @!P5 IMAD.WIDE.U32 R18, R18, R21, UR28 ;  /* 0x0000001c1212de25 */ /* 0x000fe2000f8e0015 */
[----:B------:R-:W0:Y:S03]  /*2d30*/  @!P4 LDG.E.64 R16, desc[UR16][R16.64] ;  /* 0x000000101010c981 */ /* 0x000e26000c1e1b00 */
[----:B------:R-:W-:Y:S01]  /*2d40*/  @!P1 IMAD R22, R22, R25, UR5 ;  /* 0x0000000516169e24 */ /* 0x000fe2000f8e0219 */
[----:B------:R-:W-:Y:S01]  /*2d50*/  MOV R25, 0x8 ;  /* 0x0000000800197802 */ /* 0x000fe20000000f00 */
[----:B------:R-:W-:Y:S01]  /*2d60*/  @!P6 IMAD.WIDE.U32 R20, R20, R23, UR28 ;  /* 0x0000001c1414ee25 */ /* 0x000fe2000f8e0017 */
[----:B------:R-:W2:Y:S03]  /*2d70*/  @!P5 LDG.E.64 R18, desc[UR16][R18.64] ;  /* 0x000000101212d981 */ /* 0x000ea6000c1e1b00 */
[----:B------:R-:W-:-:S02]  /*2d80*/  @!P1 IMAD.WIDE.U32 R22, R22, R25, UR28 ;  /* 0x0000001c16169e25 */ /* 0x000fc4000f8e0019 */
[----:B------:R-:W4:Y:S04]  /*2d90*/  @!P6 LDG.E.64 R20, desc[UR16][R20.64] ;  /* 0x000000101414e981 */ /* 0x000f28000c1e1b00 */
[----:B------:R-:W5:Y:S01]  /*2da0*/  @!P1 LDG.E.64 R22, desc[UR16][R22.64] ;  /* 0x0000001016169981 */ /* 0x000f62000c1e1b00 */
[----:B------:R-:W-:Y:S01]  /*2db0*/  MOV R25, UR19 ;  /* 0x0000001300197c02 */ /* 0x000fe20008000f00 */
[----:B0--3--:R-:W-:Y:S01]  /*2dc0*/  @!P4 FADD.FTZ R14, R14, R16 ;  /* 0x000000100e0ec221 */ /* 0x009fe20000010000 */
[C---:B------:R-:W-:Y:S01]  /*2dd0*/  IADD3 R16, PT, PT, R0.reuse, 0x4, RZ ;  /* 0x0000000400107810 */ /* 0x040fe20007ffe0ff */
[----:B------:R-:W-:Y:S01]  /*2de0*/  @!P4 FADD.FTZ R15, R15, R17 ;  /* 0x000000110f0fc221 */ /* 0x000fe20000010000 */
[----:B------:R-:W-:Y:S02]  /*2df0*/  IADD3 R17, PT, PT, R0, 0x5, RZ ;  /* 0x0000000500117810 */ /* 0x000fe40007ffe0ff */
[----:B------:R-:W-:Y:S01]  /*2e00*/  ISETP.EQ.OR P4, PT, R16, UR18, P3 ;  /* 0x0000001210007c0c */ /* 0x000fe20009f82670 */
[----:B--2---:R-:W-:Y:S01]  /*2e10*/  @!P5 FADD.FTZ R14, R14, R18 ;  /* 0x000000120e0ed221 */ /* 0x004fe20000010000 */
[----:B------:R-:W-:Y:S01]  /*2e20*/  @!P5 FADD.FTZ R15, R15, R19 ;  /* 0x000000130f0fd221 */ /* 0x000fe20000010000 */
[----:B------:R-:W-:-:S02]  /*2e30*/  ISETP.EQ.OR P5, PT, R17, UR18, P3 ;  /* 0x0000001211007c0c */ /* 0x000fc40009fa2670 */
[----:B------:R-:W-:Y:S01]  /*2e40*/  IADD3 R19, PT, PT, R0, 0x6, RZ ;  /* 0x0000000600137810 */ /* 0x000fe20007ffe0ff */
[----:B----4-:R-:W-:Y:S01]  /*2e50*/  @!P6 FADD.FTZ R14, R14, R20 ;  /* 0x000000140e0ee221 */ /* 0x010fe20000010000 */
[----:B------:R-:W-:Y:S01]  /*2e60*/  @!P6 FADD.FTZ R15, R15, R21 ;  /* 0x000000150f0fe221 */ /* 0x000fe20000010000 */
[----:B------:R-:W-:Y:S02]  /*2e70*/  MOV R21, UR19 ;  /* 0x0000001300157c02 */ /* 0x000fe40008000f00 */
[----:B-----5:R-:W-:Y:S01]  /*2e80*/  @!P1 FADD.FTZ R14, R14, R22 ;  /* 0x000000160e0e9221 */ /* 0x020fe20000010000 */
[----:B------:R-:W-:Y:S01]  /*2e90*/  IADD3 R22, PT, PT, R0, 0x7, RZ ;  /* 0x0000000700167810 */ /* 0x000fe20007ffe0ff */
[----:B------:R-:W-:Y:S01]  /*2ea0*/  @!P1 FADD.FTZ R15, R15, R23 ;  /* 0x000000170f0f9221 */ /* 0x000fe20000010000 */
[----:B------:R-:W-:Y:S01]  /*2eb0*/  ISETP.EQ.OR P6, PT, R19, UR18, P3 ;  /* 0x0000001213007c0c */ /* 0x000fe20009fc2670 */
[----:B------:R-:W-:Y:S01]  /*2ec0*/  @!P4 IMAD R16, R16, R21, UR5 ;  /* 0x000000051010ce24 */ /* 0x000fe2000f8e0215 */
[----:B------:R-:W-:-:S02]  /*2ed0*/  MOV R18, UR19 ;  /* 0x0000001300127c02 */ /* 0x000fc40008000f00 */
[----:B------:R-:W-:Y:S02]  /*2ee0*/  MOV R23, 0x8 ;  /* 0x0000000800177802 */ /* 0x000fe40000000f00 */
[----:B------:R-:W-:Y:S01]  /*2ef0*/  ISETP.EQ.OR P1, PT, R22, UR18, P3 ;  /* 0x0000001216007c0c */ /* 0x000fe20009f22670 */
[----:B------:R-:W-:Y:S01]  /*2f00*/  @!P5 IMAD R18, R17, R18, UR5 ;  /* 0x000000051112de24 */ /* 0x000fe2000f8e0212 */
[----:B------:R-:W-:Y:S01]  /*2f10*/  MOV R20, UR19 ;  /* 0x0000001300147c02 */ /* 0x000fe20008000f00 */
[----:B------:R-:W-:Y:S01]  /*2f20*/  @!P4 IMAD.WIDE.U32 R16, R16, R23, UR28 ;  /* 0x0000001c1010ce25 */ /* 0x000fe2000f8e0017 */
[----:B------:R-:W-:-:S03]  /*2f30*/  MOV R21, 0x8 ;  /* 0x0000000800157802 */ /* 0x000fc60000000f00 */
        /* <DEDUP_REMOVED lines=21> */
[----:B------:R-:W-:-:S05]  /*3090*/  UMOV UR4, UR12 ;  /* 0x0000000c00047c82 */ /* 0x000fca0008000000 */
.L_x_1013:
[----:B------:R-:W-:-:S09]  /*30a0*/  UISETP.NE.AND UP0, UPT, UR23, URZ, UPT ;  /* 0x000000ff1700728c */ /* 0x000fd2000bf05270 */
[----:B------:R-:W-:Y:S05]  /*30b0*/  BRA.U !UP0, `(.L_x_1010) ;  /* 0x0000000508507547 */ /* 0x000fea000b800000 */
[----:B------:R-:W-:Y:S02]  /*30c0*/  UIADD3 UR8, UPT, UPT, UR23, -0x1, URZ ;  /* 0xffffffff17087890 */ /* 0x000fe4000fffe0ff */
[----:B------:R-:W-:Y:S02]  /*30d0*/  ULOP3.LUT UP0, UR25, UR20, 0x3, URZ, 0xc0, !UPT ;  /* 0x0000000314197892 */ /* 0x000fe4000f80c0ff */
[----:B------:R-:W-:-:S09]  /*30e0*/  UISETP.GE.U32.AND UP1, UPT, UR8, 0x3, UPT ;  /* 0x000000030800788c */ /* 0x000fd2000bf26070 */
[----:B------:R-:W-:Y:S05]  /*30f0*/  BRA.U !UP1, `(.L_x_1015) ;  /* 0x0000000109a47547 */ /* 0x000fea000b800000 */
[----:B------:R-:W4:Y:S01]  /*3100*/  S2R R0, SR_CTAID.X ;  /* 0x0000000000007919 */ /* 0x000f220000002500 */
[----:B------:R-:W-:Y:S02]  /*3110*/  UIADD3 UR10, UPT, UPT, UR4, 0x1, URZ ;  /* 0x00000001040a7890 */ /* 0x000fe4000fffe0ff */
[----:B------:R-:W-:Y:S02]  /*3120*/  UIADD3 UR14, UPT, UPT, UR4, 0x2, URZ ;  /* 0x00000002040e7890 */ /* 0x000fe4000fffe0ff */
[----:B------:R-:W-:Y:S02]  /*3130*/  UIADD3 UR15, UPT, UPT, UR4, 0x3, URZ ;  /* 0x00000003040f7890 */ /* 0x000fe4000fffe0ff */
[C---:B----4-:R-:W-:Y:S02]  /*3140*/  ISETP.EQ.OR P1, PT, R0.reuse, UR4, P3 ;  /* 0x0000000400007c0c */ /* 0x050fe40009f22670 */
[C---:B------:R-:W-:Y:S02]  /*3150*/  ISETP.EQ.OR P4, PT, R0.reuse, UR10, P3 ;  /* 0x0000000a00007c0c */ /* 0x040fe40009f82670 */
[----:B------:R-:W-:-:S02]  /*3160*/  ISETP.EQ.OR P5, PT, R0, UR14, P3 ;  /* 0x0000000e00007c0c */ /* 0x000fc40009fa2670 */
[----:B------:R-:W-:-:S07]  /*3170*/  ISETP.EQ.OR P6, PT, R0, UR15, P3 ;  /* 0x0000000f00007c0c */ /* 0x000fce0009fc2670 */
[----:B------:R-:W-:Y:S02]  /*3180*/  VOTEU.ALL UP1, P1 ;  /* 0x0000000000ff7886 */ /* 0x000fe40000820000 */
[----:B------:R-:W-:Y:S02]  /*3190*/  VOTEU.ALL UP2, P4 ;  /* 0x0000000000ff7886 */ /* 0x000fe40002040000 */
[----:B------:R-:W-:Y:S01]  /*31a0*/  VOTEU.ALL UP3, P5 ;  /* 0x0000000000ff7886 */ /* 0x000fe20002860000 */
[----:B------:R-:W-:Y:S02]  /*31b0*/  @!UP1 UIMAD UR8, UR4, UR19, UR5 ;  /* 0x00000013040892a4 */ /* 0x000fe4000f8e0205 */
[----:B------:R-:W-:Y:S02]  /*31c0*/  @!UP2 UIMAD UR10, UR10, UR19, UR5 ;  /* 0x000000130a0aa2a4 */ /* 0x000fe4000f8e0205 */
[----:B------:R-:W-:Y:S01]  /*31d0*/  @!UP1 UIMAD.WIDE.U32 UR8, UR8, 0x8, UR28 ;  /* 0x00000008080898a5 */ /* 0x000fe2000f8e001c */
[----:B------:R-:W-:Y:S01]  /*31e0*/  VOTEU.ALL UP4, P6 ;  /* 0x0000000000ff7886 */ /* 0x000fe20003080000 */
[----:B------:R-:W-:-:S02]  /*31f0*/  @!UP3 UIMAD UR14, UR14, UR19, UR5 ;  /* 0x000000130e0eb2a4 */ /* 0x000fc4000f8e0205 */
[----:B------:R-:W-:Y:S02]  /*3200*/  @!UP2 UIMAD.WIDE.U32 UR10, UR10, 0x8, UR28 ;  /* 0x000000080a0aa8a5 */ /* 0x000fe4000f8e001c */
[----:B--2---:R-:W-:Y:S01]  /*3210*/  MOV R16, UR8 ;  /* 0x0000000800107c02 */ /* 0x004fe20008000f00 */
[----:B------:R-:W-:Y:S01]  /*3220*/  @!UP4 UIMAD UR15, UR15, UR19, UR5 ;  /* 0x000000130f0fc2a4 */ /* 0x000fe2000f8e0205 */
[----:B------:R-:W-:Y:S01]  /*3230*/  MOV R17, UR9 ;  /* 0x0000000900117c02 */ /* 0x000fe20008000f00 */
[----:B------:R-:W-:Y:S01]  /*3240*/  @!UP3 UIMAD.WIDE.U32 UR8, UR14, 0x8, UR28 ;  /* 0x000000080e08b8a5 */ /* 0x000fe2000f8e001c */
[----:B------:R-:W-:Y:S02]  /*3250*/  MOV R18, UR10 ;  /* 0x0000000a00127c02 */ /* 0x000fe40008000f00 */
[----:B------:R-:W-:Y:S02]  /*3260*/  MOV R19, UR11 ;  /* 0x0000000b00137c02 */ /* 0x000fe40008000f00 */
[----:B------:R-:W0:Y:S01]  /*3270*/  @!P1 LDG.E.64 R16, desc[UR16][R16.64] ;  /* 0x0000001010109981 */ /* 0x000e22000c1e1b00 */
[----:B------:R-:W-:Y:S01]  /*3280*/  @!UP4 UIMAD.WIDE.U32 UR10, UR15, 0x8, UR28 ;  /* 0x000000080f0ac8a5 */ /* 0x000fe2000f8e001c */
[----:B------:R-:W-:-:S02]  /*3290*/  MOV R20, UR8 ;  /* 0x0000000800147c02 */ /* 0x000fc40008000f00 */
[----:B-1----:R-:W-:Y:S01]  /*32a0*/  MOV R21, UR9 ;  /* 0x0000000900157c02 */ /* 0x002fe20008000f00 */
[----:B------:R-:W2:Y:S02]  /*32b0*/  @!P4 LDG.E.64 R18, desc[UR16][R18.64] ;  /* 0x000000101212c981 */ /* 0x000ea4000c1e1b00 */
[----:B------:R-:W-:Y:S02]  /*32c0*/  MOV R22, UR10 ;  /* 0x0000000a00167c02 */ /* 0x000fe40008000f00 */
[----:B------:R-:W-:Y:S01]  /*32d0*/  MOV R23, UR11 ;  /* 0x0000000b00177c02 */ /* 0x000fe20008000f00 */
[----:B------:R-:W4:Y:S05]  /*32e0*/  @!P5 LDG.E.64 R20, desc[UR16][R20.64] ;  /* 0x000000101414d981 */ /* 0x000f2a000c1e1b00 */
[----:B------:R-:W5:Y:S01]  /*32f0*/  @!P6 LDG.E.64 R22, desc[UR16][R22.64] ;  /* 0x000000101616e981 */ /* 0x000f62000c1e1b00 */
[----:B------:R-:W-:Y:S01]  /*3300*/  UIADD3 UR4, UPT, UPT, UR4, 0x4, URZ ;  /* 0x0000000404047890 */ /* 0x000fe2000fffe0ff */
        /* <DEDUP_REMOVED lines=8> */
.L_x_1015:
[----:B------:R-:W-:Y:S05]  /*3390*/  BRA.U !UP0, `(.L_x_1010) ;  /* 0x0000000108987547 */ /* 0x000fea000b800000 */
[----:B------:R-:W4:Y:S01]  /*33a0*/  S2R R20, SR_CTAID.X ;  /* 0x0000000000147919 */ /* 0x000f220000002500 */
[----:B------:R-:W-:Y:S02]  /*33b0*/  UISETP.NE.AND UP0, UPT, UR25, 0x1, UPT ;  /* 0x000000011900788c */ /* 0x000fe4000bf05270 */
[----:B------:R-:W-:-:S06]  /*33c0*/  ULOP3.LUT UR8, UR20, 0x1, URZ, 0xc0, !UPT ;  /* 0x0000000114087892 */ /* 0x000fcc000f8ec0ff */
[----:B-12---:R-:W-:Y:S01]  /*33d0*/  MOV R21, UR8 ;  /* 0x0000000800157c02 */ /* 0x006fe20008000f00 */
[----:B------:R-:W-:Y:S06]  /*33e0*/  BRA.U !UP0, `(.L_x_1016) ;  /* 0x0000000108547547 */ /* 0x000fec000b800000 */
[----:B------:R-:W1:Y:S01]  /*33f0*/  S2R R0, SR_CTAID.X ;  /* 0x0000000000007919 */ /* 0x000e620000002500 */
[----:B------:R-:W-:Y:S02]  /*3400*/  UIADD3 UR8, UPT, UPT, UR4, 0x1, URZ ;  /* 0x0000000104087890 */ /* 0x000fe4000fffe0ff */
[----:B-1----:R-:W-:-:S04]  /*3410*/  ISETP.EQ.OR P4, PT, R0, UR4, P3 ;  /* 0x0000000400007c0c */ /* 0x002fc80009f82670 */
[----:B------:R-:W-:-:S09]  /*3420*/  ISETP.EQ.OR P1, PT, R0, UR8, P3 ;  /* 0x0000000800007c0c */ /* 0x000fd20009f22670 */
[----:B------:R-:W-:-:S04]  /*3430*/  VOTEU.ALL UP0, P4 ;  /* 0x0000000000ff7886 */ /* 0x000fc80002000000 */
[----:B------:R-:W-:Y:S01]  /*3440*/  VOTEU.ALL UP1, P1 ;  /* 0x0000000000ff7886 */ /* 0x000fe20000820000 */
[----:B------:R-:W-:-:S04]  /*3450*/  @!UP0 UIMAD UR10, UR4, UR19, UR5 ;  /* 0x00000013040a82a4 */ /* 0x000fc8000f8e0205 */
[----:B------:R-:W-:Y:S02]  /*3460*/  @!UP1 UIMAD UR8, UR8, UR19, UR5 ;  /* 0x00000013080892a4 */ /* 0x000fe4000f8e0205 */
[----:B------:R-:W-:Y:S02]  /*3470*/  @!UP0 UIMAD.WIDE.U32 UR10, UR10, 0x8, UR28 ;  /* 0x000000080a0a88a5 */ /* 0x000fe4000f8e001c */
[----:B------:R-:W-:-:S04]  /*3480*/  @!UP1 UIMAD.WIDE.U32 UR8, UR8, 0x8, UR28 ;  /* 0x00000008080898a5 */ /* 0x000fc8000f8e001c */
[----:B------:R-:W-:Y:S02]  /*3490*/  MOV R16, UR10 ;  /* 0x0000000a00107c02 */ /* 0x000fe40008000f00 */
[----:B------:R-:W-:Y:S02]  /*34a0*/  MOV R17, UR11 ;  /* 0x0000000b00117c02 */ /* 0x000fe40008000f00 */
[----:B------:R-:W-:Y:S02]  /*34b0*/  MOV R18, UR8 ;  /* 0x0000000800127c02 */ /* 0x000fe40008000f00 */
[----:B------:R-:W-:Y:S02]  /*34c0*/  MOV R19, UR9 ;  /* 0x0000000900137c02 */ /* 0x000fe40008000f00 */
[----:B------:R-:W0:Y:S04]  /*34d0*/  @!P4 LDG.E.64 R16, desc[UR16][R16.64] ;  /* 0x000000101010c981 */ /* 0x000e28000c1e1b00 */
[----:B------:R-:W2:Y:S01]  /*34e0*/  @!P1 LDG.E.64 R18, desc[UR16][R18.64] ;  /* 0x0000001012129981 */ /* 0x000ea2000c1e1b00 */
[----:B------:R-:W-:Y:S01]  /*34f0*/  UIADD3 UR4, UPT, UPT, UR4, 0x2, URZ ;  /* 0x0000000204047890 */ /* 0x000fe2000fffe0ff */
[----:B0--3--:R-:W-:Y:S01]  /*3500*/  @!P4 FADD.FTZ R14, R14, R16 ;  /* 0x000000100e0ec221 */ /* 0x009fe20000010000 */
[----:B------:R-:W-:-:S03]  /*3510*/  @!P4 FADD.FTZ R15, R15, R17 ;  /* 0x000000110f0fc221 */ /* 0x000fc60000010000 */
[----:B--2---:R-:W-:Y:S01]  /*3520*/  @!P1 FADD.FTZ R14, R14, R18 ;  /* 0x000000120e0e9221 */ /* 0x004fe20000010000 */
[----:B------:R-:W-:-:S07]  /*3530*/  @!P1 FADD.FTZ R15, R15, R19 ;  /* 0x000000130f0f9221 */ /* 0x000fce0000010000 */
.L_x_1016:
[----:B----4-:R-:W-:Y:S01]  /*3540*/  ISETP.EQ.OR P1, PT, R20, UR4, P3 ;  /* 0x0000000414007c0c */ /* 0x010fe20009f22670 */
[----:B------:R-:W-:Y:S03]  /*3550*/  BSSY.RECONVERGENT B0, `(.L_x_1010) ;  /* 0x000000a000007945 */ /* 0x000fe60003800200 */
[----:B------:R-:W-:-:S13]  /*3560*/  ISETP.NE.U32.OR P1, PT, R21, 0x1, P1 ;  /* 0x000000011500780c */ /* 0x000fda0000f25470 */
[----:B------:R-:W-:Y:S05]  /*3570*/  @P1 BRA `(.L_x_1017) ;  /* 0x00000000001c1947 */ /* 0x000fea0003800000 */
[----:B------:R-:W-:Y:S01]  /*3580*/  UIMAD UR8, UR19, UR4, UR5 ;  /* 0x00000004130872a4 */ /* 0x000fe2000f8e0205 */
[----:B------:R-:W-:-:S05]  /*3590*/  HFMA2 R17, -RZ, RZ, 0, 4.76837158203125e-07 ;  /* 0x00000008ff117431 */ /* 0x000fca00000001ff */
[----:B------:R-:W-:-:S05]  /*35a0*/  MOV R16, UR8 ;  /* 0x0000000800107c02 */ /* 0x000fca0008000f00 */
[----:B------:R-:W-:-:S06]  /*35b0*/  IMAD.WIDE.U32 R16, R16, R17, UR28 ;  /* 0x0000001c10107e25 */ /* 0x000fcc000f8e0011 */
[----:B------:R-:W0:Y:S02]  /*35c0*/  LDG.E.64 R16, desc[UR16][R16.64] ;  /* 0x0000001010107981 */ /* 0x000e24000c1e1b00 */
[----:B0--3--:R-:W-:Y:S01]  /*35d0*/  FADD.FTZ R14, R14, R16 ;  /* 0x000000100e0e7221 */ /* 0x009fe20000010000 */
[----:B------:R-:W-:-:S07]  /*35e0*/  FADD.FTZ R15, R15, R17 ;  /* 0x000000110f0f7221 */ /* 0x000fce0000010000 */
.L_x_1017:
[----:B------:R-:W-:Y:S05]  /*35f0*/  BSYNC.RECONVERGENT B0 ;  /* 0x0000000000007941 */ /* 0x000fea0003800200 */
.L_x_1010:
[----:B------:R-:W5:Y:S01]  /*3600*/  S2UR UR8, SR_CgaCtaId ;  /* 0x00000000000879c3 */ /* 0x000f620000008800 */
[----:B------:R-:W-:Y:S01]  /*3610*/  UMOV UR4, 0x400 ;  /* 0x0000040000047882 */ /* 0x000fe20000000000 */
[----:B------:R-:W-:Y:S01]  /*3620*/  FADD.FTZ R4, R4, -UR26 ;  /* 0x8000001a04047e21 */ /* 0x000fe20008010000 */
[----:B--2-4-:R-:W-:Y:S01]  /*3630*/  FADD.FTZ R18, R5, -UR26 ;  /* 0x8000001a05127e21 */ /* 0x014fe20008010000 */
[----:B------:R-:W-:Y:S01]  /*3640*/  FADD.FTZ R6, R6, -UR26 ;  /* 0x8000001a06067e21 */ /* 0x000fe20008010000 */
[----:B------:R-:W-:Y:S01]  /*3650*/  FADD.FTZ R7, R7, -UR26 ;  /* 0x8000001a07077e21 */ /* 0x000fe20008010000 */
[----:B------:R-:W-:Y:S01]  /*3660*/  FMUL.FTZ R25, R4, UR24 ;  /* 0x0000001804197c20 */ /* 0x000fe20008410000 */
[----:B------:R-:W-:Y:S01]  /*3670*/  FMUL.FTZ R22, R18, UR24 ;  /* 0x0000001812167c20 */ /* 0x000fe20008410000 */
[----:B-----5:R-:W-:-:S09]  /*3680*/  ULEA UR4, UR8, UR4, 0x18 ;  /* 0x0000000408047291 */ /* 0x020fd2000f8ec0ff */
[----:B------:R-:W-:Y:S01]  /*3690*/  @!P3 STS.64 [UR4+0x78], R14 ;  /* 0x0000780eff00b988 */ /* 0x000fe20008000a04 */
[----:B------:R-:W-:Y:S06]  /*36a0*/  BAR.SYNC.DEFER_BLOCKING 0x0 ;  /* 0x0000000000007b1d */ /* 0x000fec0000010000 */
[----:B------:R-:W2:Y:S01]  /*36b0*/  LDS.64 R16, [UR4+0x78] ;  /* 0x00007804ff107984 */ /* 0x000ea20008000a00 */
[----:B------:R-:W2:Y:S02]  /*36c0*/  LDCU UR4, c[0x0][0x42c] ;  /* 0x00008580ff0477ac */ /* 0x000ea40008000800 */
[----:B--2---:R-:W-:Y:S01]  /*36d0*/  FMUL.FTZ R0, R16, UR4 ;  /* 0x0000000410007c20 */ /* 0x004fe20008410000 */
[----:B------:R-:W-:Y:S01]  /*36e0*/  FMUL.FTZ R5, R17, UR4 ;  /* 0x0000000411057c20 */ /* 0x000fe20008410000 */
[----:B------:R-:W-:Y:S06]  /*36f0*/  @!P2 BRA `(.L_x_1018) ;  /* 0x000000000048a947 */ /* 0x000fec0003800000 */
[----:B------:R-:W-:Y:S01]  /*3700*/  FFMA.FTZ R4, R12, R25, R10 ;  /* 0x000000190c047223 */ /* 0x000fe2000001000a */
[----:B0--3--:R-:W-:-:S03]  /*3710*/  FFMA.FTZ R14, R13, R22, R11 ;  /* 0x000000160d0e7223 */ /* 0x009fc6000001000b */
        /* <DEDUP_REMOVED lines=16> */
.L_x_1018:
[----:B------:R-:W-:Y:S04]  /*3820*/  BSSY.RECONVERGENT B0, `(.L_x_1019) ;  /* 0x0000013000007945 */ /* 0x000fe80003800200 */
[----:B------:R-:W-:Y:S05]  /*3830*/  @P0 BRA `(.L_x_1020) ;  /* 0x0000000000440947 */ /* 0x000fea0003800000 */
[----:B------:R-:W2:Y:S01]  /*3840*/  LDCU.64 UR10, c[0x0][0x3f8] ;  /* 0x00007f00ff0a77ac */ /* 0x000ea20008000a00 */
[----:B0--3--:R-:W-:Y:S01]  /*3850*/  MOV R14, R50 ;  /* 0x00000032000e7202 */ /* 0x009fe20000000f00 */
[----:B------:R-:W-:Y:S01]  /*3860*/  FFMA.FTZ R17, R0, R25, R5 ;  /* 0x0000001900117223 */ /* 0x000fe20000010005 */
[----:B------:R-:W-:Y:S01]  /*3870*/  MOV R15, R53 ;  /* 0x00000035000f7202 */ /* 0x000fe20000000f00 */
[----:B------:R-:W0:Y:S02]  /*3880*/  LDCU.64 UR8, c[0x0][0x380] ;  /* 0x00007000ff0877ac */ /* 0x000e240008000a00 */
[----:B------:R-:W-:-:S04]  /*3890*/  FFMA.FTZ R17, R12, R2, -R17 ;  /* 0x000000020c117223 */ /* 0x000fc80000010811 */
[----:B------:R-:W-:Y:S01]  /*38a0*/  FMUL.FTZ R16, R17, UR24 ;  /* 0x0000001811107c20 */ /* 0x000fe20008410000 */
[----:B--2---:R-:W-:Y:S02]  /*38b0*/  IMAD R4, R43, UR10, RZ ;  /* 0x0000000a2b047c24 */ /* 0x004fe4000f8e02ff */
[----:B------:R-:W-:-:S04]  /*38c0*/  IMAD.WIDE.U32 R14, R49, UR10, R14 ;  /* 0x0000000a310e7c25 */ /* 0x000fc8000f8e000e */
[----:B------:R-:W-:Y:S02]  /*38d0*/  IMAD R19, R49, UR11, R4 ;  /* 0x0000000b31137c24 */ /* 0x000fe4000f8e0204 */
[----:B------:R-:W-:Y:S01]  /*38e0*/  FFMA.FTZ R4, R0, R22, R5 ;  /* 0x0000001600047223 */ /* 0x000fe20000010005 */
[----:B0-----:R-:W-:Y:S02]  /*38f0*/  LEA R2, P0, R14, UR8, 0x2 ;  /* 0x000000080e027c11 */ /* 0x001fe4000f8010ff */
[----:B------:R-:W-:Y:S01]  /*3900*/  IADD3 R19, PT, PT, R15, R19, RZ ;  /* 0x000000130f137210 */ /* 0x000fe20007ffe0ff */
[----:B------:R-:W-:-:S03]  /*3910*/  FFMA.FTZ R4, R13, R3, -R4 ;  /* 0x000000030d047223 */ /* 0x000fc60000010804 */
[----:B------:R-:W-:Y:S01]  /*3920*/  LEA.HI.X R3, R14, UR9, R19, 0x2, P0 ;  /* 0x000000090e037c11 */ /* 0x000fe200080f1413 */
[----:B------:R-:W-:-:S05]  /*3930*/  FMUL.FTZ R17, R4, UR24 ;  /* 0x0000001804117c20 */ /* 0x000fca0008410000 */
[----:B------:R2:W-:Y:S02]  /*3940*/  STG.E.64 desc[UR16][R2.64], R16 ;  /* 0x0000001002007986 */ /* 0x0005e4000c101b10 */
.L_x_1020:
[----:B------:R-:W-:Y:S05]  /*3950*/  BSYNC.RECONVERGENT B0 ;  /* 0x0000000000007941 */ /* 0x000fea0003800200 */
.L_x_1019:
[----:B------:R-:W-:Y:S01]  /*3960*/  UISETP.NE.AND UP0, UPT, UR21, URZ, UPT ;  /* 0x000000ff1500728c */ /* 0x000fe2000bf05270 */
[----:B0--3--:R-:W-:Y:S01]  /*3970*/  FMUL.FTZ R15, R6, UR24 ;  /* 0x00000018060f7c20 */ /* 0x009fe20008410000 */
[----:B--2---:R-:W-:-:S07]  /*3980*/  FMUL.FTZ R16, R7, UR24 ;  /* 0x0000001807107c20 */ /* 0x004fce0008410000 */
        /* <DEDUP_REMOVED lines=8> */
[----:B------:R-:W0:Y:S01]  /*3a10*/  MUFU.RCP R3, R3 ;  /* 0x0000000300037308 */ /* 0x000e220000001000 */
[----:B--2---:R-:W-:-:S07]  /*3a20*/  FADD.FTZ R6, R4, 1 ;  /* 0x3f80000004067421 */ /* 0x004fce0000010000 */
[----:B------:R-:W2:Y:S01]  /*3a30*/  MUFU.RCP R6, R6 ;  /* 0x0000000600067308 */ /* 0x000ea20000001000 */
[----:B0-----:R-:W-:Y:S01]  /*3a40*/  FADD.FTZ R7, -R3, 1 ;  /* 0x3f80000003077421 */ /* 0x001fe20000010100 */
[----:B------:R-:W-:-:S03]  /*3a50*/  FMUL.FTZ R8, R8, R3 ;  /* 0x0000000308087220 */ /* 0x000fc60000410000 */
[----:B------:R-:W-:Y:S01]  /*3a60*/  FFMA.FTZ R7, R10, R7, 1 ;  /* 0x3f8000000a077423 */ /* 0x000fe20000010007 */
[----:B--2---:R-:W-:Y:S01]  /*3a70*/  FADD.FTZ R14, -R6, 1 ;  /* 0x3f800000060e7421 */ /* 0x004fe20000010100 */
[----:B------:R-:W-:Y:S02]  /*3a80*/  FMUL.FTZ R9, R9, R6 ;  /* 0x0000000609097220 */ /* 0x000fe40000410000 */
[----:B------:R-:W-:Y:S01]  /*3a90*/  FMUL.FTZ R8, R8, R7 ;  /* 0x0000000708087220 */ /* 0x000fe20000410000 */
[----:B------:R-:W-:-:S04]  /*3aa0*/  FFMA.FTZ R14, R11, R14, 1 ;  /* 0x3f8000000b0e7423 */ /* 0x000fc8000001000e */
[----:B------:R-:W-:-:S07]  /*3ab0*/  FMUL.FTZ R9, R9, R14 ;  /* 0x0000000e09097220 */ /* 0x000fce0000410000 */
.L_x_1021:
        /* <DEDUP_REMOVED lines=12> */
[----:B------:R-:W-:Y:S01]  /*3b80*/  MOV R51, R53 ;  /* 0x0000003500337202 */ /* 0x000fe20000000f00 */
[----:B------:R-:W2:Y:S01]  /*3b90*/  LDCU.64 UR10, c[0x0][0x380] ;  /* 0x00007000ff0a77ac */ /* 0x000ea20008000a00 */
[----:B0-----:R-:W-:Y:S02]  /*3ba0*/  IMAD R3, R41, UR8, RZ ;  /* 0x0000000829037c24 */ /* 0x001fe4000f8e02ff */
[----:B------:R-:W-:-:S04]  /*3bb0*/  IMAD.WIDE.U32 R50, R46, UR8, R50 ;  /* 0x000000082e327c25 */ /* 0x000fc8000f8e0032 */
[----:B------:R-:W-:Y:S01]  /*3bc0*/  IMAD R3, R46, UR9, R3 ;  /* 0x000000092e037c24 */ /* 0x000fe2000f8e0203 */
[----:B--2---:R-:W-:-:S04]  /*3bd0*/  LEA R2, P0, R50, UR10, 0x2 ;  /* 0x0000000a32027c11 */ /* 0x004fc8000f8010ff */
[----:B------:R-:W-:-:S04]  /*3be0*/  IADD3 R3, PT, PT, R51, R3, RZ ;  /* 0x0000000333037210 */ /* 0x000fc80007ffe0ff */
[----:B------:R-:W-:-:S05]  /*3bf0*/  LEA.HI.X R3, R50, UR11, R3, 0x2, P0 ;  /* 0x0000000b32037c11 */ /* 0x000fca00080f1403 */
[----:B------:R0:W-:Y:S02]  /*3c00*/  STG.E.64 desc[UR16][R2.64], R4 ;  /* 0x0000000402007986 */ /* 0x0001e4000c101b10 */
.L_x_1023:
[----:B------:R-:W-:Y:S05]  /*3c10*/  BSYNC.RECONVERGENT B0 ;  /* 0x0000000000007941 */ /* 0x000fea0003800200 */
.L_x_1022:
[----:B------:R-:W-:Y:S01]  /*3c20*/  UIADD3 UR13, UPT, UPT, UR19, UR13, URZ ;  /* 0x0000000d130d7290 */ /* 0x000fe2000fffe0ff */
[----:B------:R-:W-:-:S03]  /*3c30*/  IADD3 R44, PT, PT, R44, 0x1, RZ ;  /* 0x000000012c2c7810 */ /* 0x000fc60007ffe0ff */
[----:B------:R-:W-:-:S09]  /*3c40*/  UISETP.GE.AND UP0, UPT, UR13, UR6, UPT ;  /* 0x000000060d00728c */ /* 0x000fd2000bf06270 */
[----:B------:R-:W-:Y:S05]  /*3c50*/  BRA.U !UP0, `(.L_x_1024) ;  /* 0xffffffc508907547 */ /* 0x000fea000b83ffff */
.L_x_999:
[----:B0-----:R-:W0:Y:S01]  /*3c60*/  LDC R4, c[0x0][0x370] ;  /* 0x0000dc00ff047b82 */ /* 0x001e220000000800 */
[----:B------:R-:W-:Y:S01]  /*3c70*/  ISETP.NE.AND P2, PT, R45, RZ, PT ;  /* 0x000000ff2d00720c */ /* 0x000fe20003f45270 */
[----:B------:R-:W-:Y:S06]  /*3c80*/  BSSY.RECONVERGENT B0, `(.L_x_1025) ;  /* 0x0000011000007945 */ /* 0x000fec0003800200 */
[----:B------:R-:W2:Y:S08]  /*3c90*/  LDC R7, c[0x0][0x374] ;  /* 0x0000dd00ff077b82 */ /* 0x000eb00000000800 */
[----:B------:R-:W3:Y:S01]  /*3ca0*/  LDC.64 R2, c[0x0][0x3c8] ;  /* 0x0000f200ff027b82 */ /* 0x000ee20000000a00 */
[----:B0-----:R-:W-:-:S02]  /*3cb0*/  IADD3 R5, PT, PT, R4, -0x1, RZ ;  /* 0xffffffff04057810 */ /* 0x001fc40007ffe0ff */
[----:B------:R-:W-:Y:S02]  /*3cc0*/  ISETP.NE.AND P1, PT, R4, 0x1, PT ;  /* 0x000000010400780c */ /* 0x000fe40003f25270 */
[----:B--2---:R-:W-:-:S04]  /*3cd0*/  IADD3 R0, PT, PT, R7, -0x1, RZ ;  /* 0xffffffff07007810 */ /* 0x004fc80007ffe0ff */
[----:B------:R-:W-:Y:S02]  /*3ce0*/  ISETP.NE.AND P0, PT, R0, UR5, PT ;  /* 0x0000000500007c0c */ /* 0x000fe4000bf05270 */
        /* <DEDUP_REMOVED lines=10> */
.L_x_1026:
[----:B------:R-:W-:Y:S05]  /*3d90*/  BSYNC.RECONVERGENT B0 ;  /* 0x0000000000007941 */ /* 0x000fea0003800200 */
.L_x_1025:
[----:B------:R-:W-:Y:S05]  /*3da0*/  @P0 EXIT ;  /* 0x000000000000094d */ /* 0x000fea0003800000 */
[----:B------:R-:W-:Y:S05]  /*3db0*/  @P2 BRA `(.L_x_1027) ;  /* 0x0000000000202947 */ /* 0x000fea0003800000 */
[----:B------:R-:W-:-:S05]  /*3dc0*/  IMAD R0, R4, R7, RZ ;  /* 0x0000000704007224 */ /* 0x000fca00078e02ff */
[----:B------:R-:W-:-:S13]  /*3dd0*/  ISETP.NE.AND P0, PT, R0, -0x1, PT ;  /* 0xffffffff0000780c */ /* 0x000fda0003f05270 */
[----:B------:R-:W-:Y:S05]  /*3de0*/  @!P0 BRA `(.L_x_1027) ;  /* 0x0000000000148947 */ /* 0x000fea0003800000 */
.L_x_1028:
[----:B0-----:R-:W2:Y:S04]  /*3df0*/  LDG.E.STRONG.GPU R5, desc[UR16][R2.64] ;  /* 0x0000001002057981 */ /* 0x001ea8000c1ef900 */
[----:B--2---:R-:W-:Y:S01]  /*3e00*/  CCTL.IVALL ;  /* 0x00000000ff00798f */ /* 0x004fe20002000000 */
[----:B------:R-:W-:Y:S05]  /*3e10*/  YIELD ;  /* 0x0000000000007946 */ /* 0x000fea0003800000 */
[----:B------:R-:W-:-:S13]  /*3e20*/  ISETP.NE.AND P0, PT, R5, R0, PT ;  /* 0x000000000500720c */ /* 0x000fda0003f05270 */
[----:B------:R-:W-:Y:S05]  /*3e30*/  @P0 BRA `(.L_x_1028) ;  /* 0xfffffffc00ec0947 */ /* 0x000fea000383ffff */
.L_x_1027:
[----:B------:R-:W-:Y:S05]  /*3e40*/  WARPSYNC.ALL ;  /* 0x0000000000007948 */ /* 0x000fea0003800000 */
[----:B------:R-:W2:Y:S08]  /*3e50*/  LDC.64 R6, c[0x0][0x3f8] ;  /* 0x0000fe00ff067b82 */ /* 0x000eb00000000a00 */
[----:B------:R-:W-:Y:S01]  /*3e60*/  BAR.SYNC.DEFER_BLOCKING 0x0 ;  /* 0x0000000000007b1d */ /* 0x000fe20000010000 */
[----:B--2---:R-:W-:-:S04]  /*3e70*/  LEA.HI R0, P0, R7, R6, RZ, 0x1 ;  /* 0x0000000607007211 */ /* 0x004fc800078108ff */
        /* <DEDUP_REMOVED lines=47> */
[----:B------:R-:W2:Y:S01]  /*4170*/  LDCU.64 UR6, c[0x0][0x390] ;  /* 0x00007200ff0677ac */ /* 0x000ea20008000a00 */
[----:B------:R-:W-:Y:S02]  /*4180*/  LOP3.LUT R9, R9, 0x3, RZ, 0xc0, !PT ;  /* 0x0000000309097812 */ /* 0x000fe400078ec0ff */
[----:B------:R-:W-:Y:S01]  /*4190*/  MOV R5, R2 ;  /* 0x0000000200057202 */ /* 0x000fe20000000f00 */
[----:B------:R-:W3:Y:S01]  /*41a0*/  LDCU.64 UR8, c[0x0][0x388] ;  /* 0x00007100ff0877ac */ /* 0x000ee20008000a00 */
        /* <DEDUP_REMOVED lines=8> */
[----:B--2---:R-:W-:Y:S02]  /*4230*/  IADD3 R24, P2, PT, R22, UR6, RZ ;  /* 0x0000000616187c10 */ /* 0x004fe4000ff5e0ff */
[----:B------:R-:W-:Y:S02]  /*4240*/  LEA.HI.X R26, R45, UR5, R2, 0x2, P1 ;  /* 0x000000052d1a7c11 */ /* 0x000fe400088f1402 */
[----:B------:R-:W-:-:S02]  /*4250*/  IADD3 R2, PT, PT, R5, UR4, RZ ;  /* 0x0000000405027c10 */ /* 0x000fc4000fffe0ff */
[----:B------:R-:W-:Y:S01]  /*4260*/  MOV R45, R4 ;  /* 0x00000004002d7202 */ /* 0x000fe20000000f00 */
[----:B------:R-:W-:Y:S01]  /*4270*/  IMAD.WIDE.U32 R4, R6, 0x4, RZ ;  /* 0x0000000406047825 */ /* 0x000fe200078e00ff */
[C---:B------:R-:W-:Y:S02]  /*4280*/  IADD3.X R25, PT, PT, R23.reuse, UR7, RZ, P2, !PT ;  /* 0x0000000717197c10 */ /* 0x040fe400097fe4ff */
[----:B---3--:R-:W-:Y:S02]  /*4290*/  IADD3 R22, P1, PT, R22, UR8, RZ ;  /* 0x0000000816167c10 */ /* 0x008fe4000ff3e0ff */
[----:B------:R-:W-:Y:S02]  /*42a0*/  IADD3 R20, P2, PT, RZ, -R9, RZ ;  /* 0x80000009ff147210 */ /* 0x000fe40007f5e0ff */
[----:B------:R-:W-:Y:S02]  /*42b0*/  IADD3.X R23, PT, PT, R23, UR9, RZ, P1, !PT ;  /* 0x0000000917177c10 */ /* 0x000fe40008ffe4ff */
[----:B------:R-:W-:-:S02]  /*42c0*/  IADD3 R31, PT, PT, R5, R31, RZ ;  /* 0x0000001f051f7210 */ /* 0x000fc40007ffe0ff */
[----:B-1----:R-:W-:-:S07]  /*42d0*/  IADD3.X R21, PT, PT, RZ, -0x1, RZ, P2, !PT ;  /* 0xffffffffff157810 */ /* 0x002fce00017fe4ff */
.L_x_1031:
        /* <DEDUP_REMOVED lines=29> */
.L_x_1030:
[----:B------:R-:W-:Y:S05]  /*44b0*/  BSYNC.RECONVERGENT B0 ;  /* 0x0000000000007941 */ /* 0x000fea0003800200 */
.L_x_1029:
[----:B------:R-:W-:Y:S05]  /*44c0*/  @!P0 EXIT ;  /* 0x000000000000894d */ /* 0x000fea0003800000 */
[C---:B------:R-:W-:Y:S01]  /*44d0*/  SHF.L.U64.HI R4, R6.reuse, 0x2, R7 ;  /* 0x0000000206047819 */ /* 0x040fe20000010207 */
[----:B------:R-:W2:Y:S01]  /*44e0*/  LDCU.64 UR4, c[0x0][0x3d8] ;  /* 0x00007b00ff0477ac */ /* 0x000ea20008000a00 */
[----:B------:R-:W-:Y:S02]  /*44f0*/  SHF.L.U32 R7, R6, 0x2, RZ ;  /* 0x0000000206077819 */ /* 0x000fe400000006ff */
[C---:B0-----:R-:W-:Y:S01]  /*4500*/  SHF.L.U64.HI R8, R28.reuse, 0x2, R35 ;  /* 0x000000021c087819 */ /* 0x041fe20000010223 */
[----:B------:R-:W0:Y:S01]  /*4510*/  LDCU.64 UR6, c[0x0][0x388] ;  /* 0x00007100ff0677ac */ /* 0x000e220008000a00 */
[----:B------:R-:W-:Y:S02]  /*4520*/  SHF.L.U32 R9, R28, 0x2, RZ ;  /* 0x000000021c097819 */ /* 0x000fe400000006ff */
[C---:B------:R-:W-:Y:S01]  /*4530*/  SHF.L.U64.HI R5, R0.reuse, 0x2, R3 ;  /* 0x0000000200057819 */ /* 0x040fe20000010203 */
[----:B------:R-:W3:Y:S01]  /*4540*/  LDCU.64 UR8, c[0x0][0x390] ;  /* 0x00007200ff0877ac */ /* 0x000ee20008000a00 */
[----:B------:R-:W-:-:S07]  /*4550*/  SHF.L.U32 R6, R0, 0x2, RZ ;  /* 0x0000000200067819 */ /* 0x000fce00000006ff */
.L_x_1032:
[C---:B----4-:R-:W-:Y:S02]  /*4560*/  SHF.L.U32 R19, R45.reuse, 0x2, RZ ;  /* 0x000000022d137819 */ /* 0x050fe400000006ff */
[----:B------:R-:W-:Y:S02]  /*4570*/  SHF.L.U64.HI R25, R45, 0x2, R2 ;  /* 0x000000022d197819 */ /* 0x000fe40000010202 */
[----:B--2---:R-:W-:-:S04]  /*4580*/  IADD3 R10, P0, PT, R19, UR4, RZ ;  /* 0x00000004130a7c10 */ /* 0x004fc8000ff1e0ff */
[----:B------:R-:W-:Y:S02]  /*4590*/  IADD3.X R11, PT, PT, R25, UR5, RZ, P0, !PT ;  /* 0x00000005190b7c10 */ /* 0x000fe400087fe4ff */
[C---:B------:R-:W-:Y:S02]  /*45a0*/  IADD3 R12, P0, PT, R10.reuse, R6, RZ ;  /* 0x000000060a0c7210 */ /* 0x040fe40007f1e0ff */
[C---:B------:R-:W-:Y:S01]  /*45b0*/  IADD3 R16, P1, PT, R10.reuse, R9, RZ ;  /* 0x000000090a107210 */ /* 0x040fe20007f3e0ff */
[----:B------:R2:W4:Y:S01]  /*45c0*/  LDG.E R20, desc[UR16][R10.64] ;  /* 0x000000100a147981 */ /* 0x000522000c1e1900 */
[C---:B------:R-:W-:Y:S02]  /*45d0*/  IADD3.X R13, PT, PT, R11.reuse, R5, RZ, P0, !PT ;  /* 0x000000050b0d7210 */ /* 0x040fe400007fe4ff */
[----:B------:R-:W-:Y:S02]  /*45e0*/  IADD3 R14, P0, PT, R10, R7, RZ ;  /* 0x000000070a0e7210 */ /* 0x000fe40007f1e0ff */
[C---:B------:R-:W-:Y:S01]  /*45f0*/  IADD3.X R17, PT, PT, R11.reuse, R8, RZ, P1, !PT ;  /* 0x000000080b117210 */ /* 0x040fe20000ffe4ff */
[----:B-1----:R-:W4:Y:S01]  /*4600*/  LDG.E R21, desc[UR16][R12.64] ;  /* 0x000000100c157981 */ /* 0x002f22000c1e1900 */
        /* <DEDUP_REMOVED lines=8> */
[C---:B0-----:R-:W-:Y:S02]  /*4690*/  IADD3 R24, P0, PT, R26.reuse, UR6, RZ ;  /* 0x000000061a187c10 */ /* 0x041fe4000ff1e0ff */
[----:B--2---:R-:W-:Y:S02]  /*46a0*/  LOP3.LUT R11, R25, 0x3, RZ, 0xc0, !PT ;  /* 0x00000003190b7812 */ /* 0x004fe400078ec0ff */
[----:B---3--:R-:W-:Y:S02]  /*46b0*/  IADD3 R26, P1, PT, R26, UR8, RZ ;  /* 0x000000081a1a7c10 */ /* 0x008fe4000ff3e0ff */
        /* <DEDUP_REMOVED lines=10> */
[----:B----4-:R0:W-:Y:S04]  /*4760*/  STG.E.64 desc[UR16][R24.64], R20 ;  /* 0x0000001418007986 */ /* 0x0101e8000c101b10 */
        /* <DEDUP_REMOVED lines=49> */
.L_x_1033:
        /* <DEDUP_REMOVED lines=16> */
.L_x_2484:


//--------------------- .text._Z35group_norm_nhwc_bwd_one_pass_kernelI11Fp32IOFp32WLi256ELi12ELi384EEv26Group_norm_nhwc_bwd_params --------------------------
	.section	.text._Z35group_norm_nhwc_bwd_one_pass_kernelI11Fp32IOFp32WLi256ELi12ELi384EEv26Group_norm_nhwc_bwd_params,"ax",@progbits
	.align	128
        .global         _Z35group_norm_nhwc_bwd_one_pass_kernelI11Fp32IOFp32WLi256ELi12ELi384EEv26Group_norm_nhwc_bwd_params
        .type           _Z35group_norm_nhwc_bwd_one_pass_kernelI11Fp32IOFp32WLi256ELi12ELi384EEv26Group_norm_nhwc_bwd_params,@function
        .size           _Z35group_norm_nhwc_bwd_one_pass_kernelI11Fp32IOFp32WLi256ELi12ELi384EEv26Group_norm_nhwc_bwd_params,(.L_x_2485 - _Z35group_norm_nhwc_bwd_one_pass_kernelI11Fp32IOFp32WLi256ELi12ELi384EEv26Group_norm_nhwc_bwd_params)
        .other          _Z35group_norm_nhwc_bwd_one_pass_kernelI11Fp32IOFp32WLi256ELi12ELi384EEv26Group_norm_nhwc_bwd_params,@"STO_CUDA_ENTRY STV_DEFAULT"
_Z35group_norm_nhwc_bwd_one_pass_kernelI11Fp32IOFp32WLi256ELi12ELi384EEv26Group_norm_nhwc_bwd_params:
.text._Z35group_norm_nhwc_bwd_one_pass_kernelI11Fp32IOFp32WLi256ELi12ELi384EEv26Group_norm_nhwc_bwd_params:
        /* <DEDUP_REMOVED lines=12> */
[----:B------:R-:W-:Y:S01]  /*00c0*/  HFMA2 R47, -RZ, RZ, 0, 0 ;  /* 0x00000000ff2f7431 */ /* 0x000fe200000001ff */
[----:B------:R-:W1:Y:S02]  /*00d0*/  LDCU UR14, c[0x0][0x374] ;  /* 0x00006e80ff0e77ac */ /* 0x000e640008000800 */
[----:B------:R-:W-:Y:S01]  /*00e0*/  IMAD R0, R0, 0x2aab, RZ ;  /* 0x00002aab00007824 */ /* 0x000fe200078e02ff */
[----:B------:R-:W2:Y:S04]  /*00f0*/  LDCU.U8 UR15, c[0x0][0x414] ;  /* 0x00008280ff0f77ac */ /* 0x000ea80008000000 */
[----:B------:R-:W-:Y:S01]  /*0100*/  SHF.R.U32.HI R46, RZ, 0x10, R0 ;  /* 0x00000010ff2e7819 */ /* 0x000fe20000011600 */
[----:B------:R-:W-:-:S03]  /*0110*/  UMOV UR7, UR8 ;  /* 0x0000000800077c82 */ /* 0x000fc60008000000 */
        /* <DEDUP_REMOVED lines=11> */
[----:B-12---:R-:W-:-:S07]  /*01d0*/  LOP3.LUT R49, R50, 0xffff, RZ, 0xc0, !PT ;  /* 0x0000ffff32317812 */ /* 0x006fce00078ec0ff */
.L_x_1065:
[----:B0-----:R-:W0:Y:S01]  /*01e0*/  LDC R6, c[0x0][0x410] ;  /* 0x00010400ff067b82 */ /* 0x001e220000000800 */
[----:B-1----:R-:W1:Y:S01]  /*01f0*/  LDCU.128 UR16, c[0x0][0x400] ;  /* 0x00008000ff1077ac */ /* 0x002e620008000c00 */
[----:B------:R-:W-:Y:S01]  /*0200*/  ISETP.LE.AND P0, PT, RZ, UR7, PT ;  /* 0x00000007ff007c0c */ /* 0x000fe2000bf03270 */
[----:B------:R-:W2:Y:S02]  /*0210*/  LDCU.64 UR4, c[0x0][0x3b8] ;  /* 0x00007700ff0477ac */ /* 0x000ea40008000a00 */
[----:B--2---:R-:W-:Y:S01]  /*0220*/  UIMAD.WIDE UR4, UR7, 0x8, UR4 ;  /* 0x00000008070478a5 */ /* 0x004fe2000f8e0204 */
[----:B0-----:R-:W-:-:S04]  /*0230*/  IABS R5, R6 ;  /* 0x0000000600057213 */ /* 0x001fc80000000000 */
[----:B------:R-:W0:Y:S01]  /*0240*/  I2F.RP R0, R5 ;  /* 0x0000000500007306 */ /* 0x000e220000209400 */
[----:B------:R-:W-:Y:S02]  /*0250*/  MOV R16, UR4 ;  /* 0x0000000400107c02 */ /* 0x000fe40008000f00 */
[----:B------:R-:W-:-:S06]  /*0260*/  MOV R17, UR5 ;  /* 0x0000000500117c02 */ /* 0x000fcc0008000f00 */
[----:B------:R-:W2:Y:S01]  /*0270*/  LDG.E.64 R16, desc[UR10][R16.64] ;  /* 0x0000000a10107981 */ /* 0x000ea2000c1e1b00 */
[----:B0-----:R-:W0:Y:S02]  /*0280*/  MUFU.RCP R0, R0 ;  /* 0x0000000000007308 */ /* 0x001e240000001000 */
[----:B0-----:R-:W-:-:S06]  /*0290*/  IADD3 R2, PT, PT, R0, 0xffffffe, RZ ;  /* 0x0ffffffe00027810 */ /* 0x001fcc0007ffe0ff */
[----:B------:R0:W3:Y:S02]  /*02a0*/  F2I.FTZ.U32.TRUNC.NTZ R3, R2 ;  /* 0x0000000200037305 */ /* 0x0000e4000021f000 */
[----:B0-----:R-:W-:Y:S02]  /*02b0*/  MOV R2, RZ ;  /* 0x000000ff00027202 */ /* 0x001fe40000000f00 */
[----:B---3--:R-:W-:-:S05]  /*02c0*/  IADD3 R4, PT, PT, RZ, -R3, RZ ;  /* 0x80000003ff047210 */ /* 0x008fca0007ffe0ff */
[----:B------:R-:W-:Y:S01]  /*02d0*/  IMAD R7, R4, R5, RZ ;  /* 0x0000000504077224 */ /* 0x000fe200078e02ff */
[----:B------:R-:W-:-:S03]  /*02e0*/  IABS R4, UR7 ;  /* 0x0000000700047c13 */ /* 0x000fc60008000000 */
[----:B------:R-:W-:Y:S01]  /*02f0*/  IMAD.HI.U32 R3, R3, R7, R2 ;  /* 0x0000000703037227 */ /* 0x000fe200078e0002 */
[----:B------:R-:W-:Y:S01]  /*0300*/  LOP3.LUT R2, R6, UR7, RZ, 0x3c, !PT ;  /* 0x0000000706027c12 */ /* 0x000fe2000f8e3cff */
[----:B------:R-:W0:Y:S03]  /*0310*/  LDC R7, c[0x0][0x41c] ;  /* 0x00010700ff077b82 */ /* 0x000e260000000800 */
[----:B------:R-:W-:Y:S01]  /*0320*/  ISETP.GE.AND P2, PT, R2, RZ, PT ;  /* 0x000000ff0200720c */ /* 0x000fe20003f46270 */
[----:B------:R-:W-:-:S05]  /*0330*/  IMAD.HI.U32 R3, R3, R4, RZ ;  /* 0x0000000403037227 */ /* 0x000fca00078e00ff */
[----:B------:R-:W-:-:S05]  /*0340*/  IADD3 R0, PT, PT, -R3, RZ, RZ ;  /* 0x000000ff03007210 */ /* 0x000fca0007ffe1ff */
[----:B------:R-:W-:-:S05]  /*0350*/  IMAD R0, R5, R0, R4 ;  /* 0x0000000005007224 */ /* 0x000fca00078e0204 */
[----:B------:R-:W-:Y:S01]  /*0360*/  ISETP.GT.U32.AND P4, PT, R5, R0, PT ;  /* 0x000000000500720c */ /* 0x000fe20003f84070 */
[----:B0-----:R-:W-:-:S05]  /*0370*/  IMAD R13, R7, UR13, R46 ;  /* 0x0000000d070d7c24 */ /* 0x001fca000f8e022e */
[----:B-1----:R-:W-:Y:S02]  /*0380*/  ISETP.GE.U32.AND P1, PT, R13, UR16, PT ;  /* 0x000000100d007c0c */ /* 0x002fe4000bf26070 */
[----:B------:R-:W-:-:S05]  /*0390*/  SHF.R.S32.HI R7, RZ, 0x1f, R13 ;  /* 0x0000001fff077819 */ /* 0x000fca000001140d */
[-C--:B------:R-:W-:Y:S02]  /*03a0*/  @!P4 IADD3 R0, PT, PT, R0, -R5.reuse, RZ ;  /* 0x800000050000c210 */ /* 0x080fe40007ffe0ff */
[----:B------:R-:W-:Y:S02]  /*03b0*/  @!P4 IADD3 R3, PT, PT, R3, 0x1, RZ ;  /* 0x000000010303c810 */ /* 0x000fe40007ffe0ff */
[CC--:B------:R-:W-:Y:S02]  /*03c0*/  ISETP.GE.U32.AND P3, PT, R0.reuse, R5.reuse, PT ;  /* 0x000000050000720c */ /* 0x0c0fe40003f66070 */
[----:B------:R-:W-:Y:S02]  /*03d0*/  ISETP.GT.U32.AND P4, PT, R5, R0, PT ;  /* 0x000000000500720c */ /* 0x000fe40003f84070 */
[----:B------:R-:W-:Y:S02]  /*03e0*/  IADD3 R5, PT, PT, R0, -R5, RZ ;  /* 0x8000000500057210 */ /* 0x000fe40007ffe0ff */
[----:B------:R-:W-:-:S02]  /*03f0*/  ISETP.GE.AND.EX P1, PT, R7, UR17, PT, P1 ;  /* 0x0000001107007c0c */ /* 0x000fc4000bf26310 */
[----:B------:R-:W-:Y:S02]  /*0400*/  SEL R0, R5, R0, !P4 ;  /* 0x0000000005007207 */ /* 0x000fe40006000000 */
[----:B------:R-:W-:Y:S02]  /*0410*/  IADD3 R31, PT, PT, R13, 0xc0, RZ ;  /* 0x000000c00d1f7810 */ /* 0x000fe40007ffe0ff */
[----:B------:R-:W-:Y:S02]  /*0420*/  @!P0 IADD3 R0, PT, PT, -R0, RZ, RZ ;  /* 0x000000ff00008210 */ /* 0x000fe40007ffe1ff */
[----:B------:R-:W-:Y:S02]  /*0430*/  @P3 IADD3 R3, PT, PT, R3, 0x1, RZ ;  /* 0x0000000103033810 */ /* 0x000fe40007ffe0ff */
[----:B------:R-:W-:Y:S02]  /*0440*/  ISETP.NE.AND P3, PT, R6, RZ, PT ;  /* 0x000000ff0600720c */ /* 0x000fe40003f65270 */
[----:B------:R-:W-:Y:S01]  /*0450*/  MOV R2, R3 ;  /* 0x0000000300027202 */ /* 0x000fe20000000f00 */
[----:B------:R-:W0:Y:S01]  /*0460*/  @!P1 LDC.64 R26, c[0x0][0x3a0] ;  /* 0x0000e800ff1a9b82 */ /* 0x000e220000000a00 */
[----:B------:R-:W-:-:S02]  /*0470*/  LOP3.LUT R3, RZ, R6, RZ, 0x33, !PT ;  /* 0x00000006ff037212 */ /* 0x000fc400078e33ff */
[----:B------:R-:W-:Y:S02]  /*0480*/  @!P2 IADD3 R2, PT, PT, -R2, RZ, RZ ;  /* 0x000000ff0202a210 */ /* 0x000fe40007ffe1ff */
[----:B------:R-:W-:Y:S02]  /*0490*/  ISETP.GE.U32.AND P2, PT, R44, UR16, PT ;  /* 0x000000102c007c0c */ /* 0x000fe4000bf46070 */
[C---:B------:R-:W-:Y:S01]  /*04a0*/  SEL R48, R3.reuse, R0, !P3 ;  /* 0x0000000003307207 */ /* 0x040fe20005800000 */
[----:B------:R-:W1:Y:S01]  /*04b0*/  @!P1 LDC.64 R8, c[0x0][0x398] ;  /* 0x0000e600ff089b82 */ /* 0x000e620000000a00 */
[----:B------:R-:W-:Y:S02]  /*04c0*/  SEL R5, R3, R2, !P3 ;  /* 0x0000000203057207 */ /* 0x000fe40005800000 */
[----:B------:R-:W-:Y:S01]  /*04d0*/  ISETP.GE.AND.EX P2, PT, R52, UR17, PT, P2 ;  /* 0x0000001134007c0c */ /* 0x000fe2000bf46320 */
[----:B------:R-:W-:Y:S01]  /*04e0*/  IMAD R0, R48, 0xc, RZ ;  /* 0x0000000c30007824 */ /* 0x000fe200078e02ff */
[----:B------:R-:W-:-:S02]  /*04f0*/  SHF.R.S32.HI R4, RZ, 0x1f, R5 ;  /* 0x0000001fff047819 */ /* 0x000fc40000011405 */
[----:B------:R-:W-:Y:S01]  /*0500*/  ISETP.GE.U32.AND P3, PT, R31, UR16, PT ;  /* 0x000000101f007c0c */ /* 0x000fe2000bf66070 */
[----:B------:R-:W3:Y:S01]  /*0510*/  @!P1 LDC.64 R2, c[0x0][0x3f8] ;  /* 0x0000fe00ff029b82 */ /* 0x000ee20000000a00 */
[----:B------:R-:W-:Y:S01]  /*0520*/  IADD3 R34, P0, PT, R0, R49, RZ ;  /* 0x0000003100227210 */ /* 0x000fe20007f1e0ff */
[----:B------:R-:W-:Y:S01]  /*0530*/  IMAD R4, R4, UR18, RZ ;  /* 0x0000001204047c24 */ /* 0x000fe2000f8e02ff */
[----:B------:R-:W-:Y:S02]  /*0540*/  SHF.R.S32.HI R23, RZ, 0x1f, R31 ;  /* 0x0000001fff177819 */ /* 0x000fe4000001141f */
[----:B------:R-:W-:Y:S01]  /*0550*/  LEA.HI.X.SX32 R35, R0, RZ, 0x1, P0 ;  /* 0x000000ff00237211 */ /* 0x000fe200000f0eff */
[----:B------:R-:W-:Y:S01]  /*0560*/  IMAD R11, R5, UR19, R4 ;  /* 0x00000013050b7c24 */ /* 0x000fe2000f8e0204 */
[----:B------:R-:W-:Y:S01]  /*0570*/  ISETP.GE.U32.AND P0, PT, R45, UR16, PT ;  /* 0x000000102d007c0c */ /* 0x000fe2000bf06070 */
[----:B------:R-:W4:Y:S01]  /*0580*/  @!P2 LDC.64 R14, c[0x0][0x3f8] ;  /* 0x0000fe00ff0eab82 */ /* 0x000f220000000a00 */
[----:B------:R-:W-:Y:S01]  /*0590*/  ISETP.GE.AND.EX P3, PT, R23, UR17, PT, P3 ;  /* 0x0000001117007c0c */ /* 0x000fe2000bf66330 */
[----:B------:R-:W-:Y:S01]  /*05a0*/  IMAD.WIDE.U32 R34, R5, UR18, R34 ;  /* 0x0000001205227c25 */ /* 0x000fe2000f8e0022 */
[----:B------:R-:W-:-:S04]  /*05b0*/  ISETP.GE.AND.EX P0, PT, R53, UR17, PT, P0 ;  /* 0x0000001135007c0c */ /* 0x000fc8000bf06300 */
[----:B------:R-:W-:Y:S02]  /*05c0*/  IADD3 R5, PT, PT, R35, R11, RZ ;  /* 0x0000000b23057210 */ /* 0x000fe40007ffe0ff */
[----:B------:R-:W1:Y:S01]  /*05d0*/  @!P2 LDC.64 R10, c[0x0][0x398] ;  /* 0x0000e600ff0aab82 */ /* 0x000e620000000a00 */
[----:B---3--:R-:W-:-:S07]  /*05e0*/  @!P1 IMAD R4, R7, R2, RZ ;  /* 0x0000000207049224 */ /* 0x008fce00078e02ff */
[----:B------:R-:W3:Y:S01]  /*05f0*/  @!P0 LDC.64 R28, c[0x0][0x3f8] ;  /* 0x0000fe00ff1c8b82 */ /* 0x000ee20000000a00 */
[----:B------:R-:W-:Y:S01]  /*0600*/  @!P1 IMAD R7, R13, R3, R4 ;  /* 0x000000030d079224 */ /* 0x000fe200078e0204 */
[----:B------:R-:W-:Y:S01]  /*0610*/  @!P1 MOV R4, R34 ;  /* 0x0000002200049202 */ /* 0x000fe20000000f00 */
[----:B----4-:R-:W-:-:S05]  /*0620*/  @!P2 IMAD R12, R52, R14, RZ ;  /* 0x0000000e340ca224 */ /* 0x010fca00078e02ff */
[----:B------:R-:W4:Y:S01]  /*0630*/  @!P0 LDC.64 R24, c[0x0][0x398] ;  /* 0x0000e600ff188b82 */ /* 0x000f220000000a00 */
[----:B------:R-:W-:-:S03]  /*0640*/  @!P1 IMAD.WIDE.U32 R2, R13, R2, R4 ;  /* 0x000000020d029225 */ /* 0x000fc600078e0004 */
[----:B------:R-:W-:Y:S02]  /*0650*/  @!P1 SHF.L.U32 R13, R2, 0x2, RZ ;  /* 0x00000002020d9819 */ /* 0x000fe400000006ff */
[----:B------:R-:W-:Y:S01]  /*0660*/  @!P1 IADD3 R3, PT, PT, R3, R7, RZ ;  /* 0x0000000703039210 */ /* 0x000fe20007ffe0ff */
[----:B------:R-:W-:Y:S01]  /*0670*/  @!P2 IMAD R19, R44, R15, R12 ;  /* 0x0000000f2c13a224 */ /* 0x000fe200078e020c */
[C---:B0-----:R-:W-:Y:S01]  /*0680*/  @!P1 IADD3 R26, P4, PT, R13.reuse, R26, RZ ;  /* 0x0000001a0d1a9210 */ /* 0x041fe20007f9e0ff */
[----:B------:R-:W0:Y:S01]  /*0690*/  @!P2 LDC.64 R6, c[0x0][0x3a0] ;  /* 0x0000e800ff06ab82 */ /* 0x000e220000000a00 */
[----:B-1----:R-:W-:Y:S02]  /*06a0*/  @!P1 IADD3 R8, P5, PT, R13, R8, RZ ;  /* 0x000000080d089210 */ /* 0x002fe40007fbe0ff */
[----:B------:R-:W-:Y:S02]  /*06b0*/  @!P2 MOV R12, R34 ;  /* 0x00000022000ca202 */ /* 0x000fe40000000f00 */
[----:B------:R-:W-:-:S02]  /*06c0*/  @!P2 MOV R13, R5 ;  /* 0x00000005000da202 */ /* 0x000fc40000000f00 */
[----:B------:R-:W-:Y:S02]  /*06d0*/  @!P1 SHF.L.U64.HI R18, R2, 0x2, R3 ;  /* 0x0000000202129819 */ /* 0x000fe40000010203 */
[----:B------:R-:W1:Y:S01]  /*06e0*/  @!P3 LDC.64 R2, c[0x0][0x3f8] ;  /* 0x0000fe00ff02bb82 */ /* 0x000e620000000a00 */
[----:B------:R-:W-:Y:S01]  /*06f0*/  @!P2 IMAD.WIDE.U32 R14, R44, R14, R12 ;  /* 0x0000000e2c0ea225 */ /* 0x000fe200078e000c */
[----:B------:R-:W-:-:S04]  /*0700*/  @!P1 IADD3.X R27, PT, PT, R18, R27, RZ, P4, !PT ;  /* 0x0000001b121b9210 */ /* 0x000fc800027fe4ff */
[----:B------:R-:W-:Y:S02]  /*0710*/  @!P2 IADD3 R15, PT, PT, R15, R19, RZ ;  /* 0x000000130f0fa210 */ /* 0x000fe40007ffe0ff */
[----:B------:R-:W-:Y:S01]  /*0720*/  @!P1 IADD3.X R9, PT, PT, R18, R9, RZ, P5, !PT ;  /* 0x0000000912099210 */ /* 0x000fe20002ffe4ff */
[----:B---3--:R-:W-:Y:S01]  /*0730*/  @!P0 IMAD R18, R53, R28, RZ ;  /* 0x0000001c35128224 */ /* 0x008fe200078e02ff */
[----:B------:R-:W-:Y:S01]  /*0740*/  ISETP.NE.AND P4, PT, RZ, UR15, PT ;  /* 0x0000000fff007c0c */ /* 0x000fe2000bf85270 */
[----:B------:R-:W3:Y:S01]  /*0750*/  @!P0 LDC.64 R12, c[0x0][0x3a0] ;  /* 0x0000e800ff0c8b82 */ /* 0x000ee20000000a00 */
[C---:B------:R-:W-:Y:S02]  /*0760*/  @!P2 SHF.L.U32 R21, R14.reuse, 0x2, RZ ;  /* 0x000000020e15a819 */ /* 0x040fe400000006ff */
[----:B------:R-:W-:Y:S02]  /*0770*/  @!P2 SHF.L.U64.HI R30, R14, 0x2, R15 ;  /* 0x000000020e1ea819 */ /* 0x000fe4000001020f */
[----:B------:R-:W-:-:S02]  /*0780*/  @!P0 MOV R14, R34 ;  /* 0x00000022000e8202 */ /* 0x000fc40000000f00 */
[----:B------:R-:W-:Y:S01]  /*0790*/  @!P0 MOV R15, R5 ;  /* 0x00000005000f8202 */ /* 0x000fe20000000f00 */
[C---:B------:R-:W-:Y:S02]  /*07a0*/  @!P0 IMAD R33, R45.reuse, R29, R18 ;  /* 0x0000001d2d218224 */ /* 0x040fe400078e0212 */
[----:B------:R-:W2:Y:S01]  /*07b0*/  @!P3 LDC.64 R18, c[0x0][0x398] ;  /* 0x0000e600ff12bb82 */ /* 0x000ea20000000a00 */
[----:B------:R-:W-:Y:S01]  /*07c0*/  @!P0 IMAD.WIDE.U32 R28, R45, R28, R14 ;  /* 0x0000001c2d1c8225 */ /* 0x000fe200078e000e */
[----:B0-----:R-:W-:-:S06]  /*07d0*/  @!P2 IADD3 R6, P5, PT, R21, R6, RZ ;  /* 0x000000061506a210 */ /* 0x001fcc0007fbe0ff */
[----:B------:R-:W0:Y:S01]  /*07e0*/  @!P3 LDC.64 R14, c[0x0][0x3a0] ;  /* 0x0000e800ff0ebb82 */ /* 0x000e220000000a00 */
[----:B------:R-:W-:Y:S01]  /*07f0*/  @!P0 IADD3 R29, PT, PT, R29, R33, RZ ;  /* 0x000000211d1d8210 */ /* 0x000fe20007ffe0ff */
[----:B-1----:R-:W-:Y:S01]  /*0800*/  @!P3 IMAD R36, R23, R2, RZ ;  /* 0x000000021724b224 */ /* 0x002fe200078e02ff */
[----:B------:R-:W-:Y:S02]  /*0810*/  @!P2 IADD3 R10, P6, PT, R21, R10, RZ ;  /* 0x0000000a150aa210 */ /* 0x000fe40007fde0ff */
[----:B------:R-:W-:-:S03]  /*0820*/  @!P0 SHF.L.U32 R33, R28, 0x2, RZ ;  /* 0x000000021c218819 */ /* 0x000fc600000006ff */
[----:B------:R-:W1:Y:S01]  /*0830*/  LDC.64 R20, c[0x0][0x3a8] ;  /* 0x0000ea00ff147b82 */ /* 0x000e620000000a00 */
[----:B------:R-:W-:Y:S02]  /*0840*/  @!P0 SHF.L.U64.HI R32, R28, 0x2, R29 ;  /* 0x000000021c208819 */ /* 0x000fe4000001021d */
[----:B------:R-:W-:Y:S02]  /*0850*/  @!P3 MOV R28, R34 ;  /* 0x00000022001cb202 */ /* 0x000fe40000000f00 */
[----:B------:R-:W-:-:S03]  /*0860*/  @!P3 MOV R29, R5 ;  /* 0x00000005001db202 */ /* 0x000fc60000000f00 */
[----:B------:R-:W1:Y:S01]  /*0870*/  @P4 LDC.64 R22, c[0x0][0x3b0] ;  /* 0x0000ec00ff164b82 */ /* 0x000e620000000a00 */
[C---:B------:R-:W-:Y:S02]  /*0880*/  @!P3 IMAD R37, R31.reuse, R3, R36 ;  /* 0x000000031f25b224 */ /* 0x040fe400078e0224 */
[----:B------:R-:W-:Y:S01]  /*0890*/  @!P3 IMAD.WIDE.U32 R2, R31, R2, R28 ;  /* 0x000000021f02b225 */ /* 0x000fe200078e001c */
[C---:B------:R-:W-:Y:S02]  /*08a0*/  @!P2 IADD3.X R7, PT, PT, R30.reuse, R7, RZ, P5, !PT ;  /* 0x000000071e07a210 */ /* 0x040fe40002ffe4ff */
[----:B------:R-:W-:Y:S02]  /*08b0*/  @!P2 IADD3.X R11, PT, PT, R30, R11, RZ, P6, !PT ;  /* 0x0000000b1e0ba210 */ /* 0x000fe400037fe4ff */
[C---:B---3--:R-:W-:Y:S02]  /*08c0*/  @!P0 IADD3 R12, P5, PT, R33.reuse, R12, RZ ;  /* 0x0000000c210c8210 */ /* 0x048fe40007fbe0ff */
[----:B----4-:R-:W-:-:S02]  /*08d0*/  @!P0 IADD3 R24, P6, PT, R33, R24, RZ ;  /* 0x0000001821188210 */ /* 0x010fc40007fde0ff */
[----:B------:R-:W-:Y:S02]  /*08e0*/  @!P3 IADD3 R29, PT, PT, R3, R37, RZ ;  /* 0x00000025031db210 */ /* 0x000fe40007ffe0ff */
[----:B------:R-:W-:Y:S02]  /*08f0*/  @!P3 SHF.L.U32 R3, R2, 0x2, RZ ;  /* 0x000000020203b819 */ /* 0x000fe400000006ff */
[----:B------:R-:W-:Y:S02]  /*0900*/  LOP3.LUT R49, R50, 0xffff, RZ, 0xc0, !PT ;  /* 0x0000ffff32317812 */ /* 0x000fe400078ec0ff */
[----:B------:R-:W-:Y:S02]  /*0910*/  CS2R R38, SRZ ;  /* 0x0000000000267805 */ /* 0x000fe4000001ff00 */
[C---:B------:R-:W-:Y:S02]  /*0920*/  @!P0 IADD3.X R13, PT, PT, R32.reuse, R13, RZ, P5, !PT ;  /* 0x0000000d200d8210 */ /* 0x040fe40002ffe4ff */
[----:B------:R-:W-:-:S02]  /*0930*/  @!P0 IADD3.X R25, PT, PT, R32, R25, RZ, P6, !PT ;  /* 0x0000001920198210 */ /* 0x000fc400037fe4ff */
[C---:B0-----:R-:W-:Y:S01]  /*0940*/  @!P3 IADD3 R14, P5, PT, R3.reuse, R14, RZ ;  /* 0x0000000e030eb210 */ /* 0x041fe20007fbe0ff */
[----:B------:R0:W5:Y:S01]  /*0950*/  @!P2 LDG.E.64 R38, desc[UR10][R6.64] ;  /* 0x0000000a0626a981 */ /* 0x000162000c1e1b00 */
[----:B--2---:R-:W-:Y:S02]  /*0960*/  @!P3 IADD3 R18, P6, PT, R3, R18, RZ ;  /* 0x000000120312b210 */ /* 0x004fe40007fde0ff */
[----:B------:R-:W-:Y:S02]  /*0970*/  IADD3 R3, PT, PT, R0, R49, RZ ;  /* 0x0000003100037210 */ /* 0x000fe40007ffe0ff */
[----:B------:R-:W-:Y:S02]  /*0980*/  @!P3 SHF.L.U64.HI R2, R2, 0x2, R29 ;  /* 0x000000020202b819 */ /* 0x000fe4000001021d */
[----:B------:R-:W-:Y:S01]  /*0990*/  CS2R R40, SRZ ;  /* 0x0000000000287805 */ /* 0x000fe2000001ff00 */
[----:B-1----:R-:W-:Y:S01]  /*09a0*/  IMAD.WIDE R20, R3, 0x4, R20 ;  /* 0x0000000403147825 */ /* 0x002fe200078e0214 */
[----:B------:R-:W-:-:S02]  /*09b0*/  @!P3 IADD3.X R15, PT, PT, R2, R15, RZ, P5, !PT ;  /* 0x0000000f020fb210 */ /* 0x000fc40002ffe4ff */
[----:B0-----:R-:W-:Y:S02]  /*09c0*/  CS2R R6, SRZ ;  /* 0x0000000000067805 */ /* 0x001fe4000001ff00 */
[----:B------:R-:W-:Y:S01]  /*09d0*/  @!P3 IADD3.X R19, PT, PT, R2, R19, RZ, P6, !PT ;  /* 0x000000130213b210 */ /* 0x000fe200037fe4ff */
[----:B------:R-:W-:Y:S01]  /*09e0*/  @P4 IMAD.WIDE R22, R3, 0x4, R22 ;  /* 0x0000000403164825 */ /* 0x000fe200078e0216 */
[----:B------:R-:W-:Y:S01]  /*09f0*/  MOV R3, RZ ;  /* 0x000000ff00037202 */ /* 0x000fe20000000f00 */
[----:B------:R0:W5:Y:S01]  /*0a00*/  @!P0 LDG.E.64 R40, desc[UR10][R12.64] ;  /* 0x0000000a0c288981 */ /* 0x000162000c1e1b00 */
[----:B------:R-:W-:Y:S02]  /*0a10*/  MOV R2, RZ ;  /* 0x000000ff00027202 */ /* 0x000fe40000000f00 */
[----:B------:R-:W-:Y:S01]  /*0a20*/  CS2R R36, SRZ ;  /* 0x0000000000247805 */ /* 0x000fe2000001ff00 */
[----:B------:R1:W5:Y:S04]  /*0a30*/  @!P2 LDG.E.64 R6, desc[UR10][R10.64] ;  /* 0x0000000a0a06a981 */ /* 0x000368000c1e1b00 */
[----:B------:R2:W5:Y:S01]  /*0a40*/  @!P1 LDG.E.64 R2, desc[UR10][R8.64] ;  /* 0x0000000a08029981 */ /* 0x000562000c1e1b00 */
[----:B0-----:R-:W-:-:S03]  /*0a50*/  CS2R R12, SRZ ;  /* 0x00000000000c7805 */ /* 0x001fc6000001ff00 */
[----:B------:R0:W5:Y:S01]  /*0a60*/  @!P3 LDG.E.64 R36, desc[UR10][R14.64] ;  /* 0x0000000a0e24b981 */ /* 0x000162000c1e1b00 */
[----:B-1----:R-:W-:-:S03]  /*0a70*/  CS2R R10, SRZ ;  /* 0x00000000000a7805 */ /* 0x002fc6000001ff00 */
[----:B------:R0:W5:Y:S01]  /*0a80*/  @P4 LDG.E.64 R12, desc[UR10][R22.64] ;  /* 0x0000000a160c4981 */ /* 0x000162000c1e1b00 */
[----:B--2---:R-:W-:-:S03]  /*0a90*/  CS2R R8, SRZ ;  /* 0x0000000000087805 */ /* 0x004fc6000001ff00 */
[----:B------:R0:W5:Y:S04]  /*0aa0*/  @!P3 LDG.E.64 R10, desc[UR10][R18.64] ;  /* 0x0000000a120ab981 */ /* 0x000168000c1e1b00 */
[----:B------:R0:W5:Y:S04]  /*0ab0*/  @!P0 LDG.E.64 R8, desc[UR10][R24.64] ;  /* 0x0000000a18088981 */ /* 0x000168000c1e1b00 */
[----:B------:R0:W5:Y:S01]  /*0ac0*/  LDG.E.64 R14, desc[UR10][R20.64] ;  /* 0x0000000a140e7981 */ /* 0x000162000c1e1b00 */
[----:B------:R-:W-:Y:S02]  /*0ad0*/  R2UR UR16, R16 ;  /* 0x00000000101072ca */ /* 0x000fe400000e0000 */
[----:B------:R-:W-:-:S06]  /*0ae0*/  CS2R R42, SRZ ;  /* 0x00000000002a7805 */ /* 0x000fcc000001ff00 */
[----:B------:R0:W5:Y:S05]  /*0af0*/  @!P1 LDG.E.64 R42, desc[UR10][R26.64] ;  /* 0x0000000a1a2a9981 */ /* 0x00016a000c1e1b00 */
        /* <DEDUP_REMOVED lines=19> */
[----:B------:R-:W-:Y:S01]  /*0c30*/  FADD.FTZ R18, RZ, R16 ;  /* 0x00000010ff127221 */ /* 0x000fe20000010000 */
[----:B------:R-:W-:Y:S01]  /*0c40*/  FADD.FTZ R22, R38, -UR16 ;  /* 0x8000001026167e21 */ /* 0x000fe20008010000 */
[----:B------:R-:W-:Y:S01]  /*0c50*/  FFMA.FTZ R21, R17, R16, RZ ;  /* 0x0000001011157223 */ /* 0x000fe200000100ff */
[----:B------:R-:W-:Y:S01]  /*0c60*/  FADD.FTZ R16, R40, -UR16 ;  /* 0x8000001028107e21 */ /* 0x000fe20008010000 */
[----:B------:R-:W-:Y:S01]  /*0c70*/  FADD.FTZ R18, R19, R18 ;  /* 0x0000001213127221 */ /* 0x000fe20000010000 */
[----:B------:R-:W-:Y:S01]  /*0c80*/  FFMA.FTZ R17, R2, R17, RZ ;  /* 0x0000001102117223 */ /* 0x000fe200000100ff */
[----:B------:R-:W-:Y:S01]  /*0c90*/  FFMA.FTZ R21, R0, R19, R21 ;  /* 0x0000001300157223 */ /* 0x000fe20000010015 */
[-C--:B------:R-:W-:Y:S01]  /*0ca0*/  FMUL.FTZ R19, R8, R14.reuse ;  /* 0x0000000e08137220 */ /* 0x080fe20000410000 */
[----:B------:R-:W-:Y:S01]  /*0cb0*/  FMUL.FTZ R20, R16, UR9 ;  /* 0x0000000910147c20 */ /* 0x000fe20008410000 */
[----:B------:R-:W-:Y:S01]  /*0cc0*/  FADD.FTZ R16, R41, -UR16 ;  /* 0x8000001029107e21 */ /* 0x000fe20008010000 */
[----:B------:R-:W-:Y:S01]  /*0cd0*/  FMUL.FTZ R23, R6, R14 ;  /* 0x0000000e06177220 */ /* 0x000fe20000410000 */
[----:B------:R-:W-:Y:S01]  /*0ce0*/  FADD.FTZ R18, R18, R19 ;  /* 0x0000001312127221 */ /* 0x000fe20000010000 */
[----:B------:R-:W-:Y:S01]  /*0cf0*/  FFMA.FTZ R21, R20, R19, R21 ;  /* 0x0000001314157223 */ /* 0x000fe20000010015 */
[----:B------:R-:W-:Y:S01]  /*0d00*/  FMUL.FTZ R19, R9, R15 ;  /* 0x0000000f09137220 */ /* 0x000fe20000410000 */
[----:B------:R-:W-:Y:S01]  /*0d10*/  FMUL.FTZ R16, R16, UR9 ;  /* 0x0000000910107c20 */ /* 0x000fe20008410000 */
[----:B------:R-:W-:Y:S01]  /*0d20*/  FFMA.FTZ R17, R8, R20, R17 ;  /* 0x0000001408117223 */ /* 0x000fe20000010011 */
[----:B------:R-:W-:Y:S01]  /*0d30*/  FFMA.FTZ R0, R3, R0, RZ ;  /* 0x0000000003007223 */ /* 0x000fe200000100ff */
[----:B------:R-:W-:Y:S01]  /*0d40*/  FADD.FTZ R20, R19, R18 ;  /* 0x0000001213147221 */ /* 0x000fe20000010000 */
[----:B------:R-:W-:Y:S01]  /*0d50*/  FFMA.FTZ R21, R16, R19, R21 ;  /* 0x0000001310157223 */ /* 0x000fe20000010015 */
[----:B------:R-:W-:Y:S01]  /*0d60*/  FMUL.FTZ R18, R22, UR9 ;  /* 0x0000000916127c20 */ /* 0x000fe20008410000 */
[----:B------:R-:W-:Y:S01]  /*0d70*/  FADD.FTZ R19, R39, -UR16 ;  /* 0x8000001027137e21 */ /* 0x000fe20008010000 */
[----:B------:R-:W-:Y:S01]  /*0d80*/  FADD.FTZ R22, R20, R23 ;  /* 0x0000001714167221 */ /* 0x000fe20000010000 */
[----:B------:R-:W-:Y:S01]  /*0d90*/  FFMA.FTZ R0, R9, R16, R0 ;  /* 0x0000001009007223 */ /* 0x000fe20000010000 */
[----:B------:R-:W-:Y:S01]  /*0da0*/  FFMA.FTZ R23, R18, R23, R21 ;  /* 0x0000001712177223 */ /* 0x000fe20000010015 */
[----:B------:R-:W-:Y:S01]  /*0db0*/  FMUL.FTZ R21, R7, R15 ;  /* 0x0000000f07157220 */ /* 0x000fe20000410000 */
[----:B------:R-:W-:Y:S01]  /*0dc0*/  FMUL.FTZ R20, R19, UR9 ;  /* 0x0000000913147c20 */ /* 0x000fe20008410000 */
[----:B------:R-:W-:Y:S01]  /*0dd0*/  FADD.FTZ R19, R36, -UR16 ;  /* 0x8000001024137e21 */ /* 0x000fe20008010000 */
[----:B------:R-:W-:Y:S01]  /*0de0*/  FFMA.FTZ R17, R6, R18, R17 ;  /* 0x0000001206117223 */ /* 0x000fe20000010011 */
[----:B------:R-:W-:Y:S01]  /*0df0*/  FADD.FTZ R22, R21, R22 ;  /* 0x0000001615167221 */ /* 0x000fe20000010000 */
[----:B------:R-:W-:Y:S01]  /*0e00*/  FFMA.FTZ R16, R20, R21, R23 ;  /* 0x0000001514107223 */ /* 0x000fe20000010017 */
[----:B------:R-:W-:Y:S01]  /*0e10*/  FMUL.FTZ R21, R10, R14 ;  /* 0x0000000e0a157220 */ /* 0x000fe20000410000 */
[----:B------:R-:W-:Y:S01]  /*0e20*/  FMUL.FTZ R19, R19, UR9 ;  /* 0x0000000913137c20 */ /* 0x000fe20008410000 */
[----:B------:R-:W-:Y:S01]  /*0e30*/  FADD.FTZ R18, R37, -UR16 ;  /* 0x8000001025127e21 */ /* 0x000fe20008010000 */
[----:B------:R-:W-:Y:S01]  /*0e40*/  FMUL.FTZ R25, R11, R15 ;  /* 0x0000000f0b197220 */ /* 0x000fe20000410000 */
[----:B------:R-:W-:Y:S01]  /*0e50*/  FADD.FTZ R22, R22, R21 ;  /* 0x0000001516167221 */ /* 0x000fe20000010000 */
[----:B------:R-:W-:Y:S01]  /*0e60*/  FFMA.FTZ R27, R19, R21, R16 ;  /* 0x00000015131b7223 */ /* 0x000fe20000010010 */
[----:B------:R-:W-:Y:S01]  /*0e70*/  FADD.FTZ R21, RZ, R2 ;  /* 0x00000002ff157221 */ /* 0x000fe20000010000 */
[----:B------:R-:W-:Y:S01]  /*0e80*/  FADD.FTZ R16, RZ, R3 ;  /* 0x00000003ff107221 */ /* 0x000fe20000010000 */
[----:B------:R-:W-:Y:S01]  /*0e90*/  FFMA.FTZ R0, R7, R20, R0 ;  /* 0x0000001407007223 */ /* 0x000fe20000010000 */
[----:B------:R-:W-:Y:S01]  /*0ea0*/  FMUL.FTZ R18, R18, UR9 ;  /* 0x0000000912127c20 */ /* 0x000fe20008410000 */
[----:B------:R-:W-:Y:S01]  /*0eb0*/  FADD.FTZ R23, R8, R21 ;  /* 0x0000001508177221 */ /* 0x000fe20000010000 */
[----:B------:R-:W-:Y:S01]  /*0ec0*/  FADD.FTZ R16, R9, R16 ;  /* 0x0000001009107221 */ /* 0x000fe20000010000 */
[----:B------:R-:W-:Y:S01]  /*0ed0*/  FADD.FTZ R20, R25, R22 ;  /* 0x0000001619147221 */ /* 0x000fe20000010000 */
[----:B------:R-:W-:Y:S01]  /*0ee0*/  FFMA.FTZ R21, R18, R25, R27 ;  /* 0x0000001912157223 */ /* 0x000fe2000001001b */
[----:B------:R-:W-:Y:S01]  /*0ef0*/  FADD.FTZ R23, R6, R23 ;  /* 0x0000001706177221 */ /* 0x000fe20000010000 */
[----:B------:R-:W-:Y:S01]  /*0f00*/  FADD.FTZ R22, R7, R16 ;  /* 0x0000001007167221 */ /* 0x000fe20000010000 */
[C---:B------:R-:W-:Y:S01]  /*0f10*/  FFMA.FTZ R16, R10.reuse, R19, R17 ;  /* 0x000000130a107223 */ /* 0x040fe20000010011 */
[C---:B------:R-:W-:Y:S01]  /*0f20*/  FFMA.FTZ R17, R11.reuse, R18, R0 ;  /* 0x000000120b117223 */ /* 0x040fe20000010000 */
[----:B------:R-:W-:Y:S01]  /*0f30*/  FADD.FTZ R18, R10, R23 ;  /* 0x000000170a127221 */ /* 0x000fe20000010000 */
[----:B------:R-:W-:Y:S01]  /*0f40*/  FADD.FTZ R19, R11, R22 ;  /* 0x000000160b137221 */ /* 0x000fe20000010000 */
[----:B------:R-:W-:Y:S06]  /*0f50*/  BRA `(.L_x_1036) ;  /* 0x0000000800007947 */ /* 0x000fec0003800000 */
.L_x_1035:
[----:B-----5:R-:W-:Y:S01]  /*0f60*/  FADD.FTZ R17, R42, -UR16 ;  /* 0x800000102a117e21 */ /* 0x020fe20008010000 */
[----:B------:R-:W-:Y:S01]  /*0f70*/  FADD.FTZ R0, R43, -UR16 ;  /* 0x800000102b007e21 */ /* 0x000fe20008010000 */
[----:B------:R-:W-:Y:S01]  /*0f80*/  FADD.FTZ R23, R40, -UR16 ;  /* 0x8000001028177e21 */ /* 0x000fe20008010000 */
[----:B------:R-:W-:Y:S01]  /*0f90*/  FADD.FTZ R28, R41, -UR16 ;  /* 0x80000010291c7e21 */ /* 0x000fe20008010000 */
[----:B------:R-:W-:Y:S01]  /*0fa0*/  FMUL.FTZ R17, R17, UR9 ;  /* 0x0000000911117c20 */ /* 0x000fe20008410000 */
[----:B------:R-:W-:Y:S01]  /*0fb0*/  FMUL.FTZ R0, R0, UR9 ;  /* 0x0000000900007c20 */ /* 0x000fe20008410000 */
[----:B------:R-:W-:Y:S02]  /*0fc0*/  FMUL.FTZ R23, R23, UR9 ;  /* 0x0000000917177c20 */ /* 0x000fe40008410000 */
[C-C-:B------:R-:W-:Y:S01]  /*0fd0*/  FFMA.FTZ R20, R14.reuse, R17, R12.reuse ;  /* 0x000000110e147223 */ /* 0x140fe2000001000c */
[----:B------:R-:W-:Y:S01]  /*0fe0*/  FFMA.FTZ R18, R15, R0, R13 ;  /* 0x000000000f127223 */ /* 0x000fe2000001000d */
[----:B------:R-:W-:-:S02]  /*0ff0*/  FFMA.FTZ R16, R14, R23, R12 ;  /* 0x000000170e107223 */ /* 0x000fc4000001000c */
[----:B------:R-:W-:Y:S01]  /*1000*/  FMUL.FTZ R19, R20, -1.4426950216293334961 ;  /* 0xbfb8aa3b14137820 */ /* 0x000fe20000410000 */
[----:B------:R-:W-:Y:S01]  /*1010*/  FMUL.FTZ R22, R18, -1.4426950216293334961 ;  /* 0xbfb8aa3b12167820 */ /* 0x000fe20000410000 */
[----:B------:R-:W-:-:S04]  /*1020*/  FMUL.FTZ R26, R16, -1.4426950216293334961 ;  /* 0xbfb8aa3b101a7820 */ /* 0x000fc80000410000 */
[----:B------:R-:W0:Y:S08]  /*1030*/  MUFU.EX2 R19, R19 ;  /* 0x0000001300137308 */ /* 0x000e300000000800 */
[----:B------:R-:W1:Y:S08]  /*1040*/  MUFU.EX2 R22, R22 ;  /* 0x0000001600167308 */ /* 0x000e700000000800 */
[----:B------:R-:W2:Y:S01]  /*1050*/  MUFU.EX2 R26, R26 ;  /* 0x0000001a001a7308 */ /* 0x000ea20000000800 */
[----:B0-----:R-:W-:-:S07]  /*1060*/  FADD.FTZ R21, R19, 1 ;  /* 0x3f80000013157421 */ /* 0x001fce0000010000 */
[----:B------:R-:W0:Y:S01]  /*1070*/  MUFU.RCP R21, R21 ;  /* 0x0000001500157308 */ /* 0x000e220000001000 */
[----:B-1----:R-:W-:-:S07]  /*1080*/  FADD.FTZ R24, R22, 1 ;  /* 0x3f80000016187421 */ /* 0x002fce0000010000 */
[----:B------:R-:W1:Y:S01]  /*1090*/  MUFU.RCP R24, R24 ;  /* 0x0000001800187308 */ /* 0x000e620000001000 */
[----:B--2---:R-:W-:-:S07]  /*10a0*/  FADD.FTZ R19, R26, 1 ;  /* 0x3f8000001a137421 */ /* 0x004fce0000010000 */
[----:B------:R-:W2:Y:S01]  /*10b0*/  MUFU.RCP R19, R19 ;  /* 0x0000001300137308 */ /* 0x000ea20000001000 */
[----:B0-----:R-:W-:-:S04]  /*10c0*/  FADD.FTZ R25, -R21, 1 ;  /* 0x3f80000015197421 */ /* 0x001fc80000010100 */
[----:B------:R-:W-:Y:S01]  /*10d0*/  FFMA.FTZ R22, R20, R25, 1 ;  /* 0x3f80000014167423 */ /* 0x000fe20000010019 */
[----:B------:R-:W-:Y:S01]  /*10e0*/  FMUL.FTZ R25, R2, R21 ;  /* 0x0000001502197220 */ /* 0x000fe20000410000 */
[----:B------:R-:W-:Y:S01]  /*10f0*/  FMUL.FTZ R20, R28, UR9 ;  /* 0x000000091c147c20 */ /* 0x000fe20008410000 */
[----:B-1----:R-:W-:Y:S01]  /*1100*/  FADD.FTZ R27, -R24, 1 ;  /* 0x3f800000181b7421 */ /* 0x002fe20000010100 */
[----:B------:R-:W-:Y:S01]  /*1110*/  FMUL.FTZ R21, R3, R24 ;  /* 0x0000001803157220 */ /* 0x000fe20000410000 */
[----:B------:R-:W-:Y:S01]  /*1120*/  FADD.FTZ R24, R38, -UR16 ;  /* 0x8000001026187e21 */ /* 0x000fe20008010000 */
[----:B------:R-:W-:Y:S01]  /*1130*/  FMUL.FTZ R25, R25, R22 ;  /* 0x0000001619197220 */ /* 0x000fe20000410000 */
[----:B------:R-:W-:Y:S01]  /*1140*/  FFMA.FTZ R26, R18, R27, 1 ;  /* 0x3f800000121a7423 */ /* 0x000fe2000001001b */
[----:B------:R-:W-:-:S03]  /*1150*/  FFMA.FTZ R18, R15, R20, R13 ;  /* 0x000000140f127223 */ /* 0x000fc6000001000d */
[----:B------:R-:W-:Y:S01]  /*1160*/  FMUL.FTZ R22, R21, R26 ;  /* 0x0000001a15167220 */ /* 0x000fe20000410000 */
[----:B------:R-:W-:Y:S01]  /*1170*/  FMUL.FTZ R21, R24, UR9 ;  /* 0x0000000918157c20 */ /* 0x000fe20008410000 */
[----:B------:R-:W-:Y:S01]  /*1180*/  FMUL.FTZ R29, R18, -1.4426950216293334961 ;  /* 0xbfb8aa3b121d7820 */ /* 0x000fe20000410000 */
[----:B--2---:R-:W-:Y:S01]  /*1190*/  FADD.FTZ R31, -R19, 1 ;  /* 0x3f800000131f7421 */ /* 0x004fe20000010100 */
[----:B------:R-:W-:Y:S01]  /*11a0*/  FMUL.FTZ R19, R8, R19 ;  /* 0x0000001308137220 */ /* 0x000fe20000410000 */
[----:B------:R-:W-:Y:S02]  /*11b0*/  FFMA.FTZ R27, R14, R21, R12 ;  /* 0x000000150e1b7223 */ /* 0x000fe4000001000c */
[----:B------:R-:W-:Y:S01]  /*11c0*/  FFMA.FTZ R24, R16, R31, 1 ;  /* 0x3f80000010187423 */ /* 0x000fe2000001001f */
[----:B------:R-:W0:Y:S01]  /*11d0*/  MUFU.EX2 R29, R29 ;  /* 0x0000001d001d7308 */ /* 0x000e220000000800 */
[----:B------:R-:W-:Y:S01]  /*11e0*/  FMUL.FTZ R31, R27, -1.4426950216293334961 ;  /* 0xbfb8aa3b1b1f7820 */ /* 0x000fe20000410000 */
[----:B------:R-:W-:Y:S01]  /*11f0*/  FADD.FTZ R16, R39, -UR16 ;  /* 0x8000001027107e21 */ /* 0x000fe20008010000 */
[----:B------:R-:W-:-:S03]  /*1200*/  FMUL.FTZ R24, R19, R24 ;  /* 0x0000001813187220 */ /* 0x000fc60000410000 */
[----:B------:R-:W-:Y:S02]  /*1210*/  FMUL.FTZ R16, R16, UR9 ;  /* 0x0000000910107c20 */ /* 0x000fe40008410000 */
[----:B------:R-:W1:Y:S02]  /*1220*/  MUFU.EX2 R31, R31 ;  /* 0x0000001f001f7308 */ /* 0x000e640000000800 */
[----:B------:R-:W-:-:S04]  /*1230*/  FFMA.FTZ R26, R15, R16, R13 ;  /* 0x000000100f1a7223 */ /* 0x000fc8000001000d */
[----:B------:R-:W-:Y:S01]  /*1240*/  FMUL.FTZ R28, R26, -1.4426950216293334961 ;  /* 0xbfb8aa3b1a1c7820 */ /* 0x000fe20000410000 */
[----:B0-----:R-:W-:-:S05]  /*1250*/  FADD.FTZ R30, R29, 1 ;  /* 0x3f8000001d1e7421 */ /* 0x001fca0000010000 */
[----:B------:R-:W0:Y:S01]  /*1260*/  MUFU.EX2 R28, R28 ;  /* 0x0000001c001c7308 */ /* 0x000e220000000800 */
[----:B-1----:R-:W-:Y:S01]  /*1270*/  FADD.FTZ R29, R31, 1 ;  /* 0x3f8000001f1d7421 */ /* 0x002fe20000010000 */
[----:B------:R-:W-:-:S06]  /*1280*/  FMUL.FTZ R31, R14, R24 ;  /* 0x000000180e1f7220 */ /* 0x000fcc0000410000 */
[----:B------:R-:W1:Y:S08]  /*1290*/  MUFU.RCP R30, R30 ;  /* 0x0000001e001e7308 */ /* 0x000e700000001000 */
[----:B------:R-:W2:Y:S01]  /*12a0*/  MUFU.RCP R29, R29 ;  /* 0x0000001d001d7308 */ /* 0x000ea20000001000 */
[----:B0-----:R-:W-:-:S07]  /*12b0*/  FADD.FTZ R32, R28, 1 ;  /* 0x3f8000001c207421 */ /* 0x001fce0000010000 */
[----:B------:R-:W0:Y:S01]  /*12c0*/  MUFU.RCP R32, R32 ;  /* 0x0000002000207308 */ /* 0x000e220000001000 */
[----:B-1----:R-:W-:-:S04]  /*12d0*/  FADD.FTZ R19, -R30, 1 ;  /* 0x3f8000001e137421 */ /* 0x002fc80000010100 */
[----:B------:R-:W-:Y:S01]  /*12e0*/  FFMA.FTZ R18, R18, R19, 1 ;  /* 0x3f80000012127423 */ /* 0x000fe20000010013 */
[----:B--2---:R-:W-:Y:S01]  /*12f0*/  FADD.FTZ R19, -R29, 1 ;  /* 0x3f8000001d137421 */ /* 0x004fe20000010100 */
[----:B------:R-:W-:-:S03]  /*1300*/  FMUL.FTZ R28, R6, R29 ;  /* 0x0000001d061c7220 */ /* 0x000fc60000410000 */
[----:B------:R-:W-:Y:S01]  /*1310*/  FFMA.FTZ R19, R27, R19, 1 ;  /* 0x3f8000001b137423 */ /* 0x000fe20000010013 */
[----:B------:R-:W-:-:S03]  /*1320*/  FMUL.FTZ R27, R9, R30 ;  /* 0x0000001e091b7220 */ /* 0x000fc60000410000 */
[----:B------:R-:W-:Y:S01]  /*1330*/  FMUL.FTZ R19, R28, R19 ;  /* 0x000000131c137220 */ /* 0x000fe20000410000 */
[----:B------:R-:W-:Y:S01]  /*1340*/  FMUL.FTZ R28, R14, R25 ;  /* 0x000000190e1c7220 */ /* 0x000fe20000410000 */
[----:B------:R-:W-:Y:S01]  /*1350*/  FMUL.FTZ R18, R27, R18 ;  /* 0x000000121b127220 */ /* 0x000fe20000410000 */
[----:B------:R-:W-:Y:S02]  /*1360*/  FMUL.FTZ R27, R15, R22 ;  /* 0x000000160f1b7220 */ /* 0x000fe40000410000 */
[----:B------:R-:W-:Y:S01]  /*1370*/  FFMA.FTZ R29, R17, R28, RZ ;  /* 0x0000001c111d7223 */ /* 0x000fe200000100ff */
[----:B------:R-:W-:-:S03]  /*1380*/  FADD.FTZ R30, RZ, R28 ;  /* 0x0000001cff1e7221 */ /* 0x000fc60000010000 */
[----:B------:R-:W-:Y:S01]  /*1390*/  FFMA.FTZ R28, R0, R27, R29 ;  /* 0x0000001b001c7223 */ /* 0x000fe2000001001d */
[----:B------:R-:W-:Y:S01]  /*13a0*/  FADD.FTZ R27, R27, R30 ;  /* 0x0000001e1b1b7221 */ /* 0x000fe20000010000 */
[----:B0-----:R-:W-:Y:S01]  /*13b0*/  FADD.FTZ R29, -R32, 1 ;  /* 0x3f800000201d7421 */ /* 0x001fe20000010100 */
[----:B------:R-:W-:Y:S01]  /*13c0*/  FFMA.FTZ R30, R17, R25, RZ ;  /* 0x00000019111e7223 */ /* 0x000fe200000100ff */
[----:B------:R-:W-:Y:S01]  /*13d0*/  FADD.FTZ R25, RZ, R25 ;  /* 0x00000019ff197221 */ /* 0x000fe20000010000 */
[----:B------:R-:W-:Y:S01]  /*13e0*/  FMUL.FTZ R32, R7, R32 ;  /* 0x0000002007207220 */ /* 0x000fe20000410000 */
[----:B------:R-:W-:Y:S01]  /*13f0*/  FFMA.FTZ R29, R26, R29, 1 ;  /* 0x3f8000001a1d7423 */ /* 0x000fe2000001001d */
[----:B------:R-:W-:Y:S01]  /*1400*/  FFMA.FTZ R30, R23, R24, R30 ;  /* 0x00000018171e7223 */ /* 0x000fe2000001001e */
[----:B------:R-:W-:Y:S01]  /*1410*/  FADD.FTZ R26, R25, R24 ;  /* 0x00000018191a7221 */ /* 0x000fe20000010000 */
[----:B------:R-:W-:Y:S01]  /*1420*/  FADD.FTZ R25, R36, -UR16 ;  /* 0x8000001024197e21 */ /* 0x000fe20008010000 */
[----:B------:R-:W-:Y:S01]  /*1430*/  FMUL.FTZ R17, R32, R29 ;  /* 0x0000001d20117220 */ /* 0x000fe20000410000 */
[----:B------:R-:W-:Y:S01]  /*1440*/  FFMA.FTZ R29, R23, R31, R28 ;  /* 0x0000001f171d7223 */ /* 0x000fe2000001001c */
[----:B------:R-:W-:Y:S01]  /*1450*/  FADD.FTZ R27, R27, R31 ;  /* 0x0000001f1b1b7221 */ /* 0x000fe20000010000 */
[----:B------:R-:W-:Y:S01]  /*1460*/  FMUL.FTZ R25, R25, UR9 ;  /* 0x0000000919197c20 */ /* 0x000fe20008410000 */
[----:B------:R-:W-:Y:S01]  /*1470*/  FADD.FTZ R31, RZ, R22 ;  /* 0x00000016ff1f7221 */ /* 0x000fe20000010000 */
[----:B------:R-:W-:-:S02]  /*1480*/  FFMA.FTZ R30, R21, R19, R30 ;  /* 0x00000013151e7223 */ /* 0x000fc4000001001e */
[----:B------:R-:W-:-:S04]  /*1490*/  FFMA.FTZ R23, R14, R25, R12 ;  /* 0x000000190e177223 */ /* 0x000fc8000001000c */
[----:B------:R-:W-:-:S06]  /*14a0*/  FMUL.FTZ R28, R23, -1.4426950216293334961 ;  /* 0xbfb8aa3b171c7820 */ /* 0x000fcc0000410000 */
[----:B------:R-:W0:Y:S02]  /*14b0*/  MUFU.EX2 R28, R28 ;  /* 0x0000001c001c7308 */ /* 0x000e240000000800 */
[----:B0-----:R-:W-:-:S06]  /*14c0*/  FADD.FTZ R33, R28, 1 ;  /* 0x3f8000001c217421 */ /* 0x001fcc0000010000 */
[----:B------:R-:W0:Y:S02]  /*14d0*/  MUFU.RCP R33, R33 ;  /* 0x0000002100217308 */ /* 0x000e240000001000 */
[----:B0-----:R-:W-:-:S04]  /*14e0*/  FADD.FTZ R24, -R33, 1 ;  /* 0x3f80000021187421 */ /* 0x001fc80000010100 */
[----:B------:R-:W-:Y:S01]  /*14f0*/  FFMA.FTZ R32, R23, R24, 1 ;  /* 0x3f80000017207423 */ /* 0x000fe20000010018 */
[----:B------:R-:W-:Y:S01]  /*1500*/  FFMA.FTZ R23, R0, R22, RZ ;  /* 0x0000001600177223 */ /* 0x000fe200000100ff */
[----:B------:R-:W-:Y:S01]  /*1510*/  FADD.FTZ R22, R37, -UR16 ;  /* 0x8000001025167e21 */ /* 0x000fe20008010000 */
[----:B------:R-:W-:Y:S02]  /*1520*/  FMUL.FTZ R24, R10, R33 ;  /* 0x000000210a187220 */ /* 0x000fe40000410000 */
[----:B------:R-:W-:Y:S01]  /*1530*/  FFMA.FTZ R23, R20, R18, R23 ;  /* 0x0000001214177223 */ /* 0x000fe20000010017 */
[----:B------:R-:W-:Y:S01]  /*1540*/  FMUL.FTZ R22, R22, UR9 ;  /* 0x0000000916167c20 */ /* 0x000fe20008410000 */
[----:B------:R-:W-:Y:S01]  /*1550*/  FMUL.FTZ R0, R24, R32 ;  /* 0x0000002018007220 */ /* 0x000fe20000410000 */
[----:B------:R-:W-:Y:S01]  /*1560*/  FADD.FTZ R24, R31, R18 ;  /* 0x000000121f187221 */ /* 0x000fe20000010000 */
[C---:B------:R-:W-:Y:S01]  /*1570*/  FMUL.FTZ R18, R15.reuse, R18 ;  /* 0x000000120f127220 */ /* 0x040fe20000410000 */
[----:B------:R-:W-:Y:S01]  /*1580*/  FFMA.FTZ R28, R15, R22, R13 ;  /* 0x000000160f1c7223 */ /* 0x000fe2000001000d */
[----:B------:R-:W-:Y:S01]  /*1590*/  FFMA.FTZ R23, R16, R17, R23 ;  /* 0x0000001110177223 */ /* 0x000fe20000010017 */
[----:B------:R-:W-:Y:S01]  /*15a0*/  FADD.FTZ R24, R24, R17 ;  /* 0x0000001118187221 */ /* 0x000fe20000010000 */
[----:B------:R-:W-:Y:S01]  /*15b0*/  FFMA.FTZ R20, R20, R18, R29 ;  /* 0x0000001214147223 */ /* 0x000fe2000001001d */
[----:B------:R-:W-:Y:S01]  /*15c0*/  FMUL.FTZ R31, R28, -1.4426950216293334961 ;  /* 0xbfb8aa3b1c1f7820 */ /* 0x000fe20000410000 */
[----:B------:R-:W-:Y:S01]  /*15d0*/  FMUL.FTZ R29, R14, R19 ;  /* 0x000000130e1d7220 */ /* 0x000fe20000410000 */
[----:B------:R-:W-:-:S04]  /*15e0*/  FADD.FTZ R18, R18, R27 ;  /* 0x0000001b12127221 */ /* 0x000fc80000010000 */
[----:B------:R-:W0:Y:S02]  /*15f0*/  MUFU.EX2 R31, R31 ;  /* 0x0000001f001f7308 */ /* 0x000e240000000800 */
[----:B0-----:R-:W-:Y:S01]  /*1600*/  FADD.FTZ R32, R31, 1 ;  /* 0x3f8000001f207421 */ /* 0x001fe20000010000 */
[----:B------:R-:W-:Y:S01]  /*1610*/  FFMA.FTZ R31, R21, R29, R20 ;  /* 0x0000001d151f7223 */ /* 0x000fe20000010014 */
[----:B------:R-:W-:Y:S01]  /*1620*/  FADD.FTZ R20, R18, R29 ;  /* 0x0000001d12147221 */ /* 0x000fe20000010000 */
[----:B------:R-:W-:-:S03]  /*1630*/  FMUL.FTZ R21, R15, R17 ;  /* 0x000000110f157220 */ /* 0x000fc60000410000 */
[----:B------:R-:W0:Y:S01]  /*1640*/  MUFU.RCP R32, R32 ;  /* 0x0000002000207308 */ /* 0x000e220000001000 */
[----:B------:R-:W-:Y:S01]  /*1650*/  FFMA.FTZ R18, R16, R21, R31 ;  /* 0x0000001510127223 */ /* 0x000fe2000001001f */
[----:B------:R-:W-:Y:S01]  /*1660*/  FADD.FTZ R20, R21, R20 ;  /* 0x0000001415147221 */ /* 0x000fe20000010000 */
[-C--:B------:R-:W-:Y:S01]  /*1670*/  FMUL.FTZ R21, R14, R0.reuse ;  /* 0x000000000e157220 */ /* 0x080fe20000410000 */
[----:B------:R-:W-:-:S03]  /*1680*/  FFMA.FTZ R16, R25, R0, R30 ;  /* 0x0000000019107223 */ /* 0x000fc6000001001e */
[----:B------:R-:W-:Y:S01]  /*1690*/  FFMA.FTZ R31, R25, R21, R18 ;  /* 0x00000015191f7223 */ /* 0x000fe20000010012 */
[----:B------:R-:W-:Y:S01]  /*16a0*/  FADD.FTZ R20, R20, R21 ;  /* 0x0000001514147221 */ /* 0x000fe20000010000 */
[----:B0-----:R-:W-:Y:S01]  /*16b0*/  FADD.FTZ R27, -R32, 1 ;  /* 0x3f800000201b7421 */ /* 0x001fe20000010100 */
[----:B------:R-:W-:-:S03]  /*16c0*/  FMUL.FTZ R33, R11, R32 ;  /* 0x000000200b217220 */ /* 0x000fc60000410000 */
[----:B------:R-:W-:Y:S01]  /*16d0*/  FFMA.FTZ R28, R28, R27, 1 ;  /* 0x3f8000001c1c7423 */ /* 0x000fe2000001001b */
[----:B------:R-:W-:-:S03]  /*16e0*/  FADD.FTZ R27, R26, R19 ;  /* 0x000000131a1b7221 */ /* 0x000fc60000010000 */
[----:B------:R-:W-:Y:S01]  /*16f0*/  FMUL.FTZ R19, R33, R28 ;  /* 0x0000001c21137220 */ /* 0x000fe20000410000 */
[----:B------:R-:W-:-:S03]  /*1700*/  FADD.FTZ R18, R27, R0 ;  /* 0x000000001b127221 */ /* 0x000fc60000010000 */
[-C--:B------:R-:W-:Y:S01]  /*1710*/  FMUL.FTZ R29, R15, R19.reuse ;  /* 0x000000130f1d7220 */ /* 0x080fe20000410000 */
[----:B------:R-:W-:Y:S01]  /*1720*/  FFMA.FTZ R17, R22, R19, R23 ;  /* 0x0000001316117223 */ /* 0x000fe20000010017 */
[----:B------:R-:W-:Y:S02]  /*1730*/  FADD.FTZ R19, R24, R19 ;  /* 0x0000001318137221 */ /* 0x000fe40000010000 */
[----:B------:R-:W-:Y:S01]  /*1740*/  FFMA.FTZ R21, R22, R29, R31 ;  /* 0x0000001d16157223 */ /* 0x000fe2000001001f */
[----:B------:R-:W-:-:S07]  /*1750*/  FADD.FTZ R20, R29, R20 ;  /* 0x000000141d147221 */ /* 0x000fce0000010000 */
.L_x_1036:
[----:B------:R-:W0:Y:S01]  /*1760*/  S2R R25, SR_LANEID ;  /* 0x0000000000197919 */ /* 0x000e220000000000 */
[----:B------:R-:W-:Y:S01]  /*1770*/  MOV R33, R20 ;  /* 0x0000001400217202 */ /* 0x000fe20000000f00 */
[----:B------:R-:W1:Y:S01]  /*1780*/  S2UR UR12, SR_CgaCtaId ;  /* 0x00000000000c79c3 */ /* 0x000e620000008800 */
[----:B------:R-:W-:Y:S01]  /*1790*/  UMOV UR5, 0x400 ;  /* 0x0000040000057882 */ /* 0x000fe20000000000 */
[----:B------:R-:W2:Y:S01]  /*17a0*/  SHFL.DOWN PT, R0, R21, 0x1, 0x1f ;  /* 0x08201f0015007f89 */ /* 0x000ea200000e0000 */
[----:B------:R-:W-:Y:S01]  /*17b0*/  UIADD3 UR4, UPT, UPT, UR5, 0x80, URZ ;  /* 0x0000008005047890 */ /* 0x000fe2000fffe0ff */
[----:B------:R-:W-:Y:S01]  /*17c0*/  BSSY.RECONVERGENT B0, `(.L_x_1037) ;  /* 0x0000027000007945 */ /* 0x000fe20003800200 */
[C---:B------:R-:W-:Y:S01]  /*17d0*/  ISETP.NE.AND P2, PT, R51.reuse, RZ, PT ;  /* 0x000000ff3300720c */ /* 0x040fe20003f45270 */
[----:B------:R-:W3:Y:S01]  /*17e0*/  SHFL.DOWN PT, R20, R33, 0x1, 0x1f ;  /* 0x08201f0021147f89 */ /* 0x000ee200000e0000 */
[----:B------:R-:W-:Y:S01]  /*17f0*/  ISETP.GT.U32.AND P5, PT, R51, 0x5, PT ;  /* 0x000000053300780c */ /* 0x000fe20003fa4070 */
[----:B-1----:R-:W-:Y:S01]  /*1800*/  ULEA UR4, UR12, UR4, 0x18 ;  /* 0x000000040c047291 */ /* 0x002fe2000f8ec0ff */
[----:B0-----:R-:W-:-:S02]  /*1810*/  ISETP.GT.AND P1, PT, R25, 0x1e, PT ;  /* 0x0000001e1900780c */ /* 0x001fc40003f24270 */
[----:B------:R-:W-:-:S11]  /*1820*/  ISETP.GT.AND P3, PT, R25, 0xf, PT ;  /* 0x0000000f1900780c */ /* 0x000fd60003f64270 */
[----:B--2---:R-:W-:Y:S01]  /*1830*/  @!P1 FADD.FTZ R21, R0, R21 ;  /* 0x0000001500159221 */ /* 0x004fe20000010000 */
[----:B---3--:R-:W-:Y:S01]  /*1840*/  @!P1 FADD.FTZ R33, R20, R33 ;  /* 0x0000002114219221 */ /* 0x008fe20000010000 */
[----:B------:R-:W-:-:S03]  /*1850*/  ISETP.GT.AND P1, PT, R25, 0x1d, PT ;  /* 0x0000001d1900780c */ /* 0x000fc60003f24270 */
[----:B------:R-:W0:Y:S04]  /*1860*/  SHFL.DOWN PT, R0, R21, 0x2, 0x1f ;  /* 0x08401f0015007f89 */ /* 0x000e2800000e0000 */
[----:B------:R-:W1:Y:S06]  /*1870*/  SHFL.DOWN PT, R20, R33, 0x2, 0x1f ;  /* 0x08401f0021147f89 */ /* 0x000e6c00000e0000 */
        /* <DEDUP_REMOVED lines=11> */
[----:B------:R-:W-:Y:S01]  /*1930*/  LEA R0, R51, UR4, 0x4 ;  /* 0x0000000433007c11 */ /* 0x000fe2000f8e20ff */
        /* <DEDUP_REMOVED lines=15> */
.L_x_1038:
[----:B------:R-:W-:Y:S05]  /*1a30*/  BSYNC.RECONVERGENT B0 ;  /* 0x0000000000007941 */ /* 0x000fea0003800200 */
.L_x_1037:
[----:B------:R-:W-:Y:S06]  /*1a40*/  BAR.SYNC.DEFER_BLOCKING 0x0 ;  /* 0x0000000000007b1d */ /* 0x000fec0000010000 */
[----:B------:R-:W-:Y:S04]  /*1a50*/  BSSY.RECONVERGENT B0, `(.L_x_1039) ;  /* 0x000001f000007945 */ /* 0x000fe80003800200 */
[----:B------:R-:W-:Y:S05]  /*1a60*/  @P2 BRA `(.L_x_1040) ;  /* 0x0000000000742947 */ /* 0x000fea0003800000 */
[----:B------:R-:W-:-:S09]  /*1a70*/  ULEA UR4, UR12, UR5, 0x18 ;  /* 0x000000050c047291 */ /* 0x000fd2000f8ec0ff */
[----:B------:R-:W4:Y:S04]  /*1a80*/  LDS.64 R24, [UR4+0x18] ;  /* 0x00001804ff187984 */ /* 0x000f280008000a00 */
[----:B-123--:R-:W1:Y:S04]  /*1a90*/  LDS.128 R20, [UR4+0x20] ;  /* 0x00002004ff147984 */ /* 0x00ee680008000c00 */
[----:B------:R-:W2:Y:S01]  /*1aa0*/  LDS.128 R28, [UR4+0x30] ;  /* 0x00003004ff1c7984 */ /* 0x000ea20008000c00 */
[----:B----4-:R-:W-:Y:S01]  /*1ab0*/  FADD.FTZ R27, R32, R24 ;  /* 0x00000018201b7221 */ /* 0x010fe20000010000 */
[----:B------:R-:W-:-:S03]  /*1ac0*/  FADD.FTZ R24, R33, R25 ;  /* 0x0000001921187221 */ /* 0x000fc60000010000 */
[----:B-1----:R-:W-:Y:S01]  /*1ad0*/  FADD.FTZ R27, R27, R20 ;  /* 0x000000141b1b7221 */ /* 0x002fe20000010000 */
[----:B------:R-:W-:-:S03]  /*1ae0*/  FADD.FTZ R20, R24, R21 ;  /* 0x0000001518147221 */ /* 0x000fc60000010000 */
[----:B------:R-:W-:Y:S01]  /*1af0*/  FADD.FTZ R21, R27, R22 ;  /* 0x000000161b157221 */ /* 0x000fe20000010000 */
[----:B------:R-:W-:Y:S01]  /*1b00*/  FADD.FTZ R20, R20, R23 ;  /* 0x0000001714147221 */ /* 0x000fe20000010000 */
[----:B------:R-:W1:Y:S02]  /*1b10*/  LDS.128 R24, [UR4+0x40] ;  /* 0x00004004ff187984 */ /* 0x000e640008000c00 */
[----:B--2---:R-:W-:Y:S01]  /*1b20*/  FADD.FTZ R21, R21, R28 ;  /* 0x0000001c15157221 */ /* 0x004fe20000010000 */
[----:B------:R-:W-:-:S03]  /*1b30*/  FADD.FTZ R20, R20, R29 ;  /* 0x0000001d14147221 */ /* 0x000fc60000010000 */
[----:B------:R-:W-:Y:S01]  /*1b40*/  FADD.FTZ R21, R21, R30 ;  /* 0x0000001e15157221 */ /* 0x000fe20000010000 */
[----:B------:R-:W-:-:S03]  /*1b50*/  FADD.FTZ R28, R20, R31 ;  /* 0x0000001f141c7221 */ /* 0x000fc60000010000 */
[----:B-1----:R-:W-:Y:S01]  /*1b60*/  FADD.FTZ R29, R21, R24 ;  /* 0x00000018151d7221 */ /* 0x002fe20000010000 */
[----:B------:R-:W-:Y:S01]  /*1b70*/  FADD.FTZ R24, R28, R25 ;  /* 0x000000191c187221 */ /* 0x000fe20000010000 */
[----:B------:R-:W1:Y:S02]  /*1b80*/  LDS.128 R20, [UR4+0x50] ;  /* 0x00005004ff147984 */ /* 0x000e640008000c00 */
[----:B------:R-:W-:Y:S01]  /*1b90*/  FADD.FTZ R25, R29, R26 ;  /* 0x0000001a1d197221 */ /* 0x000fe20000010000 */
[----:B------:R-:W-:Y:S01]  /*1ba0*/  FADD.FTZ R24, R24, R27 ;  /* 0x0000001b18187221 */ /* 0x000fe20000010000 */
[----:B------:R-:W2:Y:S02]  /*1bb0*/  LDS.128 R28, [UR4+0x60] ;  /* 0x00006004ff1c7984 */ /* 0x000ea40008000c00 */
[----:B-1----:R-:W-:Y:S01]  /*1bc0*/  FADD.FTZ R25, R25, R20 ;  /* 0x0000001419197221 */ /* 0x002fe20000010000 */
[----:B------:R-:W-:-:S03]  /*1bd0*/  FADD.FTZ R24, R24, R21 ;  /* 0x0000001518187221 */ /* 0x000fc60000010000 */
[----:B------:R-:W-:Y:S01]  /*1be0*/  FADD.FTZ R25, R25, R22 ;  /* 0x0000001619197221 */ /* 0x000fe20000010000 */
[----:B------:R-:W-:-:S03]  /*1bf0*/  FADD.FTZ R24, R24, R23 ;  /* 0x0000001718187221 */ /* 0x000fc60000010000 */
[----:B--2---:R-:W-:Y:S01]  /*1c00*/  FADD.FTZ R25, R25, R28 ;  /* 0x0000001c19197221 */ /* 0x004fe20000010000 */
[----:B------:R-:W-:-:S03]  /*1c10*/  FADD.FTZ R24, R24, R29 ;  /* 0x0000001d18187221 */ /* 0x000fc60000010000 */
[----:B0-----:R-:W-:Y:S01]  /*1c20*/  FADD.FTZ R32, R25, R30 ;  /* 0x0000001e19207221 */ /* 0x001fe20000010000 */
[----:B------:R-:W-:-:S07]  /*1c30*/  FADD.FTZ R33, R24, R31 ;  /* 0x0000001f18217221 */ /* 0x000fce0000010000 */
.L_x_1040:
[----:B------:R-:W-:Y:S05]  /*1c40*/  BSYNC.RECONVERGENT B0 ;  /* 0x0000000000007941 */ /* 0x000fea0003800200 */
.L_x_1039:
[----:B------:R-:W-:Y:S06]  /*1c50*/  BAR.SYNC.DEFER_BLOCKING 0x0 ;  /* 0x0000000000007b1d */ /* 0x000fec0000010000 */
[----:B------:R-:W-:Y:S04]  /*1c60*/  BSSY.RECONVERGENT B0, `(.L_x_1041) ;  /* 0x000013d000007945 */ /* 0x000fe80003800200 */
[----:B------:R-:W-:Y:S05]  /*1c70*/  @P5 BRA `(.L_x_1042) ;  /* 0x0000001000ec5947 */ /* 0x000fea0003800000 */
[----:B-123--:R-:W1:Y:S04]  /*1c80*/  LDS.128 R20, [R0+0x60] ;  /* 0x0000600000147984 */ /* 0x00ee680000000c00 */
[----:B------:R-:W2:Y:S04]  /*1c90*/  LDS.128 R24, [R0+0xc0] ;  /* 0x0000c00000187984 */ /* 0x000ea80000000c00 */
[----:B------:R-:W3:Y:S01]  /*1ca0*/  LDS.128 R28, [R0+0x120] ;  /* 0x00012000001c7984 */ /* 0x000ee20000000c00 */
[----:B-1----:R-:W-:Y:S01]  /*1cb0*/  FADD.FTZ R20, R16, R20 ;  /* 0x0000001410147221 */ /* 0x002fe20000010000 */
[----:B0-----:R-:W-:Y:S01]  /*1cc0*/  FADD.FTZ R16, R17, R21 ;  /* 0x0000001511107221 */ /* 0x001fe20000010000 */
[----:B------:R-:W-:Y:S01]  /*1cd0*/  FADD.FTZ R17, R18, R22 ;  /* 0x0000001612117221 */ /* 0x000fe20000010000 */
[----:B------:R-:W-:Y:S01]  /*1ce0*/  FADD.FTZ R18, R19, R23 ;  /* 0x0000001713127221 */ /* 0x000fe20000010000 */
[----:B--2---:R-:W-:Y:S01]  /*1cf0*/  FADD.FTZ R19, R20, R24 ;  /* 0x0000001814137221 */ /* 0x004fe20000010000 */
[----:B------:R-:W-:Y:S01]  /*1d00*/  FADD.FTZ R16, R16, R25 ;  /* 0x0000001910107221 */ /* 0x000fe20000010000 */
[----:B------:R-:W-:Y:S01]  /*1d10*/  FADD.FTZ R17, R17, R26 ;  /* 0x0000001a11117221 */ /* 0x000fe20000010000 */
[----:B------:R-:W0:Y:S01]  /*1d20*/  LDS.128 R20, [R0+0x180] ;  /* 0x0001800000147984 */ /* 0x000e220000000c00 */
[----:B------:R-:W-:Y:S01]  /*1d30*/  FADD.FTZ R24, R18, R27 ;  /* 0x0000001b12187221 */ /* 0x000fe20000010000 */
[----:B---3--:R-:W-:Y:S01]  /*1d40*/  FADD.FTZ R25, R19, R28 ;  /* 0x0000001c13197221 */ /* 0x008fe20000010000 */
[----:B------:R-:W-:Y:S01]  /*1d50*/  FADD.FTZ R26, R16, R29 ;  /* 0x0000001d101a7221 */ /* 0x000fe20000010000 */
[----:B------:R-:W-:Y:S01]  /*1d60*/  FADD.FTZ R27, R17, R30 ;  /* 0x0000001e111b7221 */ /* 0x000fe20000010000 */
[----:B------:R-:W-:Y:S01]  /*1d70*/  FADD.FTZ R24, R24, R31 ;  /* 0x0000001f18187221 */ /* 0x000fe20000010000 */
[----:B------:R-:W1:Y:S01]  /*1d80*/  LDS.128 R16, [R0+0x1e0] ;  /* 0x0001e00000107984 */ /* 0x000e620000000c00 */
[----:B0-----:R-:W-:Y:S01]  /*1d90*/  FADD.FTZ R25, R25, R20 ;  /* 0x0000001419197221 */ /* 0x001fe20000010000 */
[----:B------:R-:W-:Y:S01]  /*1da0*/  FADD.FTZ R26, R26, R21 ;  /* 0x000000151a1a7221 */ /* 0x000fe20000010000 */
[----:B------:R-:W-:Y:S01]  /*1db0*/  FADD.FTZ R21, R27, R22 ;  /* 0x000000161b157221 */ /* 0x000fe20000010000 */
[----:B------:R-:W-:Y:S01]  /*1dc0*/  FADD.FTZ R28, R24, R23 ;  /* 0x00000017181c7221 */ /* 0x000fe20000010000 */
[----:B-1----:R-:W-:Y:S01]  /*1dd0*/  FADD.FTZ R29, R25, R16 ;  /* 0x00000010191d7221 */ /* 0x002fe20000010000 */
[----:B------:R-:W-:Y:S01]  /*1de0*/  FADD.FTZ R16, R26, R17 ;  /* 0x000000111a107221 */ /* 0x000fe20000010000 */
[----:B------:R-:W-:Y:S01]  /*1df0*/  FADD.FTZ R17, R21, R18 ;  /* 0x0000001215117221 */ /* 0x000fe20000010000 */
[----:B------:R-:W0:Y:S01]  /*1e00*/  LDS.128 R24, [R0+0x240] ;  /* 0x0002400000187984 */ /* 0x000e220000000c00 */
[----:B------:R-:W-:-:S03]  /*1e10*/  FADD.FTZ R28, R28, R19 ;  /* 0x000000131c1c7221 */ /* 0x000fc60000010000 */
[----:B------:R-:W1:Y:S01]  /*1e20*/  LDS.128 R20, [R0+0x2a0] ;  /* 0x0002a00000147984 */ /* 0x000e620000000c00 */
[----:B0-----:R-:W-:Y:S01]  /*1e30*/  FADD.FTZ R29, R29, R24 ;  /* 0x000000181d1d7221 */ /* 0x001fe20000010000 */
[----:B------:R-:W-:Y:S01]  /*1e40*/  FADD.FTZ R16, R16, R25 ;  /* 0x0000001910107221 */ /* 0x000fe20000010000 */
[----:B------:R-:W-:Y:S01]  /*1e50*/  FADD.FTZ R17, R17, R26 ;  /* 0x0000001a11117221 */ /* 0x000fe20000010000 */
[----:B------:R-:W-:Y:S01]  /*1e60*/  FADD.FTZ R28, R28, R27 ;  /* 0x0000001b1c1c7221 */ /* 0x000fe20000010000 */
[----:B-1----:R-:W-:Y:S01]  /*1e70*/  FADD.FTZ R29, R29, R20 ;  /* 0x000000141d1d7221 */ /* 0x002fe20000010000 */
[----:B------:R-:W0:Y:S01]  /*1e80*/  LDS.128 R24, [R0+0x300] ;  /* 0x0003000000187984 */ /* 0x000e220000000c00 */
        /* <DEDUP_REMOVED lines=281> */
[----:B------:R-:W-:-:S07]  /*3020*/  FADD.FTZ R19, R28, R23 ;  /* 0x000000171c137221 */ /* 0x000fce0000010000 */
.L_x_1042:
[----:B------:R-:W-:Y:S05]  /*3030*/  BSYNC.RECONVERGENT B0 ;  /* 0x0000000000007941 */ /* 0x000fea0003800200 */
.L_x_1041:
[----:B------:R-:W-:Y:S04]  /*3040*/  BSSY.RECONVERGENT B0, `(.L_x_1043) ;  /* 0x000001d000007945 */ /* 0x000fe80003800200 */
[----:B------:R-:W-:Y:S05]  /*3050*/  @P5 BRA `(.L_x_1044) ;  /* 0x00000000006c5947 */ /* 0x000fea0003800000 */
[----:B-1-3--:R-:W2:Y:S08]  /*3060*/  LDC.64 R20, c[0x0][0x3f8] ;  /* 0x0000fe00ff147b82 */ /* 0x00aeb00000000a00 */
[----:B------:R-:W1:Y:S01]  /*3070*/  LDC.64 R26, c[0x0][0x3d8] ;  /* 0x0000f600ff1a7b82 */ /* 0x000e620000000a00 */
[----:B--2---:R-:W-:Y:S01]  /*3080*/  IMAD.WIDE.U32 R22, R20, 0x3, RZ ;  /* 0x0000000314167825 */ /* 0x004fe200078e00ff */
[----:B------:R-:W-:-:S04]  /*3090*/  LEA R29, R21, R21, 0x1 ;  /* 0x00000015151d7211 */ /* 0x000fc800078e08ff */
[----:B------:R-:W-:Y:S01]  /*30a0*/  IADD3 R29, PT, PT, R23, R29, RZ ;  /* 0x0000001d171d7210 */ /* 0x000fe20007ffe0ff */
[----:B------:R-:W-:-:S03]  /*30b0*/  IMAD R23, R48, 0x6, R51 ;  /* 0x0000000630177824 */ /* 0x000fc600078e0233 */
[----:B------:R-:W-:Y:S01]  /*30c0*/  LEA.HI R22, P1, R29, R22, RZ, 0x1 ;  /* 0x000000161d167211 */ /* 0x000fe200078308ff */
[----:B-1----:R-:W-:-:S03]  /*30d0*/  IMAD.WIDE R26, R23, 0x4, R26 ;  /* 0x00000004171a7825 */ /* 0x002fc600078e021a */
[----:B------:R-:W-:Y:S02]  /*30e0*/  IADD3.X R29, PT, PT, RZ, R29, RZ, P1, !PT ;  /* 0x0000001dff1d7210 */ /* 0x000fe40000ffe4ff */
[----:B------:R-:W-:Y:S01]  /*30f0*/  LEA.HI R25, P1, R21, R20, RZ, 0x1 ;  /* 0x0000001415197211 */ /* 0x000fe200078308ff */
[----:B------:R4:W-:Y:S01]  /*3100*/  REDG.E.ADD.F32.FTZ.RN.STRONG.GPU desc[UR10][R26.64], R16 ;  /* 0x000000101a0079a6 */ /* 0x0009e2000c12f30a */
[C---:B------:R-:W-:Y:S02]  /*3110*/  SHF.L.U32 R31, R22.reuse, 0x1, RZ ;  /* 0x00000001161f7819 */ /* 0x040fe400000006ff */
[----:B------:R-:W-:Y:S02]  /*3120*/  SHF.L.U32 R23, R25, 0x1, RZ ;  /* 0x0000000119177819 */ /* 0x000fe400000006ff */
[----:B------:R-:W-:Y:S02]  /*3130*/  SHF.L.U64.HI R29, R22, 0x1, R29 ;  /* 0x00000001161d7819 */ /* 0x000fe4000001021d */
[----:B0-----:R-:W-:-:S02]  /*3140*/  IADD3.X R0, PT, PT, RZ, R21, RZ, P1, !PT ;  /* 0x00000015ff007210 */ /* 0x001fc40000ffe4ff */
        /* <DEDUP_REMOVED lines=12> */
.L_x_1044:
[----:B------:R-:W-:Y:S05]  /*3210*/  BSYNC.RECONVERGENT B0 ;  /* 0x0000000000007941 */ /* 0x000fea0003800200 */
.L_x_1043:
[----:B------:R-:W5:Y:S02]  /*3220*/  LDCU UR4, c[0x0][0x370] ;  /* 0x00006e00ff0477ac */ /* 0x000f640008000800 */
[----:B-----5:R-:W-:-:S09]  /*3230*/  UISETP.GE.U32.AND UP0, UPT, UR4, 0x2, UPT ;  /* 0x000000020400788c */ /* 0x020fd2000bf06070 */
[----:B------:R-:W-:Y:S05]  /*3240*/  BRA.U !UP0, `(.L_x_1045) ;  /* 0x0000000908c87547 */ /* 0x000fea000b800000 */
[----:B0---4-:R-:W0:Y:S01]  /*3250*/  LDC R18, c[0x0][0x370] ;  /* 0x0000dc00ff127b82 */ /* 0x011e220000000800 */
[----:B------:R-:W-:-:S05]  /*3260*/  LOP3.LUT R0, R47, 0x1, RZ, 0xc0, !PT ;  /* 0x000000012f007812 */ /* 0x000fca00078ec0ff */
[----:B-1----:R-:W-:Y:S02]  /*3270*/  IMAD R21, R0, UR14, RZ ;  /* 0x0000000e00157c24 */ /* 0x002fe4000f8e02ff */
[----:B------:R-:W1:Y:S02]  /*3280*/  LDC.64 R16, c[0x0][0x3d0] ;  /* 0x0000f400ff107b82 */ /* 0x000e640000000a00 */
[----:B0-----:R-:W-:-:S05]  /*3290*/  IMAD R0, R21, R18, RZ ;  /* 0x0000001215007224 */ /* 0x001fca00078e02ff */
[----:B------:R-:W-:-:S05]  /*32a0*/  SHF.L.U32 R19, R0, 0x1, RZ ;  /* 0x0000000100137819 */ /* 0x000fca00000006ff */
[----:B-1----:R-:W-:Y:S01]  /*32b0*/  IMAD.WIDE R16, R19, 0x4, R16 ;  /* 0x0000000413107825 */ /* 0x002fe200078e0210 */
[----:B------:R-:W-:Y:S06]  /*32c0*/  @P2 BRA `(.L_x_1046) ;  /* 0x0000000000582947 */ /* 0x000fec0003800000 */
[----:B------:R-:W0:Y:S01]  /*32d0*/  LDC.64 R18, c[0x0][0x3c8] ;  /* 0x0000f200ff127b82 */ /* 0x000e220000000a00 */
[----:B------:R-:W-:Y:S02]  /*32e0*/  UIMAD UR4, UR13, UR14, UR8 ;  /* 0x0000000e0d0472a4 */ /* 0x000fe4000f8e0208 */
[----:B------:R-:W-:Y:S02]  /*32f0*/  IADD3 R21, PT, PT, R21, UR8, RZ ;  /* 0x0000000815157c10 */ /* 0x000fe4000fffe0ff */
[----:B------:R-:W-:Y:S02]  /*3300*/  LOP3.LUT P1, R0, R47, 0x2, RZ, 0xc0, !PT ;  /* 0x000000022f007812 */ /* 0x000fe4000782c0ff */
[----:B--2---:R-:W-:Y:S01]  /*3310*/  MOV R23, UR4 ;  /* 0x0000000400177c02 */ /* 0x004fe20008000f00 */
[----:B0-----:R-:W-:-:S04]  /*3320*/  IMAD.WIDE.U32 R18, R21, 0x4, R18 ;  /* 0x0000000415127825 */ /* 0x001fc800078e0012 */
[----:B---3--:R-:W-:Y:S01]  /*3330*/  IMAD.WIDE.U32 R20, R23, 0x8, R16 ;  /* 0x0000000817147825 */ /* 0x008fe200078e0010 */
[----:B------:R-:W-:Y:S02]  /*3340*/  IADD3 R23, PT, PT, -R0, 0x1, RZ ;  /* 0x0000000100177810 */ /* 0x000fe40007ffe1ff */
[----:B------:R-:W0:Y:S02]  /*3350*/  LDC R0, c[0x0][0x370] ;  /* 0x0000dc00ff007b82 */ /* 0x000e240000000800 */
[----:B------:R1:W-:Y:S01]  /*3360*/  STG.E.64 desc[UR10][R20.64], R32 ;  /* 0x0000002014007986 */ /* 0x0003e2000c101b0a */
[----:B------:R-:W-:Y:S06]  /*3370*/  MEMBAR.ALL.GPU ;  /* 0x0000000000007992 */ /* 0x000fec000000a000 */
[----:B------:R-:W-:-:S00]  /*3380*/  ERRBAR ;  /* 0x00000000000079ab */ /* 0x000fc00000000000 */
[----:B------:R-:W-:Y:S06]  /*3390*/  CGAERRBAR ;  /* 0x00000000000075ab */ /* 0x000fec0000000000 */
[----:B------:R1:W-:Y:S01]  /*33a0*/  REDG.E.ADD.S32.STRONG.GPU desc[UR10][R18.64], R23 ;  /* 0x000000171200798e */ /* 0x0003e2000c12e30a */
[----:B0-----:R-:W-:-:S04]  /*33b0*/  SEL R25, R0, RZ, !P1 ;  /* 0x000000ff00197207 */ /* 0x001fc80004800000 */
[----:B------:R-:W-:-:S13]  /*33c0*/  ISETP.NE.AND P1, PT, R25, -0x1, PT ;  /* 0xffffffff1900780c */ /* 0x000fda0003f25270 */
[----:B-1----:R-:W-:Y:S05]  /*33d0*/  @!P1 BRA `(.L_x_1046) ;  /* 0x0000000000149947 */ /* 0x002fea0003800000 */
.L_x_1047:
[----:B------:R-:W2:Y:S04]  /*33e0*/  LDG.E.STRONG.GPU R0, desc[UR10][R18.64] ;  /* 0x0000000a12007981 */ /* 0x000ea8000c1ef900 */
[----:B--2---:R-:W-:Y:S01]  /*33f0*/  CCTL.IVALL ;  /* 0x00000000ff00798f */ /* 0x004fe20002000000 */
[----:B------:R-:W-:Y:S05]  /*3400*/  YIELD ;  /* 0x0000000000007946 */ /* 0x000fea0003800000 */
[----:B------:R-:W-:-:S13]  /*3410*/  ISETP.NE.AND P1, PT, R0, R25, PT ;  /* 0x000000190000720c */ /* 0x000fda0003f25270 */
[----:B------:R-:W-:Y:S05]  /*3420*/  @P1 BRA `(.L_x_1047) ;  /* 0xfffffffc00ec1947 */ /* 0x000fea000383ffff */
.L_x_1046:
[----:B------:R-:W0:Y:S01]  /*3430*/  LDC R0, c[0x0][0x370] ;  /* 0x0000dc00ff007b82 */ /* 0x000e220000000800 */
[----:B------:R-:W-:Y:S05]  /*3440*/  WARPSYNC.ALL ;  /* 0x0000000000007948 */ /* 0x000fea0003800000 */
[----:B0-----:R-:W-:Y:S02]  /*3450*/  ISETP.GE.U32.AND P1, PT, R0, 0x8, PT ;  /* 0x000000080000780c */ /* 0x001fe40003f26070 */
[----:B------:R-:W-:Y:S01]  /*3460*/  BAR.SYNC.DEFER_BLOCKING 0x0 ;  /* 0x0000000000007b1d */ /* 0x000fe20000010000 */
[----:B------:R-:W-:-:S10]  /*3470*/  HFMA2 R0, -RZ, RZ, 0, 0 ;  /* 0x00000000ff007431 */ /* 0x000fd400000001ff */
[----:B------:R-:W-:Y:S05]  /*3480*/  @!P1 BRA `(.L_x_1048) ;  /* 0x0000000400189947 */ /* 0x000fea0003800000 */
[----:B------:R-:W-:-:S07]  /*3490*/  MOV R0, RZ ;  /* 0x000000ff00007202 */ /* 0x000fce0000000f00 */
.L_x_1049:
[C---:B------:R-:W-:Y:S02]  /*34a0*/  IADD3 R21, PT, PT, R0.reuse, 0x1, RZ ;  /* 0x0000000100157810 */ /* 0x040fe40007ffe0ff */
[C---:B------:R-:W-:Y:S02]  /*34b0*/  ISETP.EQ.OR P3, PT, R0.reuse, UR13, P2 ;  /* 0x0000000d00007c0c */ /* 0x040fe40009762670 */
[----:B------:R-:W-:Y:S02]  /*34c0*/  IADD3 R25, PT, PT, R0, 0x2, RZ ;  /* 0x0000000200197810 */ /* 0x000fe40007ffe0ff */
[----:B------:R-:W-:Y:S02]  /*34d0*/  ISETP.EQ.OR P5, PT, R21, UR13, P2 ;  /* 0x0000000d15007c0c */ /* 0x000fe400097a2670 */
[----:B------:R-:W-:Y:S02]  /*34e0*/  ISETP.EQ.OR P6, PT, R25, UR13, P2 ;  /* 0x0000000d19007c0c */ /* 0x000fe400097c2670 */
[----:B------:R-:W-:-:S02]  /*34f0*/  MOV R19, UR14 ;  /* 0x0000000e00137c02 */ /* 0x000fc40008000f00 */
[C---:B------:R-:W-:Y:S02]  /*3500*/  IADD3 R22, PT, PT, R0.reuse, 0x3, RZ ;  /* 0x0000000300167810 */ /* 0x040fe40007ffe0ff */
[----:B------:R-:W-:Y:S01]  /*3510*/  MOV R18, UR14 ;  /* 0x0000000e00127c02 */ /* 0x000fe20008000f00 */
[----:B------:R-:W-:Y:S01]  /*3520*/  @!P3 IMAD R19, R0, R19, UR8 ;  /* 0x000000080013be24 */ /* 0x000fe2000f8e0213 */
[----:B------:R-:W-:Y:S02]  /*3530*/  ISETP.EQ.OR P1, PT, R22, UR13, P2 ;  /* 0x0000000d16007c0c */ /* 0x000fe40009722670 */
[----:B---3--:R-:W-:Y:S01]  /*3540*/  MOV R20, UR14 ;  /* 0x0000000e00147c02 */ /* 0x008fe20008000f00 */
        /* <DEDUP_REMOVED lines=14> */
[----:B------:R-:W-:Y:S01]  /*3630*/  @!P3 FADD.FTZ R33, R33, R19 ;  /* 0x000000132121b221 */ /* 0x000fe20000010000 */
[----:B------:R-:W-:Y:S02]  /*3640*/  IADD3 R18, PT, PT, R0, 0x5, RZ ;  /* 0x0000000500127810 */ /* 0x000fe40007ffe0ff */
[----:B------:R-:W-:Y:S01]  /*3650*/  ISETP.EQ.OR P3, PT, R26, UR13, P2 ;  /* 0x0000000d1a007c0c */ /* 0x000fe20009762670 */
[----:B---3--:R-:W-:Y:S01]  /*3660*/  @!P5 FADD.FTZ R32, R32, R20 ;  /* 0x000000142020d221 */ /* 0x008fe20000010000 */
[----:B------:R-:W-:Y:S01]  /*3670*/  @!P5 FADD.FTZ R33, R33, R21 ;  /* 0x000000152121d221 */ /* 0x000fe20000010000 */
[----:B------:R-:W-:-:S02]  /*3680*/  ISETP.EQ.OR P5, PT, R18, UR13, P2 ;  /* 0x0000000d12007c0c */ /* 0x000fc400097a2670 */
[----:B------:R-:W-:Y:S01]  /*3690*/  IADD3 R20, PT, PT, R0, 0x6, RZ ;  /* 0x0000000600147810 */ /* 0x000fe20007ffe0ff */
[----:B----4-:R-:W-:Y:S01]  /*36a0*/  @!P6 FADD.FTZ R32, R32, R24 ;  /* 0x000000182020e221 */ /* 0x010fe20000010000 */
[----:B------:R-:W-:Y:S01]  /*36b0*/  MOV R19, UR14 ;  /* 0x0000000e00137c02 */ /* 0x000fe20008000f00 */
[----:B------:R-:W-:Y:S01]  /*36c0*/  @!P6 FADD.FTZ R33, R33, R25 ;  /* 0x000000192121e221 */ /* 0x000fe20000010000 */
[----:B------:R-:W-:Y:S01]  /*36d0*/  ISETP.EQ.OR P6, PT, R20, UR13, P2 ;  /* 0x0000000d14007c0c */ /* 0x000fe200097c2670 */
[----:B-----5:R-:W-:Y:S01]  /*36e0*/  @!P1 FADD.FTZ R32, R32, R22 ;  /* 0x0000001620209221 */ /* 0x020fe20000010000 */
[----:B------:R-:W-:Y:S02]  /*36f0*/  MOV R21, UR14 ;  /* 0x0000000e00157c02 */ /* 0x000fe40008000f00 */
[----:B------:R-:W-:Y:S01]  /*3700*/  @!P3 IMAD R19, R26, R19, UR8 ;  /* 0x000000081a13be24 */ /* 0x000fe2000f8e0213 */
[----:B------:R-:W-:Y:S01]  /*3710*/  IADD3 R22, PT, PT, R0, 0x7, RZ ;  /* 0x0000000700167810 */ /* 0x000fe20007ffe0ff */
[----:B------:R-:W-:Y:S01]  /*3720*/  @!P1 FADD.FTZ R33, R33, R23 ;  /* 0x0000001721219221 */ /* 0x000fe20000010000 */
[----:B------:R-:W-:Y:S01]  /*3730*/  MOV R25, UR14 ;  /* 0x0000000e00197c02 */ /* 0x000fe20008000f00 */
[----:B------:R-:W-:Y:S01]  /*3740*/  @!P5 IMAD R21, R18, R21, UR8 ;  /* 0x000000081215de24 */ /* 0x000fe2000f8e0215 */
[----:B------:R-:W-:Y:S01]  /*3750*/  ISETP.EQ.OR P1, PT, R22, UR13, P2 ;  /* 0x0000000d16007c0c */ /* 0x000fe20009722670 */
[----:B------:R-:W-:Y:S01]  /*3760*/  @!P3 IMAD.WIDE.U32 R18, R19, 0x8, R16 ;  /* 0x000000081312b825 */ /* 0x000fe200078e0010 */
[----:B------:R-:W-:-:S03]  /*3770*/  MOV R23, UR14 ;  /* 0x0000000e00177c02 */ /* 0x000fc60008000f00 */
[----:B------:R-:W-:Y:S02]  /*3780*/  @!P6 IMAD R25, R20, R25, UR8 ;  /* 0x000000081419ee24 */ /* 0x000fe4000f8e0219 */
[----:B------:R-:W2:Y:S01]  /*3790*/  @!P3 LDG.E.64 R18, desc[UR10][R18.64] ;  /* 0x0000000a1212b981 */ /* 0x000ea2000c1e1b00 */
[----:B------:R-:W-:-:S04]  /*37a0*/  @!P5 IMAD.WIDE.U32 R20, R21, 0x8, R16 ;  /* 0x000000081514d825 */ /* 0x000fc800078e0010 */
[--C-:B------:R-:W-:Y:S02]  /*37b0*/  @!P6 IMAD.WIDE.U32 R24, R25, 0x8, R16.reuse ;  /* 0x000000081918e825 */ /* 0x100fe400078e0010 */
[----:B------:R-:W3:Y:S02]  /*37c0*/  @!P5 LDG.E.64 R20, desc[UR10][R20.64] ;  /* 0x0000000a1414d981 */ /* 0x000ee4000c1e1b00 */
[----:B------:R-:W-:Y:S02]  /*37d0*/  @!P1 IMAD R23, R22, R23, UR8 ;  /* 0x0000000816179e24 */ /* 0x000fe4000f8e0217 */
[----:B------:R-:W4:Y:S02]  /*37e0*/  @!P6 LDG.E.64 R24, desc[UR10][R24.64] ;  /* 0x0000000a1818e981 */ /* 0x000f24000c1e1b00 */
[----:B------:R-:W-:-:S06]  /*37f0*/  @!P1 IMAD.WIDE.U32 R22, R23, 0x8, R16 ;  /* 0x0000000817169825 */ /* 0x000fcc00078e0010 */
[----:B------:R-:W5:Y:S01]  /*3800*/  @!P1 LDG.E.64 R22, desc[UR10][R22.64] ;  /* 0x0000000a16169981 */ /* 0x000f62000c1e1b00 */
[----:B------:R-:W0:Y:S01]  /*3810*/  LDC R27, c[0x0][0x370] ;  /* 0x0000dc00ff1b7b82 */ /* 0x000e220000000800 */
[----:B------:R-:W-:Y:S02]  /*3820*/  IADD3 R0, PT, PT, R0, 0x8, RZ ;  /* 0x0000000800007810 */ /* 0x000fe40007ffe0ff */
[----:B0-----:R-:W-:Y:S01]  /*3830*/  LOP3.LUT R27, R27, 0x7ffffff8, RZ, 0xc0, !PT ;  /* 0x7ffffff81b1b7812 */ /* 0x001fe200078ec0ff */
[----:B--2---:R-:W-:Y:S01]  /*3840*/  @!P3 FADD.FTZ R32, R32, R18 ;  /* 0x000000122020b221 */ /* 0x004fe20000010000 */
[----:B------:R-:W-:Y:S02]  /*3850*/  @!P3 FADD.FTZ R33, R33, R19 ;  /* 0x000000132121b221 */ /* 0x000fe40000010000 */
        /* <DEDUP_REMOVED lines=8> */
[----:B------:R-:W-:-:S07]  /*38e0*/  MOV R0, R27 ;  /* 0x0000001b00007202 */ /* 0x000fce0000000f00 */
.L_x_1048:
[----:B------:R-:W0:Y:S02]  /*38f0*/  LDCU UR4, c[0x0][0x370] ;  /* 0x00006e00ff0477ac */ /* 0x000e240008000800 */
[----:B0-----:R-:W-:-:S09]  /*3900*/  ULOP3.LUT UP0, UR4, UR4, 0x7, URZ, 0xc0, !UPT ;  /* 0x0000000704047892 */ /* 0x001fd2000f80c0ff */
[----:B------:R-:W-:Y:S05]  /*3910*/  BRA.U !UP0, `(.L_x_1045) ;  /* 0x0000000508147547 */ /* 0x000fea000b800000 */
[----:B------:R-:W0:Y:S01]  /*3920*/  LDCU UR5, c[0x0][0x370] ;  /* 0x00006e00ff0577ac */ /* 0x000e220008000800 */
[----:B------:R-:W-:-:S04]  /*3930*/  UIADD3 UR4, UPT, UPT, UR4, -0x1, URZ ;  /* 0xffffffff04047890 */ /* 0x000fc8000fffe0ff */
[----:B------:R-:W-:Y:S02]  /*3940*/  UISETP.GE.U32.AND UP0, UPT, UR4, 0x3, UPT ;  /* 0x000000030400788c */ /* 0x000fe4000bf06070 */
[----:B0-----:R-:W-:-:S07]  /*3950*/  ULOP3.LUT UP1, UR5, UR5, 0x3, URZ, 0xc0, !UPT ;  /* 0x0000000305057892 */ /* 0x001fce000f82c0ff */
[----:B------:R-:W-:Y:S05]  /*3960*/  BRA.U !UP0, `(.L_x_1050) ;  /* 0x0000000108807547 */ /* 0x000fea000b800000 */
[C---:B------:R-:W-:Y:S02]  /*3970*/  IADD3 R21, PT, PT, R0.reuse, 0x1, RZ ;  /* 0x0000000100157810 */ /* 0x040fe40007ffe0ff */
[C---:B------:R-:W-:Y:S02]  /*3980*/  ISETP.EQ.OR P1, PT, R0.reuse, UR13, P2 ;  /* 0x0000000d00007c0c */ /* 0x040fe40009722670 */
[C---:B------:R-:W-:Y:S02]  /*3990*/  IADD3 R25, PT, PT, R0.reuse, 0x2, RZ ;  /* 0x0000000200197810 */ /* 0x040fe40007ffe0ff */
[----:B------:R-:W-:Y:S02]  /*39a0*/  ISETP.EQ.OR P3, PT, R21, UR13, P2 ;  /* 0x0000000d15007c0c */ /* 0x000fe40009762670 */
[----:B------:R-:W-:Y:S02]  /*39b0*/  ISETP.EQ.OR P5, PT, R25, UR13, P2 ;  /* 0x0000000d19007c0c */ /* 0x000fe400097a2670 */
[----:B------:R-:W-:-:S02]  /*39c0*/  IADD3 R22, PT, PT, R0, 0x3, RZ ;  /* 0x0000000300167810 */ /* 0x000fc40007ffe0ff */
[----:B------:R-:W-:Y:S02]  /*39d0*/  MOV R19, UR14 ;  /* 0x0000000e00137c02 */ /* 0x000fe40008000f00 */
[----:B------:R-:W-:Y:S02]  /*39e0*/  MOV R18, UR14 ;  /* 0x0000000e00127c02 */ /* 0x000fe40008000f00 */
[----:B------:R-:W-:Y:S01]  /*39f0*/  ISETP.EQ.OR P6, PT, R22, UR13, P2 ;  /* 0x0000000d16007c0c */ /* 0x000fe200097c2670 */
[----:B------:R-:W-:Y:S01]  /*3a00*/  @!P1 IMAD R19, R0, R19, UR8 ;  /* 0x0000000800139e24 */ /* 0x000fe2000f8e0213 */
        /* <DEDUP_REMOVED lines=22> */
.L_x_1050:
[----:B------:R-:W-:Y:S05]  /*3b70*/  BRA.U !UP1, `(.L_x_1045) ;  /* 0x00000001097c7547 */ /* 0x000fea000b800000 */
[----:B------:R-:W0:Y:S01]  /*3b80*/  LDC R22, c[0x0][0x370] ;  /* 0x0000dc00ff167b82 */ /* 0x000e220000000800 */
[----:B------:R-:W-:Y:S01]  /*3b90*/  UISETP.NE.AND UP0, UPT, UR5, 0x1, UPT ;  /* 0x000000010500788c */ /* 0x000fe2000bf05270 */
[----:B0-----:R-:W-:-:S08]  /*3ba0*/  LOP3.LUT R22, R22, 0x1, RZ, 0xc0, !PT ;  /* 0x0000000116167812 */ /* 0x001fd000078ec0ff */
[----:B------:R-:W-:Y:S05]  /*3bb0*/  BRA.U !UP0, `(.L_x_1051) ;  /* 0x0000000108407547 */ /* 0x000fea000b800000 */
        /* <DEDUP_REMOVED lines=8> */
[----:B---3--:R-:W-:Y:S02]  /*3c40*/  @!P1 IMAD.WIDE.U32 R20, R21, 0x8, R16 ;  /* 0x0000000815149825 */ /* 0x008fe400078e0010 */
[----:B------:R-:W3:Y:S04]  /*3c50*/  @!P3 LDG.E.64 R18, desc[UR10][R18.64] ;  /* 0x0000000a1212b981 */ /* 0x000ee8000c1e1b00 */
[----:B------:R-:W4:Y:S01]  /*3c60*/  @!P1 LDG.E.64 R20, desc[UR10][R20.64] ;  /* 0x0000000a14149981 */ /* 0x000f22000c1e1b00 */
[----:B------:R-:W-:Y:S01]  /*3c70*/  IADD3 R0, PT, PT, R0, 0x2, RZ ;  /* 0x0000000200007810 */ /* 0x000fe20007ffe0ff */
[----:B---3--:R-:W-:Y:S01]  /*3c80*/  @!P3 FADD.FTZ R32, R32, R18 ;  /* 0x000000122020b221 */ /* 0x008fe20000010000 */
[----:B------:R-:W-:-:S03]  /*3c90*/  @!P3 FADD.FTZ R33, R33, R19 ;  /* 0x000000132121b221 */ /* 0x000fc60000010000 */
[----:B----4-:R-:W-:Y:S01]  /*3ca0*/  @!P1 FADD.FTZ R32, R32, R20 ;  /* 0x0000001420209221 */ /* 0x010fe20000010000 */
[----:B------:R-:W-:-:S07]  /*3cb0*/  @!P1 FADD.FTZ R33, R33, R21 ;  /* 0x0000001521219221 */ /* 0x000fce0000010000 */
.L_x_1051:
        /* <DEDUP_REMOVED lines=10> */
.L_x_1052:
[----:B------:R-:W-:Y:S05]  /*3d60*/  BSYNC.RECONVERGENT B0 ;  /* 0x0000000000007941 */ /* 0x000fea0003800200 */
.L_x_1045:
[----:B------:R-:W5:Y:S01]  /*3d70*/  S2UR UR5, SR_CgaCtaId ;  /* 0x00000000000579c3 */ /* 0x000f620000008800 */
[----:B------:R-:W-:Y:S01]  /*3d80*/  UMOV UR4, 0x400 ;  /* 0x0000040000047882 */ /* 0x000fe20000000000 */
[----:B------:R-:W1:Y:S01]  /*3d90*/  LDCU.64 UR18, c[0x0][0x400] ;  /* 0x00008000ff1277ac */ /* 0x000e620008000a00 */
[----:B------:R-:W-:-:S05]  /*3da0*/  FADD.FTZ R42, R42, -UR16 ;  /* 0x800000102a2a7e21 */ /* 0x000fca0008010000 */
[----:B0---4-:R-:W0:Y:S01]  /*3db0*/  LDC R17, c[0x0][0x41c] ;  /* 0x00010700ff117b82 */ /* 0x011e220000000800 */
[----:B-----5:R-:W-:Y:S01]  /*3dc0*/  ULEA UR4, UR5, UR4, 0x18 ;  /* 0x0000000405047291 */ /* 0x020fe2000f8ec0ff */
[----:B0-----:R-:W-:-:S08]  /*3dd0*/  IMAD R16, R17, UR13, R46 ;  /* 0x0000000d11107c24 */ /* 0x001fd0000f8e022e */
[----:B------:R-:W-:Y:S01]  /*3de0*/  @!P2 STS.64 [UR4+0x78], R32 ;  /* 0x00007820ff00a988 */ /* 0x000fe20008000a04 */
[----:B------:R-:W-:Y:S01]  /*3df0*/  BAR.SYNC.DEFER_BLOCKING 0x0 ;  /* 0x0000000000007b1d */ /* 0x000fe20000010000 */
[----:B-1----:R-:W-:Y:S02]  /*3e00*/  ISETP.GE.U32.AND P1, PT, R16, UR18, PT ;  /* 0x0000001210007c0c */ /* 0x002fe4000bf26070 */
[----:B------:R-:W-:-:S04]  /*3e10*/  SHF.R.S32.HI R18, RZ, 0x1f, R16 ;  /* 0x0000001fff127819 */ /* 0x000fc80000011410 */
[----:B------:R-:W-:Y:S01]  /*3e20*/  ISETP.GE.AND.EX P1, PT, R18, UR19, PT, P1 ;  /* 0x0000001312007c0c */ /* 0x000fe2000bf26310 */
[----:B---3--:R-:W0:Y:S01]  /*3e30*/  LDS.64 R20, [UR4+0x78] ;  /* 0x00007804ff147984 */ /* 0x008e220008000a00 */
[----:B------:R-:W0:Y:S02]  /*3e40*/  LDCU UR4, c[0x0][0x42c] ;  /* 0x00008580ff0477ac */ /* 0x000e240008000800 */
[----:B0-----:R-:W-:Y:S01]  /*3e50*/  FMUL.FTZ R0, R20, UR4 ;  /* 0x0000000414007c20 */ /* 0x001fe20008410000 */
[----:B------:R-:W-:Y:S01]  /*3e60*/  FMUL.FTZ R17, R21, UR4 ;  /* 0x0000000415117c20 */ /* 0x000fe20008410000 */
[----:B------:R-:W-:Y:S01]  /*3e70*/  FMUL.FTZ R21, R42, UR9 ;  /* 0x000000092a157c20 */ /* 0x000fe20008410000 */
[----:B------:R-:W-:-:S03]  /*3e80*/  FADD.FTZ R20, R43, -UR16 ;  /* 0x800000102b147e21 */ /* 0x000fc60008010000 */
[----:B------:R-:W-:Y:S01]  /*3e90*/  FFMA.FTZ R19, R0, R21, R17 ;  /* 0x0000001500137223 */ /* 0x000fe20000010011 */
[----:B------:R-:W-:Y:S01]  /*3ea0*/  FMUL.FTZ R20, R20, UR9 ;  /* 0x0000000914147c20 */ /* 0x000fe20008410000 */
[----:B------:R-:W-:Y:S06]  /*3eb0*/  @!P4 BRA `(.L_x_1053) ;  /* 0x000000000048c947 */ /* 0x000fec0003800000 */
        /* <DEDUP_REMOVED lines=18> */
.L_x_1053:
[----:B------:R-:W-:Y:S01]  /*3fe0*/  FFMA.FTZ R20, R0, R20, R17 ;  /* 0x0000001400147223 */ /* 0x000fe20000010011 */
[----:B------:R-:W-:Y:S01]  /*3ff0*/  BSSY.RECONVERGENT B0, `(.L_x_1054) ;  /* 0x0000013000007945 */ /* 0x000fe20003800200 */
[----:B------:R-:W-:Y:S01]  /*4000*/  FFMA.FTZ R19, R14, R2, -R19 ;  /* 0x000000020e137223 */ /* 0x000fe20000010813 */
[----:B------:R-:W-:Y:S01]  /*4010*/  FADD.FTZ R40, R40, -UR16 ;  /* 0x8000001028287e21 */ /* 0x000fe20008010000 */
[----:B------:R-:W-:Y:S01]  /*4020*/  FADD.FTZ R41, R41, -UR16 ;  /* 0x8000001029297e21 */ /* 0x000fe20008010000 */
[----:B------:R-:W-:Y:S01]  /*4030*/  FFMA.FTZ R21, R15, R3, -R20 ;  /* 0x000000030f157223 */ /* 0x000fe20000010814 */
[----:B------:R-:W-:Y:S06]  /*4040*/  @P1 BRA `(.L_x_1055) ;  /* 0x0000000000341947 */ /* 0x000fec0003800000 */
[----:B------:R-:W2:Y:S01]  /*4050*/  LDCU.64 UR20, c[0x0][0x3f8] ;  /* 0x00007f00ff1477ac */ /* 0x000ea20008000a00 */
[----:B------:R-:W-:Y:S01]  /*4060*/  MOV R2, R34 ;  /* 0x0000002200027202 */ /* 0x000fe20000000f00 */
[----:B------:R-:W-:Y:S01]  /*4070*/  FMUL.FTZ R20, R19, UR9 ;  /* 0x0000000913147c20 */ /* 0x000fe20008410000 */
[----:B------:R-:W-:Y:S01]  /*4080*/  MOV R3, R5 ;  /* 0x0000000500037202 */ /* 0x000fe20000000f00 */
[----:B------:R-:W0:Y:S01]  /*4090*/  LDCU.64 UR4, c[0x0][0x380] ;  /* 0x00007000ff0477ac */ /* 0x000e220008000a00 */
[----:B------:R-:W-:Y:S01]  /*40a0*/  FMUL.FTZ R21, R21, UR9 ;  /* 0x0000000915157c20 */ /* 0x000fe20008410000 */
[----:B--2---:R-:W-:Y:S02]  /*40b0*/  IMAD R23, R18, UR20, RZ ;  /* 0x0000001412177c24 */ /* 0x004fe4000f8e02ff */
[----:B------:R-:W-:-:S04]  /*40c0*/  IMAD.WIDE.U32 R2, R16, UR20, R2 ;  /* 0x0000001410027c25 */ /* 0x000fc8000f8e0002 */
[----:B------:R-:W-:Y:S01]  /*40d0*/  IMAD R23, R16, UR21, R23 ;  /* 0x0000001510177c24 */ /* 0x000fe2000f8e0217 */
[----:B0-----:R-:W-:-:S04]  /*40e0*/  LEA R18, P1, R2, UR4, 0x2 ;  /* 0x0000000402127c11 */ /* 0x001fc8000f8210ff */
[----:B------:R-:W-:-:S04]  /*40f0*/  IADD3 R23, PT, PT, R3, R23, RZ ;  /* 0x0000001703177210 */ /* 0x000fc80007ffe0ff */
[----:B------:R-:W-:-:S05]  /*4100*/  LEA.HI.X R19, R2, UR5, R23, 0x2, P1 ;  /* 0x0000000502137c11 */ /* 0x000fca00088f1417 */
[----:B------:R0:W-:Y:S02]  /*4110*/  STG.E.64 desc[UR10][R18.64], R20 ;  /* 0x0000001412007986 */ /* 0x0001e4000c101b0a */
.L_x_1055:
[----:B------:R-:W-:Y:S05]  /*4120*/  BSYNC.RECONVERGENT B0 ;  /* 0x0000000000007941 */ /* 0x000fea0003800200 */
.L_x_1054:
[----:B------:R-:W-:Y:S01]  /*4130*/  FADD.FTZ R38, R38, -UR16 ;  /* 0x8000001026267e21 */ /* 0x000fe20008010000 */
[----:B------:R-:W-:Y:S01]  /*4140*/  FADD.FTZ R39, R39, -UR16 ;  /* 0x8000001027277e21 */ /* 0x000fe20008010000 */
[----:B------:R-:W-:Y:S01]  /*4150*/  FMUL.FTZ R27, R40, UR9 ;  /* 0x00000009281b7c20 */ /* 0x000fe20008410000 */
[----:B0-----:R-:W-:Y:S01]  /*4160*/  FMUL.FTZ R18, R41, UR9 ;  /* 0x0000000929127c20 */ /* 0x001fe20008410000 */
[----:B------:R-:W-:Y:S06]  /*4170*/  @!P4 BRA `(.L_x_1056) ;  /* 0x000000000048c947 */ /* 0x000fec0003800000 */
        /* <DEDUP_REMOVED lines=18> */
.L_x_1056:
[----:B------:R-:W-:Y:S04]  /*42a0*/  BSSY.RECONVERGENT B0, `(.L_x_1057) ;  /* 0x0000013000007945 */ /* 0x000fe80003800200 */
[----:B------:R-:W-:Y:S05]  /*42b0*/  @P0 BRA `(.L_x_1058) ;  /* 0x0000000000440947 */ /* 0x000fea0003800000 */
[----:B------:R-:W0:Y:S01]  /*42c0*/  LDCU.64 UR4, c[0x0][0x3f8] ;  /* 0x00007f00ff0477ac */ /* 0x000e220008000a00 */
[----:B------:R-:W-:Y:S01]  /*42d0*/  MOV R2, R34 ;  /* 0x0000002200027202 */ /* 0x000fe20000000f00 */
[----:B------:R-:W-:Y:S01]  /*42e0*/  FFMA.FTZ R19, R0, R27, R17 ;  /* 0x0000001b00137223 */ /* 0x000fe20000010011 */
[----:B------:R-:W-:Y:S01]  /*42f0*/  MOV R3, R5 ;  /* 0x0000000500037202 */ /* 0x000fe20000000f00 */
[----:B------:R-:W1:Y:S01]  /*4300*/  LDCU.64 UR20, c[0x0][0x380] ;  /* 0x00007000ff1477ac */ /* 0x000e620008000a00 */
[----:B0-----:R-:W-:Y:S02]  /*4310*/  IMAD R20, R53, UR4, RZ ;  /* 0x0000000435147c24 */ /* 0x001fe4000f8e02ff */
[----:B------:R-:W-:-:S04]  /*4320*/  IMAD.WIDE.U32 R2, R45, UR4, R2 ;  /* 0x000000042d027c25 */ /* 0x000fc8000f8e0002 */
[----:B------:R-:W-:Y:S02]  /*4330*/  IMAD R21, R45, UR5, R20 ;  /* 0x000000052d157c24 */ /* 0x000fe4000f8e0214 */
[----:B------:R-:W-:Y:S01]  /*4340*/  FFMA.FTZ R20, R0, R18, R17 ;  /* 0x0000001200147223 */ /* 0x000fe20000010011 */
[----:B------:R-:W-:Y:S01]  /*4350*/  FFMA.FTZ R18, R14, R8, -R19 ;  /* 0x000000080e127223 */ /* 0x000fe20000010813 */
[----:B-1----:R-:W-:Y:S02]  /*4360*/  LEA R8, P0, R2, UR20, 0x2 ;  /* 0x0000001402087c11 */ /* 0x002fe4000f8010ff */
[----:B------:R-:W-:Y:S01]  /*4370*/  IADD3 R21, PT, PT, R3, R21, RZ ;  /* 0x0000001503157210 */ /* 0x000fe20007ffe0ff */
[----:B------:R-:W-:Y:S01]  /*4380*/  FFMA.FTZ R19, R15, R9, -R20 ;  /* 0x000000090f137223 */ /* 0x000fe20000010814 */
[----:B------:R-:W-:Y:S02]  /*4390*/  FMUL.FTZ R18, R18, UR9 ;  /* 0x0000000912127c20 */ /* 0x000fe40008410000 */
[----:B------:R-:W-:Y:S01]  /*43a0*/  LEA.HI.X R9, R2, UR21, R21, 0x2, P0 ;  /* 0x0000001502097c11 */ /* 0x000fe200080f1415 */
[----:B------:R-:W-:-:S05]  /*43b0*/  FMUL.FTZ R19, R19, UR9 ;  /* 0x0000000913137c20 */ /* 0x000fca0008410000 */
[----:B------:R0:W-:Y:S02]  /*43c0*/  STG.E.64 desc[UR10][R8.64], R18 ;  /* 0x0000001208007986 */ /* 0x0001e4000c101b0a */
.L_x_1058:
[----:B------:R-:W-:Y:S05]  /*43d0*/  BSYNC.RECONVERGENT B0 ;  /* 0x0000000000007941 */ /* 0x000fea0003800200 */
.L_x_1057:
[----:B------:R-:W-:Y:S01]  /*43e0*/  UISETP.NE.AND UP0, UPT, UR15, URZ, UPT ;  /* 0x000000ff0f00728c */ /* 0x000fe2000bf05270 */
[----:B0-----:R-:W-:Y:S01]  /*43f0*/  FADD.FTZ R8, R36, -UR16 ;  /* 0x8000001024087e21 */ /* 0x001fe20008010000 */
[----:B------:R-:W-:Y:S01]  /*4400*/  FADD.FTZ R2, R37, -UR16 ;  /* 0x8000001025027e21 */ /* 0x000fe20008010000 */
[----:B------:R-:W-:Y:S01]  /*4410*/  FMUL.FTZ R9, R38, UR9 ;  /* 0x0000000926097c20 */ /* 0x000fe20008410000 */
[----:B------:R-:W-:Y:S01]  /*4420*/  FMUL.FTZ R20, R39, UR9 ;  /* 0x0000000927147c20 */ /* 0x000fe20008410000 */
[----:B------:R-:W-:Y:S01]  /*4430*/  FMUL.FTZ R8, R8, UR9 ;  /* 0x0000000908087c20 */ /* 0x000fe20008410000 */
[----:B------:R-:W-:Y:S01]  /*4440*/  ISETP.GE.U32.AND P0, PT, R44, UR18, PT ;  /* 0x000000122c007c0c */ /* 0x000fe2000bf06070 */
[----:B------:R-:W-:Y:S01]  /*4450*/  FMUL.FTZ R2, R2, UR9 ;  /* 0x0000000902027c20 */ /* 0x000fe20008410000 */
[----:B------:R-:W-:Y:S01]  /*4460*/  IADD3 R16, PT, PT, R16, 0xc0, RZ ;  /* 0x000000c010107810 */ /* 0x000fe20007ffe0ff */
[C-C-:B--2---:R-:W-:Y:S01]  /*4470*/  FFMA.FTZ R23, R0.reuse, R9, R17.reuse ;  /* 0x0000000900177223 */ /* 0x144fe20000010011 */
[C-C-:B------:R-:W-:Y:S01]  /*4480*/  FFMA.FTZ R28, R0.reuse, R20, R17.reuse ;  /* 0x00000014001c7223 */ /* 0x140fe20000010011 */
[--C-:B------:R-:W-:Y:S01]  /*4490*/  FFMA.FTZ R3, R0, R8, R17.reuse ;  /* 0x0000000800037223 */ /* 0x100fe20000010011 */
[----:B------:R-:W-:Y:S01]  /*44a0*/  ISETP.GE.AND.EX P0, PT, R52, UR19, PT, P0 ;  /* 0x0000001334007c0c */ /* 0x000fe2000bf06300 */
[----:B------:R-:W-:Y:S01]  /*44b0*/  FFMA.FTZ R0, R0, R2, R17 ;  /* 0x0000000200007223 */ /* 0x000fe20000010011 */
[----:B------:R-:W-:Y:S01]  /*44c0*/  ISETP.GE.U32.AND P1, PT, R16, UR18, PT ;  /* 0x0000001210007c0c */ /* 0x000fe2000bf26070 */
        /* <DEDUP_REMOVED lines=19> */
.L_x_1059:
[----:B------:R-:W-:Y:S01]  /*4600*/  BSSY.RECONVERGENT B0, `(.L_x_1060) ;  /* 0x0000012000007945 */ /* 0x000fe20003800200 */
[----:B------:R-:W-:Y:S01]  /*4610*/  FFMA.FTZ R23, R14, R6, -R23 ;  /* 0x000000060e177223 */ /* 0x000fe20000010817 */
[----:B------:R-:W-:Y:S01]  /*4620*/  SHF.R.S32.HI R6, RZ, 0x1f, R16 ;  /* 0x0000001fff067819 */ /* 0x000fe20000011410 */
[----:B------:R-:W-:Y:S01]  /*4630*/  FFMA.FTZ R28, R15, R7, -R28 ;  /* 0x000000070f1c7223 */ /* 0x000fe2000001081c */
        /* <DEDUP_REMOVED lines=11> */
[----:B------:R-:W-:-:S04]  /*46f0*/  IADD3 R7, PT, PT, R19, R7, RZ ;  /* 0x0000000713077210 */ /* 0x000fc80007ffe0ff */
[----:B------:R-:W-:-:S05]  /*4700*/  LEA.HI.X R21, R18, UR21, R7, 0x2, P0 ;  /* 0x0000001512157c11 */ /* 0x000fca00080f1407 */
[----:B------:R0:W-:Y:S02]  /*4710*/  STG.E.64 desc[UR10][R20.64], R22 ;  /* 0x0000001614007986 */ /* 0x0001e4000c101b0a */
.L_x_1061:
[----:B------:R-:W-:Y:S05]  /*4720*/  BSYNC.RECONVERGENT B0 ;  /* 0x0000000000007941 */ /* 0x000fea0003800200 */
.L_x_1060:
        /* <DEDUP_REMOVED lines=19> */
.L_x_1062:
[----:B------:R-:W-:Y:S01]  /*4860*/  ISETP.GE.AND.EX P1, PT, R6, UR19, PT, P1 ;  /* 0x0000001306007c0c */ /* 0x000fe2000bf26310 */
[----:B------:R-:W-:Y:S01]  /*4870*/  FFMA.FTZ R3, R14, R10, -R3 ;  /* 0x0000000a0e037223 */ /* 0x000fe20000010803 */
[----:B------:R-:W-:Y:S01]  /*4880*/  FFMA.FTZ R0, R15, R11, -R0 ;  /* 0x0000000b0f007223 */ /* 0x000fe20000010800 */
[----:B------:R-:W-:Y:S02]  /*4890*/  BSSY.RECONVERGENT B0, `(.L_x_1063) ;  /* 0x000000e000007945 */ /* 0x000fe40003800200 */
[----:B------:R-:W-:Y:S01]  /*48a0*/  FMUL.FTZ R8, R3, UR9 ;  /* 0x0000000903087c20 */ /* 0x000fe20008410000 */
[----:B------:R-:W-:-:S07]  /*48b0*/  FMUL.FTZ R9, R0, UR9 ;  /* 0x0000000900097c20 */ /* 0x000fce0008410000 */
[----:B------:R-:W-:Y:S05]  /*48c0*/  @P1 BRA `(.L_x_1064) ;  /* 0x0000000000281947 */ /* 0x000fea0003800000 */
[----:B------:R-:W1:Y:S01]  /*48d0*/  LDCU.64 UR4, c[0x0][0x3f8] ;  /* 0x00007f00ff0477ac */ /* 0x000e620008000a00 */
[----:B------:R-:W-:Y:S01]  /*48e0*/  MOV R4, R34 ;  /* 0x0000002200047202 */ /* 0x000fe20000000f00 */
[----:B------:R-:W2:Y:S01]  /*48f0*/  LDCU.64 UR16, c[0x0][0x380] ;  /* 0x00007000ff1077ac */ /* 0x000ea20008000a00 */
[----:B-1----:R-:W-:-:S03]  /*4900*/  IMAD R3, R6, UR4, RZ ;  /* 0x0000000406037c24 */ /* 0x002fc6000f8e02ff */
[----:B------:R-:W-:-:S04]  /*4910*/  IMAD.WIDE.U32 R4, R16, UR4, R4 ;  /* 0x0000000410047c25 */ /* 0x000fc8000f8e0004 */
[----:B------:R-:W-:Y:S01]  /*4920*/  IMAD R3, R16, UR5, R3 ;  /* 0x0000000510037c24 */ /* 0x000fe2000f8e0203 */
[----:B--2---:R-:W-:-:S04]  /*4930*/  LEA R2, P0, R4, UR16, 0x2 ;  /* 0x0000001004027c11 */ /* 0x004fc8000f8010ff */
[----:B------:R-:W-:-:S04]  /*4940*/  IADD3 R3, PT, PT, R5, R3, RZ ;  /* 0x0000000305037210 */ /* 0x000fc80007ffe0ff */
[----:B------:R-:W-:-:S05]  /*4950*/  LEA.HI.X R3, R4, UR17, R3, 0x2, P0 ;  /* 0x0000001104037c11 */ /* 0x000fca00080f1403 */
[----:B------:R1:W-:Y:S02]  /*4960*/  STG.E.64 desc[UR10][R2.64], R8 ;  /* 0x0000000802007986 */ /* 0x0003e4000c101b0a */
.L_x_1064:
[----:B------:R-:W-:Y:S05]  /*4970*/  BSYNC.RECONVERGENT B0 ;  /* 0x0000000000007941 */ /* 0x000fea0003800200 */
.L_x_1063:
[----:B------:R-:W-:Y:S01]  /*4980*/  UIADD3 UR7, UPT, UPT, UR14, UR7, URZ ;  /* 0x000000070e077290 */ /* 0x000fe2000fffe0ff */
[----:B------:R-:W-:-:S03]  /*4990*/  IADD3 R47, PT, PT, R47, 0x1, RZ ;  /* 0x000000012f2f7810 */ /* 0x000fc60007ffe0ff */
[----:B------:R-:W-:-:S09]  /*49a0*/  UISETP.GE.AND UP0, UPT, UR7, UR6, UPT ;  /* 0x000000060700728c */ /* 0x000fd2000bf06270 */
[----:B------:R-:W-:Y:S05]  /*49b0*/  BRA.U !UP0, `(.L_x_1065) ;  /* 0xffffffb908087547 */ /* 0x000fea000b83ffff */
.L_x_1034:
[----:B------:R-:W2:Y:S01]  /*49c0*/  LDC R4, c[0x0][0x370] ;  /* 0x0000dc00ff047b82 */ /* 0x000ea20000000800 */
[----:B------:R-:W-:Y:S01]  /*49d0*/  ISETP.NE.AND P2, PT, R51, RZ, PT ;  /* 0x000000ff3300720c */ /* 0x000fe20003f45270 */
[----:B------:R-:W-:Y:S06]  /*49e0*/  BSSY.RECONVERGENT B0, `(.L_x_1066) ;  /* 0x0000011000007945 */ /* 0x000fec0003800200 */
[----:B------:R-:W3:Y:S08]  /*49f0*/  LDC R7, c[0x0][0x374] ;  /* 0x0000dd00ff077b82 */ /* 0x000ef00000000800 */
[----:B-1----:R-:W1:Y:S01]  /*4a00*/  LDC.64 R2, c[0x0][0x3c8] ;  /* 0x0000f200ff027b82 */ /* 0x002e620000000a00 */
[----:B--2---:R-:W-:-:S02]  /*4a10*/  IADD3 R5, PT, PT, R4, -0x1, RZ ;  /* 0xffffffff04057810 */ /* 0x004fc40007ffe0ff */
[----:B------:R-:W-:Y:S02]  /*4a20*/  ISETP.NE.AND P1, PT, R4, 0x1, PT ;  /* 0x000000010400780c */ /* 0x000fe40003f25270 */
[----:B---3--:R-:W-:-:S04]  /*4a30*/  IADD3 R0, PT, PT, R7, -0x1, RZ ;  /* 0xffffffff07007810 */ /* 0x008fc80007ffe0ff */
[----:B------:R-:W-:Y:S02]  /*4a40*/  ISETP.NE.AND P0, PT, R0, UR8, PT ;  /* 0x0000000800007c0c */ /* 0x000fe4000bf05270 */
[----:B------:R-:W-:Y:S02]  /*4a50*/  SHF.L.U32 R0, R7, 0x1, RZ ;  /* 0x0000000107007819 */ /* 0x000fe400000006ff */
[----:B------:R-:W-:Y:S02]  /*4a60*/  ISETP.NE.OR P0, PT, R5, UR13, P0 ;  /* 0x0000000d05007c0c */ /* 0x000fe40008705670 */
[----:B------:R-:W-:-:S05]  /*4a70*/  SEL R5, R0, RZ, P1 ;  /* 0x000000ff00057207 */ /* 0x000fca0000800000 */
[----:B-1----:R-:W-:Y:S01]  /*4a80*/  IMAD.WIDE.U32 R2, R5, 0x4, R2 ;  /* 0x0000000405027825 */ /* 0x002fe200078e0002 */
[----:B------:R-:W-:Y:S06]  /*4a90*/  @P2 BRA `(.L_x_1067) ;  /* 0x0000000000142947 */ /* 0x000fec0003800000 */
[----:B------:R-:W-:Y:S01]  /*4aa0*/  HFMA2 R5, -RZ, RZ, 0, 5.9604644775390625e-08 ;  /* 0x00000001ff057431 */ /* 0x000fe200000001ff */
[----:B------:R-:W-:Y:S06]  /*4ab0*/  MEMBAR.ALL.GPU ;  /* 0x0000000000007992 */ /* 0x000fec000000a000 */
[----:B------:R-:W-:-:S00]  /*4ac0*/  ERRBAR ;  /* 0x00000000000079ab */ /* 0x000fc00000000000 */
[----:B------:R-:W-:Y:S06]  /*4ad0*/  CGAERRBAR ;  /* 0x00000000000075ab */ /* 0x000fec0000000000 */
[----:B------:R1:W-:Y:S02]  /*4ae0*/  REDG.E.ADD.S32.STRONG.GPU desc[UR10][R2.64], R5 ;  /* 0x000000050200798e */ /* 0x0003e4000c12e30a */
.L_x_1067:
[----:B------:R-:W-:Y:S05]  /*4af0*/  BSYNC.RECONVERGENT B0 ;  /* 0x0000000000007941 */ /* 0x000fea0003800200 */
.L_x_1066:
[----:B------:R-:W-:Y:S05]  /*4b00*/  @P0 EXIT ;  /* 0x000000000000094d */ /* 0x000fea0003800000 */
[----:B------:R-:W-:Y:S05]  /*4b10*/  @P2 BRA `(.L_x_1068) ;  /* 0x0000000000202947 */ /* 0x000fea0003800000 */
[----:B------:R-:W-:-:S05]  /*4b20*/  IMAD R0, R4, R7, RZ ;  /* 0x0000000704007224 */ /* 0x000fca00078e02ff */
[----:B------:R-:W-:-:S13]  /*4b30*/  ISETP.NE.AND P0, PT, R0, -0x1, PT ;  /* 0xffffffff0000780c */ /* 0x000fda0003f05270 */
[----:B------:R-:W-:Y:S05]  /*4b40*/  @!P0 BRA `(.L_x_1068) ;  /* 0x0000000000148947 */ /* 0x000fea0003800000 */
.L_x_1069:
[----:B-1----:R-:W2:Y:S04]  /*4b50*/  LDG.E.STRONG.GPU R5, desc[UR10][R2.64] ;  /* 0x0000000a02057981 */ /* 0x002ea8000c1ef900 */
[----:B--2---:R-:W-:Y:S01]  /*4b60*/  CCTL.IVALL ;  /* 0x00000000ff00798f */ /* 0x004fe20002000000 */
[----:B------:R-:W-:Y:S05]  /*4b70*/  YIELD ;  /* 0x0000000000007946 */ /* 0x000fea0003800000 */
[----:B------:R-:W-:-:S13]  /*4b80*/  ISETP.NE.AND P0, PT, R5, R0, PT ;  /* 0x000000000500720c */ /* 0x000fda0003f05270 */
[----:B------:R-:W-:Y:S05]  /*4b90*/  @P0 BRA `(.L_x_1069) ;  /* 0xfffffffc00ec0947 */ /* 0x000fea000383ffff */
.L_x_1068:
[----:B------:R-:W-:Y:S05]  /*4ba0*/  WARPSYNC.ALL ;  /* 0x0000000000007948 */ /* 0x000fea0003800000 */
[----:B------:R-:W2:Y:S08]  /*4bb0*/  LDC.64 R6, c[0x0][0x3f8] ;  /* 0x0000fe00ff067b82 */ /* 0x000eb00000000a00 */
[----:B------:R-:W-:Y:S01]  /*4bc0*/  BAR.SYNC.DEFER_BLOCKING 0x0 ;  /* 0x0000000000007b1d */ /* 0x000fe20000010000 */
[----:B--2---:R-:W-:-:S04]  /*4bd0*/  LEA.HI R0, P0, R7, R6, RZ, 0x1 ;  /* 0x0000000607007211 */ /* 0x004fc800078108ff */
[----:B-1----:R-:W-:-:S04]  /*4be0*/  IADD3.X R3, PT, PT, RZ, R7, RZ, P0, !PT ;  /* 0x00000007ff037210 */ /* 0x002fc800007fe4ff */
        /* <DEDUP_REMOVED lines=43> */
[----:B------:R-:W1:Y:S01]  /*4ea0*/  LDCU.64 UR4, c[0x0][0x3d8] ;  /* 0x00007b00ff0477ac */ /* 0x000e620008000a00 */
[----:B------:R-:W-:Y:S02]  /*4eb0*/  IADD3 R9, PT, PT, R4, 0x1, RZ ;  /* 0x0000000104097810 */ /* 0x000fe40007ffe0ff */
[----:B------:R-:W-:Y:S01]  /*4ec0*/  MOV R4, R51 ;  /* 0x0000003300047202 */ /* 0x000fe20000000f00 */
[----:B------:R-:W2:Y:S01]  /*4ed0*/  LDCU.64 UR6, c[0x0][0x390] ;  /* 0x00007200ff0677ac */ /* 0x000ea20008000a00 */
[----:B------:R-:W-:Y:S02]  /*4ee0*/  LOP3.LUT R9, R9, 0x3, RZ, 0xc0, !PT ;  /* 0x0000000309097812 */ /* 0x000fe400078ec0ff */
[----:B------:R-:W-:Y:S01]  /*4ef0*/  MOV R5, R2 ;  /* 0x0000000200057202 */ /* 0x000fe20000000f00 */
[----:B------:R-:W3:Y:S01]  /*4f00*/  LDCU.64 UR8, c[0x0][0x388] ;  /* 0x00007100ff0877ac */ /* 0x000ee20008000a00 */
[C---:B0-----:R-:W-:Y:S02]  /*4f10*/  SHF.L.U32 R22, R51.reuse, 0x3, RZ ;  /* 0x0000000333167819 */ /* 0x041fe400000006ff */
[----:B------:R-:W-:Y:S01]  /*4f20*/  SHF.L.U64.HI R23, R51, 0x3, R2 ;  /* 0x0000000333177819 */ /* 0x000fe20000010202 */
[----:B------:R-:W-:Y:S01]  /*4f30*/  IMAD.WIDE.U32 R4, R9, 0x180, R4 ;  /* 0x0000018009047825 */ /* 0x000fe200078e0004 */
[----:B------:R-:W-:-:S02]  /*4f40*/  SHF.L.U32 R31, R7, 0x2, RZ ;  /* 0x00000002071f7819 */ /* 0x000fc400000006ff */
[----:B------:R-:W-:Y:S02]  /*4f50*/  SHF.L.U64.HI R33, R0, 0x2, R3 ;  /* 0x0000000200217819 */ /* 0x000fe40000010203 */
[----:B------:R-:W-:Y:S02]  /*4f60*/  SHF.L.U64.HI R29, R28, 0x2, R35 ;  /* 0x000000021c1d7819 */ /* 0x000fe40000010223 */
[C---:B-1----:R-:W-:Y:S01]  /*4f70*/  LEA R27, P1, R51.reuse, UR4, 0x2 ;  /* 0x00000004331b7c11 */ /* 0x042fe2000f8210ff */
        /* <DEDUP_REMOVED lines=11> */
[----:B------:R-:W-:-:S07]  /*5030*/  IADD3.X R21, PT, PT, RZ, -0x1, RZ, P2, !PT ;  /* 0xffffffffff157810 */ /* 0x000fce00017fe4ff */
.L_x_1072:
[-C--:B-1----:R-:W-:Y:S02]  /*5040*/  LEA R10, P1, R0, R27.reuse, 0x2 ;  /* 0x0000001b000a7211 */ /* 0x082fe400078210ff */
        /* <DEDUP_REMOVED lines=28> */
.L_x_1071:
[----:B------:R-:W-:Y:S05]  /*5210*/  BSYNC.RECONVERGENT B0 ;  /* 0x0000000000007941 */ /* 0x000fea0003800200 */
.L_x_1070:
[----:B------:R-:W-:Y:S05]  /*5220*/  @!P0 EXIT ;  /* 0x000000000000894d */ /* 0x000fea0003800000 */
[C---:B------:R-:W-:Y:S01]  /*5230*/  SHF.L.U64.HI R4, R6.reuse, 0x2, R7 ;  /* 0x0000000206047819 */ /* 0x040fe20000010207 */
[----:B------:R-:W2:Y:S01]  /*5240*/  LDCU.64 UR4, c[0x0][0x3d8] ;  /* 0x00007b00ff0477ac */ /* 0x000ea20008000a00 */
[----:B------:R-:W-:Y:S02]  /*5250*/  SHF.L.U32 R7, R6, 0x2, RZ ;  /* 0x0000000206077819 */ /* 0x000fe400000006ff */
[C---:B-1----:R-:W-:Y:S01]  /*5260*/  SHF.L.U64.HI R8, R28.reuse, 0x2, R35 ;  /* 0x000000021c087819 */ /* 0x042fe20000010223 */
[----:B------:R-:W1:Y:S01]  /*5270*/  LDCU.64 UR6, c[0x0][0x388] ;  /* 0x00007100ff0677ac */ /* 0x000e620008000a00 */
[----:B------:R-:W-:Y:S02]  /*5280*/  SHF.L.U32 R9, R28, 0x2, RZ ;  /* 0x000000021c097819 */ /* 0x000fe400000006ff */
[C---:B------:R-:W-:Y:S01]  /*5290*/  SHF.L.U64.HI R5, R0.reuse, 0x2, R3 ;  /* 0x0000000200057819 */ /* 0x040fe20000010203 */
[----:B------:R-:W3:Y:S01]  /*52a0*/  LDCU.64 UR8, c[0x0][0x390] ;  /* 0x00007200ff0877ac */ /* 0x000ee20008000a00 */
[----:B------:R-:W-:-:S07]  /*52b0*/  SHF.L.U32 R6, R0, 0x2, RZ ;  /* 0x0000000200067819 */ /* 0x000fce00000006ff */
.L_x_1073:
[C---:B----4-:R-:W-:Y:S02]  /*52c0*/  SHF.L.U32 R19, R51.reuse, 0x2, RZ ;  /* 0x0000000233137819 */ /* 0x050fe400000006ff */
[----:B------:R-:W-:Y:S02]  /*52d0*/  SHF.L.U64.HI R25, R51, 0x2, R2 ;  /* 0x0000000233197819 */ /* 0x000fe40000010202 */
[----:B--2---:R-:W-:-:S04]  /*52e0*/  IADD3 R10, P0, PT, R19, UR4, RZ ;  /* 0x00000004130a7c10 */ /* 0x004fc8000ff1e0ff */
[----:B------:R-:W-:Y:S02]  /*52f0*/  IADD3.X R11, PT, PT, R25, UR5, RZ, P0, !PT ;  /* 0x00000005190b7c10 */ /* 0x000fe400087fe4ff */
[C---:B------:R-:W-:Y:S02]  /*5300*/  IADD3 R12, P0, PT, R10.reuse, R6, RZ ;  /* 0x000000060a0c7210 */ /* 0x040fe40007f1e0ff */
[C---:B------:R-:W-:Y:S01]  /*5310*/  IADD3 R16, P1, PT, R10.reuse, R9, RZ ;  /* 0x000000090a107210 */ /* 0x040fe20007f3e0ff */
[----:B0-----:R0:W2:Y:S01]  /*5320*/  LDG.E R20, desc[UR10][R10.64] ;  /* 0x0000000a0a147981 */ /* 0x0010a2000c1e1900 */
[C---:B------:R-:W-:Y:S02]  /*5330*/  IADD3.X R13, PT, PT, R11.reuse, R5, RZ, P0, !PT ;  /* 0x000000050b0d7210 */ /* 0x040fe400007fe4ff */
[----:B------:R-:W-:Y:S02]  /*5340*/  IADD3 R14, P0, PT, R10, R7, RZ ;  /* 0x000000070a0e7210 */ /* 0x000fe40007f1e0ff */
[C---:B------:R-:W-:Y:S01]  /*5350*/  IADD3.X R17, PT, PT, R11.reuse, R8, RZ, P1, !PT ;  /* 0x000000080b117210 */ /* 0x040fe20000ffe4ff */
[----:B------:R-:W2:Y:S01]  /*5360*/  LDG.E R21, desc[UR10][R12.64] ;  /* 0x0000000a0c157981 */ /* 0x000ea2000c1e1900 */
        /* <DEDUP_REMOVED lines=8> */
[C---:B-1----:R-:W-:Y:S02]  /*53f0*/  IADD3 R24, P0, PT, R26.reuse, UR6, RZ ;  /* 0x000000061a187c10 */ /* 0x042fe4000ff1e0ff */
[----:B0-----:R-:W-:Y:S02]  /*5400*/  LOP3.LUT R11, R25, 0x3, RZ, 0xc0, !PT ;  /* 0x00000003190b7812 */ /* 0x001fe400078ec0ff */
[----:B---3--:R-:W-:Y:S02]  /*5410*/  IADD3 R26, P1, PT, R26, UR8, RZ ;  /* 0x000000081a1a7c10 */ /* 0x008fe4000ff3e0ff */
        /* <DEDUP_REMOVED lines=10> */
[----:B--2---:R0:W-:Y:S04]  /*54c0*/  STG.E.64 desc[UR10][R24.64], R20 ;  /* 0x0000001418007986 */ /* 0x0041e8000c101b0a */
        /* <DEDUP_REMOVED lines=49> */
.L_x_1074:
        /* <DEDUP_REMOVED lines=10> */
.L_x_2485:


//--------------------- .text._Z35group_norm_nhwc_bwd_one_pass_kernelI11Fp32IOFp32WLi512ELi12ELi384EEv26Group_norm_nhwc_bwd_params --------------------------
	.section	.text._Z35group_norm_nhwc_bwd_one_pass_kernelI11Fp32IOFp32WLi512ELi12ELi384EEv26Group_norm_nhwc_bwd_params,"ax",@progbits
	.align	128
        .global         _Z35group_norm_nhwc_bwd_one_pass_kernelI11Fp32IOFp32WLi512ELi12ELi384EEv26Group_norm_nhwc_bwd_params
        .type           _Z35group_norm_nhwc_bwd_one_pass_kernelI11Fp32IOFp32WLi512ELi12ELi384EEv26Group_norm_nhwc_bwd_params,@function
        .size           _Z35group_norm_nhwc_bwd_one_pass_kernelI11Fp32IOFp32WLi512ELi12ELi384EEv26Group_norm_nhwc_bwd_params,(.L_x_2486 - _Z35group_norm_nhwc_bwd_one_pass_kernelI11Fp32IOFp32WLi512ELi12ELi384EEv26Group_norm_nhwc_bwd_params)
        .other          _Z35group_norm_nhwc_bwd_one_pass_kernelI11Fp32IOFp32WLi512ELi12ELi384EEv26Group_norm_nhwc_bwd_params,@"STO_CUDA_ENTRY STV_DEFAULT"
_Z35group_norm_nhwc_bwd_one_pass_kernelI11Fp32IOFp32WLi512ELi12ELi384EEv26Group_norm_nhwc_bwd_params:
.text._Z35group_norm_nhwc_bwd_one_pass_kernelI11Fp32IOFp32WLi512ELi12ELi384EEv26Group_norm_nhwc_bwd_params:
        /* <DEDUP_REMOVED lines=19> */
[----:B------:R-:W-:-:S05]  /*0130*/  PRMT R2, R71, 0x9910, RZ ;  /* 0x0000991047027816 */ /* 0x000fca00000000ff */
[----:B------:R-:W-:-:S05]  /*0140*/  IMAD R2, R2, 0x6, RZ ;  /* 0x0000000602027824 */ /* 0x000fca00078e02ff */
[----:B------:R-:W-:Y:S01]  /*0150*/  IADD3 R2, PT, PT, RZ, -R2, RZ ;  /* 0x80000002ff027210 */ /* 0x000fe20007ffe0ff */
[----:B0-----:R-:W-:-:S03]  /*0160*/  IMAD R66, R66, UR10, R71 ;  /* 0x0000000a42427c24 */ /* 0x001fc6000f8e0247 */
[----:B------:R-:W-:Y:S02]  /*0170*/  PRMT R3, R2, 0x7710, RZ ;  /* 0x0000771002037816 */ /* 0x000fe400000000ff */
[C---:B------:R-:W-:Y:S02]  /*0180*/  IADD3 R65, PT, PT, R66.reuse, 0x1c0, RZ ;  /* 0x000001c042417810 */ /* 0x040fe40007ffe0ff */
[----:B------:R-:W-:Y:S02]  /*0190*/  IADD3 R64, PT, PT, R3, R60, RZ ;  /* 0x0000003c03407210 */ /* 0x000fe40007ffe0ff */
[C---:B------:R-:W-:Y:S02]  /*01a0*/  IADD3 R70, PT, PT, R66.reuse, 0x40, RZ ;  /* 0x0000004042467810 */ /* 0x040fe40007ffe0ff */
[C---:B------:R-:W-:Y:S02]  /*01b0*/  IADD3 R69, PT, PT, R66.reuse, 0x80, RZ ;  /* 0x0000008042457810 */ /* 0x040fe40007ffe0ff */
[----:B------:R-:W-:-:S02]  /*01c0*/  IADD3 R68, PT, PT, R66, 0xc0, RZ ;  /* 0x000000c042447810 */ /* 0x000fc40007ffe0ff */
[C---:B------:R-:W-:Y:S02]  /*01d0*/  IADD3 R67, PT, PT, R66.reuse, 0x140, RZ ;  /* 0x0000014042437810 */ /* 0x040fe40007ffe0ff */
[----:B------:R-:W-:Y:S02]  /*01e0*/  IADD3 R66, PT, PT, R66, 0x180, RZ ;  /* 0x0000018042427810 */ /* 0x000fe40007ffe0ff */
[----:B------:R-:W-:Y:S02]  /*01f0*/  SHF.R.S32.HI R59, RZ, 0x1f, R65 ;  /* 0x0000001fff3b7819 */ /* 0x000fe40000011441 */
[----:B-123--:R-:W-:-:S07]  /*0200*/  SHF.L.U32 R64, R64, 0x1, RZ ;  /* 0x0000000140407819 */ /* 0x00efce00000006ff */
.L_x_1118:
[----:B01----:R-:W0:Y:S01]  /*0210*/  LDC R8, c[0x0][0x410] ;  /* 0x00010400ff087b82 */ /* 0x003e220000000800 */
[----:B------:R-:W1:Y:S01]  /*0220*/  LDCU.128 UR12, c[0x0][0x400] ;  /* 0x00008000ff0c77ac */ /* 0x000e620008000c00 */
[----:B------:R-:W-:Y:S02]  /*0230*/  ISETP.GE.AND P1, PT, R63, RZ, PT ;  /* 0x000000ff3f00720c */ /* 0x000fe40003f26270 */
[----:B--2---:R-:W-:Y:S02]  /*0240*/  SHF.R.S32.HI R13, RZ, 0x1f, R68 ;  /* 0x0000001fff0d7819 */ /* 0x004fe40000011444 */
[----:B------:R-:W-:Y:S02]  /*0250*/  SHF.R.S32.HI R31, RZ, 0x1f, R67 ;  /* 0x0000001fff1f7819 */ /* 0x000fe40000011443 */
[----:B---3--:R-:W-:Y:S01]  /*0260*/  LOP3.LUT R19, R64, 0xffff, RZ, 0xc0, !PT ;  /* 0x0000ffff40137812 */ /* 0x008fe200078ec0ff */
[----:B------:R-:W2:Y:S01]  /*0270*/  LDC R36, c[0x0][0x41c] ;  /* 0x00010700ff247b82 */ /* 0x000ea20000000800 */
[----:B------:R-:W-:-:S02]  /*0280*/  SHF.R.S32.HI R11, RZ, 0x1f, R66 ;  /* 0x0000001fff0b7819 */ /* 0x000fc40000011442 */
[----:B-1----:R-:W-:Y:S02]  /*0290*/  ISETP.GE.U32.AND P4, PT, R69, UR12, PT ;  /* 0x0000000c45007c0c */ /* 0x002fe4000bf86070 */
[----:B------:R-:W-:Y:S02]  /*02a0*/  ISETP.GE.U32.AND P5, PT, R68, UR12, PT ;  /* 0x0000000c44007c0c */ /* 0x000fe4000bfa6070 */
[----:B0-----:R-:W-:Y:S02]  /*02b0*/  IABS R5, R8 ;  /* 0x0000000800057213 */ /* 0x001fe40000000000 */
[----:B------:R-:W-:Y:S02]  /*02c0*/  ISETP.GE.AND.EX P5, PT, R13, UR13, PT, P5 ;  /* 0x0000000d0d007c0c */ /* 0x000fe4000bfa6350 */
[----:B------:R-:W0:Y:S01]  /*02d0*/  I2F.RP R4, R5 ;  /* 0x0000000500047306 */ /* 0x000e220000209400 */
[----:B--2---:R-:W-:-:S05]  /*02e0*/  IMAD R36, R36, UR10, R71 ;  /* 0x0000000a24247c24 */ /* 0x004fca000f8e0247 */
[----:B------:R-:W-:-:S05]  /*02f0*/  IADD3 R34, PT, PT, R36, 0x100, RZ ;  /* 0x0000010024227810 */ /* 0x000fca0007ffe0ff */
[----:B------:R-:W1:Y:S01]  /*0300*/  @!P5 LDC.64 R16, c[0x0][0x3a0] ;  /* 0x0000e800ff10db82 */ /* 0x000e620000000a00 */
[----:B------:R-:W-:Y:S01]  /*0310*/  SHF.R.S32.HI R37, RZ, 0x1f, R34 ;  /* 0x0000001fff257819 */ /* 0x000fe20000011422 */
[----:B0-----:R-:W0:Y:S06]  /*0320*/  MUFU.RCP R4, R4 ;  /* 0x0000000400047308 */ /* 0x001e2c0000001000 */
[----:B------:R-:W2:Y:S01]  /*0330*/  @!P5 LDC.64 R14, c[0x0][0x398] ;  /* 0x0000e600ff0edb82 */ /* 0x000ea20000000a00 */
[----:B0---4-:R-:W-:-:S04]  /*0340*/  IADD3 R2, PT, PT, R4, 0xffffffe, RZ ;  /* 0x0ffffffe04027810 */ /* 0x011fc80007ffe0ff */
[----:B------:R0:W3:Y:S02]  /*0350*/  F2I.FTZ.U32.TRUNC.NTZ R3, R2 ;  /* 0x0000000200037305 */ /* 0x0000e4000021f000 */
[----:B0-----:R-:W-:Y:S02]  /*0360*/  MOV R2, RZ ;  /* 0x000000ff00027202 */ /* 0x001fe40000000f00 */
[----:B---3--:R-:W-:-:S05]  /*0370*/  IADD3 R6, PT, PT, RZ, -R3, RZ ;  /* 0x80000003ff067210 */ /* 0x008fca0007ffe0ff */
[----:B------:R-:W-:Y:S01]  /*0380*/  IMAD R7, R6, R5, RZ ;  /* 0x0000000506077224 */ /* 0x000fe200078e02ff */
[----:B------:R-:W-:-:S03]  /*0390*/  IABS R6, R63 ;  /* 0x0000003f00067213 */ /* 0x000fc60000000000 */
[----:B------:R-:W-:Y:S01]  /*03a0*/  IMAD.HI.U32 R3, R3, R7, R2 ;  /* 0x0000000703037227 */ /* 0x000fe200078e0002 */
[----:B------:R-:W-:Y:S02]  /*03b0*/  LOP3.LUT R2, R63, R8, RZ, 0x3c, !PT ;  /* 0x000000083f027212 */ /* 0x000fe400078e3cff */
[----:B------:R-:W-:Y:S02]  /*03c0*/  SHF.R.S32.HI R7, RZ, 0x1f, R69 ;  /* 0x0000001fff077819 */ /* 0x000fe40000011445 */
[----:B------:R-:W-:Y:S01]  /*03d0*/  ISETP.GE.AND P0, PT, R2, RZ, PT ;  /* 0x000000ff0200720c */ /* 0x000fe20003f06270 */
[----:B------:R-:W-:Y:S01]  /*03e0*/  IMAD.HI.U32 R3, R3, R6, RZ ;  /* 0x0000000603037227 */ /* 0x000fe200078e00ff */
[----:B------:R-:W-:-:S04]  /*03f0*/  ISETP.GE.AND.EX P4, PT, R7, UR13, PT, P4 ;  /* 0x0000000d07007c0c */ /* 0x000fc8000bf86340 */
[----:B------:R-:W-:-:S05]  /*0400*/  IADD3 R4, PT, PT, -R3, RZ, RZ ;  /* 0x000000ff03047210 */ /* 0x000fca0007ffe1ff */
[----:B------:R-:W-:-:S04]  /*0410*/  IMAD R4, R5, R4, R6 ;  /* 0x0000000405047224 */ /* 0x000fc800078e0206 */
[----:B------:R-:W0:Y:S01]  /*0420*/  @!P4 LDC.64 R20, c[0x0][0x3a0] ;  /* 0x0000e800ff14cb82 */ /* 0x000e220000000a00 */
[----:B------:R-:W-:-:S07]  /*0430*/  ISETP.GT.U32.AND P3, PT, R5, R4, PT ;  /* 0x000000040500720c */ /* 0x000fce0003f64070 */
[----:B------:R-:W3:Y:S06]  /*0440*/  @!P4 LDC.64 R26, c[0x0][0x398] ;  /* 0x0000e600ff1acb82 */ /* 0x000eec0000000a00 */
[-C--:B------:R-:W-:Y:S02]  /*0450*/  @!P3 IADD3 R4, PT, PT, R4, -R5.reuse, RZ ;  /* 0x800000050404b210 */ /* 0x080fe40007ffe0ff */
[----:B------:R-:W-:Y:S02]  /*0460*/  @!P3 IADD3 R3, PT, PT, R3, 0x1, RZ ;  /* 0x000000010303b810 */ /* 0x000fe40007ffe0ff */
[----:B------:R-:W-:-:S02]  /*0470*/  ISETP.GE.U32.AND P2, PT, R4, R5, PT ;  /* 0x000000050400720c */ /* 0x000fc40003f46070 */
[----:B------:R-:W-:Y:S02]  /*0480*/  ISETP.GT.U32.AND P3, PT, R5, R4, PT ;  /* 0x000000040500720c */ /* 0x000fe40003f64070 */
[----:B------:R-:W-:-:S04]  /*0490*/  IADD3 R5, PT, PT, R4, -R5, RZ ;  /* 0x8000000504057210 */ /* 0x000fc80007ffe0ff */
[----:B------:R-:W-:Y:S02]  /*04a0*/  SEL R4, R5, R4, !P3 ;  /* 0x0000000405047207 */ /* 0x000fe40005800000 */
[----:B------:R-:W-:Y:S02]  /*04b0*/  ISETP.GE.U32.AND P3, PT, R67, UR12, PT ;  /* 0x0000000c43007c0c */ /* 0x000fe4000bf66070 */
[----:B------:R-:W-:Y:S02]  /*04c0*/  @!P1 IADD3 R4, PT, PT, -R4, RZ, RZ ;  /* 0x000000ff04049210 */ /* 0x000fe40007ffe1ff */
[----:B------:R-:W-:Y:S02]  /*04d0*/  @P2 IADD3 R3, PT, PT, R3, 0x1, RZ ;  /* 0x0000000103032810 */ /* 0x000fe40007ffe0ff */
[----:B------:R-:W-:Y:S02]  /*04e0*/  ISETP.NE.AND P2, PT, R8, RZ, PT ;  /* 0x000000ff0800720c */ /* 0x000fe40003f45270 */
[----:B------:R-:W-:-:S02]  /*04f0*/  MOV R2, R3 ;  /* 0x0000000300027202 */ /* 0x000fc40000000f00 */
[----:B------:R-:W-:Y:S02]  /*0500*/  LOP3.LUT R3, RZ, R8, RZ, 0x33, !PT ;  /* 0x00000008ff037212 */ /* 0x000fe400078e33ff */
[----:B------:R-:W-:Y:S01]  /*0510*/  @!P0 IADD3 R2, PT, PT, -R2, RZ, RZ ;  /* 0x000000ff02028210 */ /* 0x000fe20007ffe1ff */
[----:B------:R-:W4:Y:S01]  /*0520*/  @!P5 LDC.64 R8, c[0x0][0x3f8] ;  /* 0x0000fe00ff08db82 */ /* 0x000f220000000a00 */
[C---:B------:R-:W-:Y:S02]  /*0530*/  SEL R73, R3.reuse, R4, !P2 ;  /* 0x0000000403497207 */ /* 0x040fe40005000000 */
[----:B------:R-:W-:Y:S02]  /*0540*/  SEL R5, R3, R2, !P2 ;  /* 0x0000000203057207 */ /* 0x000fe40005000000 */
[----:B------:R-:W-:Y:S01]  /*0550*/  ISETP.GE.AND.EX P3, PT, R31, UR13, PT, P3 ;  /* 0x0000000d1f007c0c */ /* 0x000fe2000bf66330 */
[----:B------:R-:W-:Y:S01]  /*0560*/  IMAD R18, R73, 0xc, RZ ;  /* 0x0000000c49127824 */ /* 0x000fe200078e02ff */
[----:B------:R-:W-:Y:S01]  /*0570*/  SHF.R.S32.HI R4, RZ, 0x1f, R5 ;  /* 0x0000001fff047819 */ /* 0x000fe20000011405 */
[----:B------:R-:W1:Y:S01]  /*0580*/  @!P4 LDC.64 R2, c[0x0][0x3f8] ;  /* 0x0000fe00ff02cb82 */ /* 0x000e620000000a00 */
[----:B------:R-:W-:-:S02]  /*0590*/  ISETP.GE.U32.AND P2, PT, R36, UR12, PT ;  /* 0x0000000c24007c0c */ /* 0x000fc4000bf46070 */
[----:B------:R-:W-:Y:S01]  /*05a0*/  IADD3 R76, P0, PT, R18, R19, RZ ;  /* 0x00000013124c7210 */ /* 0x000fe20007f1e0ff */
[----:B------:R-:W-:-:S03]  /*05b0*/  IMAD R4, R4, UR14, RZ ;  /* 0x0000000e04047c24 */ /* 0x000fc6000f8e02ff */
[----:B------:R-:W-:Y:S01]  /*05c0*/  LEA.HI.X.SX32 R77, R18, RZ, 0x1, P0 ;  /* 0x000000ff124d7211 */ /* 0x000fe200000f0eff */
[C---:B------:R-:W-:Y:S01]  /*05d0*/  IMAD R75, R5.reuse, UR15, R4 ;  /* 0x0000000f054b7c24 */ /* 0x040fe2000f8e0204 */
[----:B------:R-:W-:Y:S01]  /*05e0*/  ISETP.GE.U32.AND P0, PT, R66, UR12, PT ;  /* 0x0000000c42007c0c */ /* 0x000fe2000bf06070 */
[----:B------:R-:W2:Y:S01]  /*05f0*/  @!P3 LDC.64 R32, c[0x0][0x3a0] ;  /* 0x0000e800ff20bb82 */ /* 0x000ea20000000a00 */
[----:B------:R-:W-:Y:S02]  /*0600*/  IMAD.WIDE.U32 R76, R5, UR14, R76 ;  /* 0x0000000e054c7c25 */ /* 0x000fe4000f8e004c */
[----:B------:R-:W-:-:S03]  /*0610*/  ISETP.GE.AND.EX P0, PT, R11, UR13, PT, P0 ;  /* 0x0000000d0b007c0c */ /* 0x000fc6000bf06300 */
[----:B------:R-:W-:Y:S02]  /*0620*/  IADD3 R75, PT, PT, R77, R75, RZ ;  /* 0x0000004b4d4b7210 */ /* 0x000fe40007ffe0ff */
[----:B------:R-:W0:Y:S01]  /*0630*/  @!P3 LDC.64 R4, c[0x0][0x3f8] ;  /* 0x0000fe00ff04bb82 */ /* 0x000e220000000a00 */
[-C--:B------:R-:W-:Y:S02]  /*0640*/  @!P4 MOV R74, R76.reuse ;  /* 0x0000004c004ac202 */ /* 0x080fe40000000f00 */
[----:B------:R-:W-:Y:S02]  /*0650*/  @!P5 MOV R22, R76 ;  /* 0x0000004c0016d202 */ /* 0x000fe40000000f00 */
[----:B------:R-:W-:Y:S01]  /*0660*/  @!P5 MOV R23, R75 ;  /* 0x0000004b0017d202 */ /* 0x000fe20000000f00 */
[----:B-1----:R-:W-:Y:S01]  /*0670*/  @!P4 IMAD R6, R7, R2, RZ ;  /* 0x000000020706c224 */ /* 0x002fe200078e02ff */
[----:B------:R-:W-:Y:S01]  /*0680*/  SHF.R.S32.HI R7, RZ, 0x1f, R36 ;  /* 0x0000001fff077819 */ /* 0x000fe20000011424 */
[----:B------:R-:W1:Y:S02]  /*0690*/  @!P0 LDC.64 R44, c[0x0][0x398] ;  /* 0x0000e600ff2c8b82 */ /* 0x000e640000000a00 */
[----:B------:R-:W-:Y:S01]  /*06a0*/  @!P4 IMAD R25, R69, R3, R6 ;  /* 0x000000034519c224 */ /* 0x000fe200078e0206 */
[----:B------:R-:W-:Y:S01]  /*06b0*/  ISETP.GE.AND.EX P2, PT, R7, UR13, PT, P2 ;  /* 0x0000000d07007c0c */ /* 0x000fe2000bf46320 */
[----:B----4-:R-:W-:-:S02]  /*06c0*/  @!P5 IMAD R3, R13, R8, RZ ;  /* 0x000000080d03d224 */ /* 0x010fc400078e02ff */
[----:B------:R-:W-:-:S04]  /*06d0*/  @!P4 IMAD.WIDE.U32 R12, R69, R2, R74 ;  /* 0x00000002450cc225 */ /* 0x000fc800078e004a */
[C---:B------:R-:W-:Y:S01]  /*06e0*/  @!P5 IMAD R29, R68.reuse, R9, R3 ;  /* 0x00000009441dd224 */ /* 0x040fe200078e0203 */
[----:B------:R-:W-:Y:S01]  /*06f0*/  @!P4 IADD3 R25, PT, PT, R13, R25, RZ ;  /* 0x000000190d19c210 */ /* 0x000fe20007ffe0ff */
[----:B------:R-:W-:Y:S01]  /*0700*/  @!P5 IMAD.WIDE.U32 R8, R68, R8, R22 ;  /* 0x000000084408d225 */ /* 0x000fe200078e0016 */
[----:B------:R-:W4:Y:S01]  /*0710*/  @!P0 LDC.64 R2, c[0x0][0x3f8] ;  /* 0x0000fe00ff028b82 */ /* 0x000f220000000a00 */
[C---:B------:R-:W-:Y:S02]  /*0720*/  @!P4 SHF.L.U32 R13, R12.reuse, 0x2, RZ ;  /* 0x000000020c0dc819 */ /* 0x040fe400000006ff */
[----:B------:R-:W-:Y:S01]  /*0730*/  @!P4 SHF.L.U64.HI R10, R12, 0x2, R25 ;  /* 0x000000020c0ac819 */ /* 0x000fe20000010219 */
[----:B0-----:R-:W-:Y:S01]  /*0740*/  @!P3 IMAD R12, R31, R4, RZ ;  /* 0x000000041f0cb224 */ /* 0x001fe200078e02ff */
[----:B------:R-:W-:Y:S02]  /*0750*/  @!P5 IADD3 R9, PT, PT, R9, R29, RZ ;  /* 0x0000001d0909d210 */ /* 0x000fe40007ffe0ff */
[C---:B------:R-:W-:Y:S01]  /*0760*/  @!P5 SHF.L.U32 R23, R8.reuse, 0x2, RZ ;  /* 0x000000020817d819 */ /* 0x040fe200000006ff */
[----:B------:R-:W-:Y:S01]  /*0770*/  @!P3 IMAD R25, R67, R5, R12 ;  /* 0x000000054319b224 */ /* 0x000fe200078e020c */
[----:B------:R-:W-:Y:S01]  /*0780*/  @!P5 SHF.L.U64.HI R6, R8, 0x2, R9 ;  /* 0x000000020806d819 */ /* 0x000fe20000010209 */
[----:B------:R-:W0:Y:S01]  /*0790*/  @!P3 LDC.64 R30, c[0x0][0x398] ;  /* 0x0000e600ff1ebb82 */ /* 0x000e220000000a00 */
[----:B------:R-:W-:-:S02]  /*07a0*/  @!P3 MOV R8, R76 ;  /* 0x0000004c0008b202 */ /* 0x000fc40000000f00 */
[----:B------:R-:W-:Y:S02]  /*07b0*/  @!P3 MOV R9, R75 ;  /* 0x0000004b0009b202 */ /* 0x000fe40000000f00 */
[C---:B------:R-:W-:Y:S02]  /*07c0*/  @!P4 IADD3 R20, P6, PT, R13.reuse, R20, RZ ;  /* 0x000000140d14c210 */ /* 0x040fe40007fde0ff */
[----:B---3--:R-:W-:Y:S01]  /*07d0*/  @!P4 IADD3 R26, P1, PT, R13, R26, RZ ;  /* 0x0000001a0d1ac210 */ /* 0x008fe20007f3e0ff */
[----:B------:R-:W-:Y:S01]  /*07e0*/  @!P3 IMAD.WIDE.U32 R4, R67, R4, R8 ;  /* 0x000000044304b225 */ /* 0x000fe200078e0008 */
[C---:B------:R-:W-:Y:S01]  /*07f0*/  @!P4 IADD3.X R21, PT, PT, R10.reuse, R21, RZ, P6, !PT ;  /* 0x000000150a15c210 */ /* 0x040fe200037fe4ff */
[----:B------:R-:W3:Y:S01]  /*0800*/  @!P2 LDC.64 R12, c[0x0][0x3f8] ;  /* 0x0000fe00ff0cab82 */ /* 0x000ee20000000a00 */
[----:B------:R-:W-:Y:S02]  /*0810*/  @!P4 IADD3.X R27, PT, PT, R10, R27, RZ, P1, !PT ;  /* 0x0000001b0a1bc210 */ /* 0x000fe40000ffe4ff */
[----:B------:R-:W-:Y:S01]  /*0820*/  @!P5 IADD3 R16, P6, PT, R23, R16, RZ ;  /* 0x000000101710d210 */ /* 0x000fe20007fde0ff */
[----:B----4-:R-:W-:Y:S01]  /*0830*/  @!P0 IMAD R11, R11, R2, RZ ;  /* 0x000000020b0b8224 */ /* 0x010fe200078e02ff */
[----:B--2---:R-:W-:-:S02]  /*0840*/  @!P5 IADD3 R14, P1, PT, R23, R14, RZ ;  /* 0x0000000e170ed210 */ /* 0x004fc40007f3e0ff */
[----:B------:R-:W-:Y:S01]  /*0850*/  @!P3 IADD3 R5, PT, PT, R5, R25, RZ ;  /* 0x000000190505b210 */ /* 0x000fe20007ffe0ff */
[----:B------:R-:W-:Y:S01]  /*0860*/  @!P0 IMAD R11, R66, R3, R11 ;  /* 0x00000003420b8224 */ /* 0x000fe200078e020b */
[C---:B------:R-:W-:Y:S01]  /*0870*/  @!P5 IADD3.X R17, PT, PT, R6.reuse, R17, RZ, P6, !PT ;  /* 0x000000110611d210 */ /* 0x040fe200037fe4ff */
[----:B------:R-:W2:Y:S01]  /*0880*/  @!P0 LDC.64 R22, c[0x0][0x3a0] ;  /* 0x0000e800ff168b82 */ /* 0x000ea20000000a00 */
[----:B------:R-:W-:Y:S02]  /*0890*/  @!P5 IADD3.X R15, PT, PT, R6, R15, RZ, P1, !PT ;  /* 0x0000000f060fd210 */ /* 0x000fe40000ffe4ff */
[C---:B------:R-:W-:Y:S02]  /*08a0*/  @!P3 SHF.L.U32 R9, R4.reuse, 0x2, RZ ;  /* 0x000000020409b819 */ /* 0x040fe400000006ff */
[----:B------:R-:W-:Y:S02]  /*08b0*/  @!P3 SHF.L.U64.HI R6, R4, 0x2, R5 ;  /* 0x000000020406b819 */ /* 0x000fe40000010205 */
[----:B------:R-:W-:Y:S01]  /*08c0*/  @!P0 MOV R4, R76 ;  /* 0x0000004c00048202 */ /* 0x000fe20000000f00 */
[----:B------:R-:W4:Y:S01]  /*08d0*/  @!P2 LDC.64 R28, c[0x0][0x3a0] ;  /* 0x0000e800ff1cab82 */ /* 0x000f220000000a00 */
[----:B------:R-:W-:-:S02]  /*08e0*/  @!P0 MOV R5, R75 ;  /* 0x0000004b00058202 */ /* 0x000fc40000000f00 */
[----:B------:R-:W-:Y:S02]  /*08f0*/  ISETP.GE.U32.AND P1, PT, R34, UR12, PT ;  /* 0x0000000c22007c0c */ /* 0x000fe4000bf26070 */
[----:B------:R-:W-:Y:S01]  /*0900*/  @!P3 IADD3 R32, P6, PT, R9, R32, RZ ;  /* 0x000000200920b210 */ /* 0x000fe20007fde0ff */
[----:B------:R-:W-:Y:S01]  /*0910*/  @!P0 IMAD.WIDE.U32 R2, R66, R2, R4 ;  /* 0x0000000242028225 */ /* 0x000fe200078e0004 */
[----:B------:R-:W-:Y:S02]  /*0920*/  ISETP.GE.AND.EX P1, PT, R37, UR13, PT, P1 ;  /* 0x0000000d25007c0c */ /* 0x000fe4000bf26310 */
[----:B------:R-:W-:Y:S02]  /*0930*/  CS2R R4, SRZ ;  /* 0x0000000000047805 */ /* 0x000fe4000001ff00 */
[----:B------:R-:W-:Y:S01]  /*0940*/  SHF.R.S32.HI R35, RZ, 0x1f, R70 ;  /* 0x0000001fff237819 */ /* 0x000fe20000011446 */
[----:B---3--:R-:W-:Y:S01]  /*0950*/  @!P2 IMAD R7, R7, R12, RZ ;  /* 0x0000000c0707a224 */ /* 0x008fe200078e02ff */
[----:B------:R-:W-:Y:S01]  /*0960*/  @!P0 IADD3 R3, PT, PT, R3, R11, RZ ;  /* 0x0000000b03038210 */ /* 0x000fe20007ffe0ff */
[----:B------:R-:W3:Y:S01]  /*0970*/  @!P2 LDC.64 R24, c[0x0][0x398] ;  /* 0x0000e600ff18ab82 */ /* 0x000ee20000000a00 */
[C---:B------:R-:W-:Y:S01]  /*0980*/  @!P0 SHF.L.U32 R39, R2.reuse, 0x2, RZ ;  /* 0x0000000202278819 */ /* 0x040fe200000006ff */
[----:B------:R1:W5:Y:S01]  /*0990*/  @!P4 LDG.E.64 R4, desc[UR8][R26.64] ;  /* 0x000000081a04c981 */ /* 0x000362000c1e1b00 */
[----:B------:R-:W-:Y:S01]  /*09a0*/  @!P0 SHF.L.U64.HI R38, R2, 0x2, R3 ;  /* 0x0000000202268819 */ /* 0x000fe20000010203 */
[----:B------:R-:W-:Y:S01]  /*09b0*/  @!P2 IMAD R41, R36, R13, R7 ;  /* 0x0000000d2429a224 */ /* 0x000fe200078e0207 */
[----:B------:R-:W-:-:S02]  /*09c0*/  MOV R3, RZ ;  /* 0x000000ff00037202 */ /* 0x000fc40000000f00 */
[----:B------:R-:W-:Y:S01]  /*09d0*/  MOV R2, RZ ;  /* 0x000000ff00027202 */ /* 0x000fe20000000f00 */
[----:B------:R-:W2:Y:S01]  /*09e0*/  @!P1 LDC.64 R10, c[0x0][0x3f8] ;  /* 0x0000fe00ff0a9b82 */ /* 0x000ea20000000a00 */
[----:B------:R-:W-:Y:S02]  /*09f0*/  @!P3 IADD3.X R33, PT, PT, R6, R33, RZ, P6, !PT ;  /* 0x000000210621b210 */ /* 0x000fe400037fe4ff */
[----:B0-----:R-:W-:Y:S02]  /*0a00*/  @!P3 IADD3 R30, P6, PT, R9, R30, RZ ;  /* 0x0000001e091eb210 */ /* 0x001fe40007fde0ff */
[----:B------:R0:W5:Y:S01]  /*0a10*/  @!P4 LDG.E.64 R2, desc[UR8][R20.64] ;  /* 0x000000081402c981 */ /* 0x000162000c1e1b00 */
[----:B------:R-:W-:Y:S02]  /*0a20*/  ISETP.GE.U32.AND P4, PT, R70, UR12, PT ;  /* 0x0000000c46007c0c */ /* 0x000fe4000bf86070 */
[----:B------:R-:W-:Y:S02]  /*0a30*/  CS2R R8, SRZ ;  /* 0x0000000000087805 */ /* 0x000fe4000001ff00 */
[----:B------:R-:W-:-:S02]  /*0a40*/  @!P3 IADD3.X R31, PT, PT, R6, R31, RZ, P6, !PT ;  /* 0x0000001f061fb210 */ /* 0x000fc400037fe4ff */
[----:B------:R-:W-:Y:S02]  /*0a50*/  CS2R R6, SRZ ;  /* 0x0000000000067805 */ /* 0x000fe4000001ff00 */
[----:B------:R-:W-:Y:S01]  /*0a60*/  ISETP.GE.AND.EX P4, PT, R35, UR13, PT, P4 ;  /* 0x0000000d23007c0c */ /* 0x000fe2000bf86340 */
[----:B-1----:R-:W1:Y:S01]  /*0a70*/  @!P1 LDC.64 R26, c[0x0][0x3a0] ;  /* 0x0000e800ff1a9b82 */ /* 0x002e620000000a00 */
[----:B------:R4:W5:Y:S04]  /*0a80*/  @!P5 LDG.E.64 R8, desc[UR8][R14.64] ;  /* 0x000000080e08d981 */ /* 0x000968000c1e1b00 */
[----:B------:R3:W5:Y:S03]  /*0a90*/  @!P5 LDG.E.64 R6, desc[UR8][R16.64] ;  /* 0x000000081006d981 */ /* 0x000766000c1e1b00 */
[----:B0-----:R-:W0:Y:S01]  /*0aa0*/  LDC.64 R20, c[0x0][0x3b8] ;  /* 0x0000ee00ff147b82 */ /* 0x001e220000000a00 */
[----:B----4-:R-:W-:-:S02]  /*0ab0*/  @!P2 MOV R14, R76 ;  /* 0x0000004c000ea202 */ /* 0x010fc40000000f00 */
[----:B------:R-:W-:Y:S01]  /*0ac0*/  @!P2 MOV R15, R75 ;  /* 0x0000004b000fa202 */ /* 0x000fe20000000f00 */
[----:B--2---:R-:W-:Y:S01]  /*0ad0*/  @!P1 IMAD R37, R37, R10, RZ ;  /* 0x0000000a25259224 */ /* 0x004fe200078e02ff */
[----:B------:R-:W-:-:S03]  /*0ae0*/  @!P0 IADD3 R22, P6, PT, R39, R22, RZ ;  /* 0x0000001627168210 */ /* 0x000fc60007fde0ff */
[----:B------:R-:W2:Y:S01]  /*0af0*/  @!P4 LDC.64 R42, c[0x0][0x3a0] ;  /* 0x0000e800ff2acb82 */ /* 0x000ea20000000a00 */
[----:B------:R-:W-:-:S07]  /*0b00*/  @!P2 IMAD.WIDE.U32 R12, R36, R12, R14 ;  /* 0x0000000c240ca225 */ /* 0x000fce00078e000e */
[----:B------:R-:W4:Y:S01]  /*0b10*/  @!P4 LDC.64 R14, c[0x0][0x3f8] ;  /* 0x0000fe00ff0ecb82 */ /* 0x000f220000000a00 */
[----:B------:R-:W-:Y:S02]  /*0b20*/  @!P2 IADD3 R13, PT, PT, R13, R41, RZ ;  /* 0x000000290d0da210 */ /* 0x000fe40007ffe0ff */
[C---:B---3--:R-:W-:Y:S02]  /*0b30*/  @!P2 SHF.L.U32 R17, R12.reuse, 0x2, RZ ;  /* 0x000000020c11a819 */ /* 0x048fe400000006ff */
[----:B------:R-:W-:Y:S02]  /*0b40*/  @!P2 SHF.L.U64.HI R16, R12, 0x2, R13 ;  /* 0x000000020c10a819 */ /* 0x000fe4000001020d */
[----:B------:R-:W-:Y:S01]  /*0b50*/  @!P1 MOV R12, R76 ;  /* 0x0000004c000c9202 */ /* 0x000fe20000000f00 */
[C---:B------:R-:W-:Y:S01]  /*0b60*/  @!P1 IMAD R37, R34.reuse, R11, R37 ;  /* 0x0000000b22259224 */ /* 0x040fe200078e0225 */
[----:B------:R-:W-:Y:S01]  /*0b70*/  @!P1 MOV R13, R75 ;  /* 0x0000004b000d9202 */ /* 0x000fe20000000f00 */
[----:B------:R-:W3:Y:S02]  /*0b80*/  @!P4 LDC.64 R40, c[0x0][0x398] ;  /* 0x0000e600ff28cb82 */ /* 0x000ee40000000a00 */
[----:B------:R-:W-:Y:S01]  /*0b90*/  @!P1 IMAD.WIDE.U32 R10, R34, R10, R12 ;  /* 0x0000000a220a9225 */ /* 0x000fe200078e000c */
[----:B------:R-:W-:-:S02]  /*0ba0*/  CS2R R12, SRZ ;  /* 0x00000000000c7805 */ /* 0x000fc4000001ff00 */
[----:B------:R-:W-:Y:S02]  /*0bb0*/  ISETP.GE.U32.AND P5, PT, R65, UR12, PT ;  /* 0x0000000c41007c0c */ /* 0x000fe4000bfa6070 */
[----:B------:R-:W-:Y:S02]  /*0bc0*/  @!P0 IADD3.X R23, PT, PT, R38, R23, RZ, P6, !PT ;  /* 0x0000001726178210 */ /* 0x000fe400037fe4ff */
[----:B------:R1:W5:Y:S01]  /*0bd0*/  @!P3 LDG.E.64 R12, desc[UR8][R30.64] ;  /* 0x000000081e0cb981 */ /* 0x000362000c1e1b00 */
[----:B----4-:R-:W-:Y:S01]  /*0be0*/  @!P4 IMAD R35, R35, R14, RZ ;  /* 0x0000000e2323c224 */ /* 0x010fe200078e02ff */
[----:B------:R-:W-:Y:S02]  /*0bf0*/  @!P0 IADD3 R44, P6, PT, R39, R44, RZ ;  /* 0x0000002c272c8210 */ /* 0x000fe40007fde0ff */
[----:B-1----:R-:W-:Y:S02]  /*0c00*/  @!P4 MOV R30, R76 ;  /* 0x0000004c001ec202 */ /* 0x002fe40000000f00 */
[----:B------:R-:W-:Y:S01]  /*0c10*/  @!P4 MOV R31, R75 ;  /* 0x0000004b001fc202 */ /* 0x000fe20000000f00 */
[C---:B------:R-:W-:Y:S01]  /*0c20*/  @!P4 IMAD R35, R70.reuse, R15, R35 ;  /* 0x0000000f4623c224 */ /* 0x040fe200078e0223 */
[----:B------:R-:W-:Y:S01]  /*0c30*/  ISETP.GE.AND.EX P5, PT, R59, UR13, PT, P5 ;  /* 0x0000000d3b007c0c */ /* 0x000fe2000bfa6350 */
[----:B------:R-:W-:Y:S01]  /*0c40*/  @!P4 IMAD.WIDE.U32 R14, R70, R14, R30 ;  /* 0x0000000e460ec225 */ /* 0x000fe200078e001e */
[----:B------:R-:W-:-:S02]  /*0c50*/  @!P0 IADD3.X R45, PT, PT, R38, R45, RZ, P6, !PT ;  /* 0x0000002d262d8210 */ /* 0x000fc400037fe4ff */
[----:B------:R-:W-:Y:S01]  /*0c60*/  @!P2 IADD3 R28, P6, PT, R17, R28, RZ ;  /* 0x0000001c111ca210 */ /* 0x000fe20007fde0ff */
[----:B------:R-:W1:Y:S01]  /*0c70*/  @!P1 LDC.64 R38, c[0x0][0x398] ;  /* 0x0000e600ff269b82 */ /* 0x000e620000000a00 */
[----:B------:R-:W-:Y:S02]  /*0c80*/  @!P4 IADD3 R15, PT, PT, R15, R35, RZ ;  /* 0x000000230f0fc210 */ /* 0x000fe40007ffe0ff */
[----:B------:R-:W-:Y:S02]  /*0c90*/  @!P2 IADD3.X R29, PT, PT, R16, R29, RZ, P6, !PT ;  /* 0x0000001d101da210 */ /* 0x000fe400037fe4ff */
[----:B------:R-:W-:Y:S02]  /*0ca0*/  @!P2 IADD3 R24, P6, PT, R17, R24, RZ ;  /* 0x000000181118a210 */ /* 0x000fe40007fde0ff */
[C---:B------:R-:W-:Y:S02]  /*0cb0*/  @!P4 SHF.L.U32 R47, R14.reuse, 0x2, RZ ;  /* 0x000000020e2fc819 */ /* 0x040fe400000006ff */
[----:B------:R-:W-:Y:S01]  /*0cc0*/  @!P4 SHF.L.U64.HI R46, R14, 0x2, R15 ;  /* 0x000000020e2ec819 */ /* 0x000fe2000001020f */
[----:B0-----:R-:W-:Y:S01]  /*0cd0*/  IMAD.WIDE R14, R63, 0x8, R20 ;  /* 0x000000083f0e7825 */ /* 0x001fe200078e0214 */
[----:B------:R-:W-:-:S02]  /*0ce0*/  @!P2 IADD3.X R25, PT, PT, R16, R25, RZ, P6, !PT ;  /* 0x000000191019a210 */ /* 0x000fc400037fe4ff */
[----:B------:R-:W-:Y:S01]  /*0cf0*/  @!P1 IADD3 R11, PT, PT, R11, R37, RZ ;  /* 0x000000250b0b9210 */ /* 0x000fe20007ffe0ff */
[----:B------:R-:W0:Y:S01]  /*0d00*/  @!P5 LDC.64 R16, c[0x0][0x3f8] ;  /* 0x0000fe00ff10db82 */ /* 0x000e220000000a00 */
[C---:B------:R-:W-:Y:S01]  /*0d10*/  @!P1 SHF.L.U32 R37, R10.reuse, 0x2, RZ ;  /* 0x000000020a259819 */ /* 0x040fe200000006ff */
[----:B------:R-:W4:Y:S01]  /*0d20*/  LDG.E.64 R14, desc[UR8][R14.64] ;  /* 0x000000080e0e7981 */ /* 0x000f22000c1e1b00 */
[----:B------:R-:W-:Y:S02]  /*0d30*/  @!P1 SHF.L.U64.HI R34, R10, 0x2, R11 ;  /* 0x000000020a229819 */ /* 0x000fe4000001020b */
[----:B------:R-:W-:-:S06]  /*0d40*/  CS2R R10, SRZ ;  /* 0x00000000000a7805 */ /* 0x000fcc000001ff00 */
[----:B------:R2:W5:Y:S01]  /*0d50*/  @!P3 LDG.E.64 R10, desc[UR8][R32.64] ;  /* 0x00000008200ab981 */ /* 0x000562000c1e1b00 */
[----:B------:R-:W-:-:S04]  /*0d60*/  @!P1 IADD3 R26, P3, PT, R37, R26, RZ ;  /* 0x0000001a251a9210 */ /* 0x000fc80007f7e0ff */
[----:B------:R-:W-:Y:S02]  /*0d70*/  @!P1 IADD3.X R27, PT, PT, R34, R27, RZ, P3, !PT ;  /* 0x0000001b221b9210 */ /* 0x000fe40001ffe4ff */
[----:B------:R-:W-:Y:S02]  /*0d80*/  ISETP.NE.AND P3, PT, RZ, UR11, PT ;  /* 0x0000000bff007c0c */ /* 0x000fe4000bf65270 */
[----:B-1----:R-:W-:Y:S01]  /*0d90*/  @!P1 IADD3 R38, P6, PT, R37, R38, RZ ;  /* 0x0000002625269210 */ /* 0x002fe20007fde0ff */
[----:B--2---:R-:W1:Y:S01]  /*0da0*/  @!P5 LDC.64 R32, c[0x0][0x3a0] ;  /* 0x0000e800ff20db82 */ /* 0x004e620000000a00 */
[----:B0-----:R-:W-:-:S04]  /*0db0*/  @!P5 IMAD R30, R59, R16, RZ ;  /* 0x000000103b1ed224 */ /* 0x001fc800078e02ff */
[----:B------:R-:W-:-:S03]  /*0dc0*/  @!P5 IMAD R49, R65, R17, R30 ;  /* 0x000000114131d224 */ /* 0x000fc600078e021e */
[----:B------:R-:W0:Y:S01]  /*0dd0*/  LDC.64 R30, c[0x0][0x3a8] ;  /* 0x0000ea00ff1e7b82 */ /* 0x000e220000000a00 */
[----:B------:R-:W-:Y:S02]  /*0de0*/  @!P1 IADD3.X R39, PT, PT, R34, R39, RZ, P6, !PT ;  /* 0x0000002722279210 */ /* 0x000fe400037fe4ff */
[----:B------:R-:W-:-:S05]  /*0df0*/  @!P5 MOV R20, R76 ;  /* 0x0000004c0014d202 */ /* 0x000fca0000000f00 */
[----:B------:R-:W2:Y:S01]  /*0e00*/  @P3 LDC.64 R36, c[0x0][0x3b0] ;  /* 0x0000ec00ff243b82 */ /* 0x000ea20000000a00 */
[----:B------:R-:W-:-:S07]  /*0e10*/  @!P5 MOV R21, R75 ;  /* 0x0000004b0015d202 */ /* 0x000fce0000000f00 */
[----:B------:R-:W2:Y:S01]  /*0e20*/  @!P5 LDC.64 R34, c[0x0][0x398] ;  /* 0x0000e600ff22db82 */ /* 0x000ea20000000a00 */
[----:B------:R-:W-:Y:S01]  /*0e30*/  @!P5 IMAD.WIDE.U32 R16, R65, R16, R20 ;  /* 0x000000104110d225 */ /* 0x000fe200078e0014 */
[----:B------:R-:W-:-:S04]  /*0e40*/  @!P4 IADD3 R42, P6, PT, R47, R42, RZ ;  /* 0x0000002a2f2ac210 */ /* 0x000fc80007fde0ff */
[----:B------:R-:W-:Y:S02]  /*0e50*/  @!P5 IADD3 R21, PT, PT, R17, R49, RZ ;  /* 0x000000311115d210 */ /* 0x000fe40007ffe0ff */
[----:B------:R-:W-:Y:S02]  /*0e60*/  @!P5 SHF.L.U32 R17, R16, 0x2, RZ ;  /* 0x000000021011d819 */ /* 0x000fe400000006ff */
[----:B------:R-:W-:Y:S02]  /*0e70*/  @!P4 IADD3.X R43, PT, PT, R46, R43, RZ, P6, !PT ;  /* 0x0000002b2e2bc210 */ /* 0x000fe400037fe4ff */
[----:B------:R-:W-:Y:S02]  /*0e80*/  @!P5 SHF.L.U64.HI R16, R16, 0x2, R21 ;  /* 0x000000021010d819 */ /* 0x000fe40000010215 */
[----:B---3--:R-:W-:Y:S02]  /*0e90*/  @!P4 IADD3 R40, P6, PT, R47, R40, RZ ;  /* 0x000000282f28c210 */ /* 0x008fe40007fde0ff */
[----:B------:R-:W-:-:S02]  /*0ea0*/  IADD3 R21, PT, PT, R18, R19, RZ ;  /* 0x0000001312157210 */ /* 0x000fc40007ffe0ff */
[----:B------:R-:W-:Y:S02]  /*0eb0*/  @!P4 IADD3.X R41, PT, PT, R46, R41, RZ, P6, !PT ;  /* 0x000000292e29c210 */ /* 0x000fe400037fe4ff */
[----:B------:R-:W-:Y:S02]  /*0ec0*/  CS2R R54, SRZ ;  /* 0x0000000000367805 */ /* 0x000fe4000001ff00 */
[----:B-1----:R-:W-:Y:S01]  /*0ed0*/  @!P5 IADD3 R32, P6, PT, R17, R32, RZ ;  /* 0x000000201120d210 */ /* 0x002fe20007fde0ff */
[----:B0-----:R-:W-:Y:S01]  /*0ee0*/  IMAD.WIDE R30, R21, 0x4, R30 ;  /* 0x00000004151e7825 */ /* 0x001fe200078e021e */
[----:B------:R-:W-:-:S03]  /*0ef0*/  CS2R R52, SRZ ;  /* 0x0000000000347805 */ /* 0x000fc6000001ff00 */
[----:B--2---:R-:W-:Y:S01]  /*0f00*/  @P3 IMAD.WIDE R36, R21, 0x4, R36 ;  /* 0x0000000415243825 */ /* 0x004fe200078e0224 */
[----:B------:R-:W-:Y:S02]  /*0f10*/  CS2R R20, SRZ ;  /* 0x0000000000147805 */ /* 0x000fe4000001ff00 */
[C---:B------:R-:W-:Y:S01]  /*0f20*/  @!P5 IADD3.X R33, PT, PT, R16.reuse, R33, RZ, P6, !PT ;  /* 0x000000211021d210 */ /* 0x040fe200037fe4ff */
[----:B------:R0:W5:Y:S01]  /*0f30*/  @!P2 LDG.E.64 R54, desc[UR8][R28.64] ;  /* 0x000000081c36a981 */ /* 0x000162000c1e1b00 */
[----:B------:R-:W-:Y:S02]  /*0f40*/  @!P5 IADD3 R34, P6, PT, R17, R34, RZ ;  /* 0x000000221122d210 */ /* 0x000fe40007fde0ff */
[----:B------:R-:W-:Y:S02]  /*0f50*/  CS2R R50, SRZ ;  /* 0x0000000000327805 */ /* 0x000fe4000001ff00 */
[----:B------:R-:W-:Y:S01]  /*0f60*/  CS2R R48, SRZ ;  /* 0x0000000000307805 */ /* 0x000fe2000001ff00 */
[----:B------:R1:W5:Y:S01]  /*0f70*/  @!P2 LDG.E.64 R52, desc[UR8][R24.64] ;  /* 0x000000081834a981 */ /* 0x000362000c1e1b00 */
[----:B------:R-:W-:-:S03]  /*0f80*/  @!P5 IADD3.X R35, PT, PT, R16, R35, RZ, P6, !PT ;  /* 0x000000231023d210 */ /* 0x000fc600037fe4ff */
[----:B------:R2:W5:Y:S01]  /*0f90*/  @!P1 LDG.E.64 R20, desc[UR8][R26.64] ;  /* 0x000000081a149981 */ /* 0x000562000c1e1b00 */
[----:B0-----:R-:W-:-:S03]  /*0fa0*/  CS2R R28, SRZ ;  /* 0x00000000001c7805 */ /* 0x001fc6000001ff00 */
[----:B------:R-:W5:Y:S01]  /*0fb0*/  @!P4 LDG.E.64 R50, desc[UR8][R42.64] ;  /* 0x000000082a32c981 */ /* 0x000f62000c1e1b00 */
[----:B-1----:R-:W-:-:S03]  /*0fc0*/  CS2R R24, SRZ ;  /* 0x0000000000187805 */ /* 0x002fc6000001ff00 */
[----:B------:R-:W5:Y:S01]  /*0fd0*/  @!P4 LDG.E.64 R48, desc[UR8][R40.64] ;  /* 0x000000082830c981 */ /* 0x000f62000c1e1b00 */
[----:B--2---:R-:W-:-:S03]  /*0fe0*/  CS2R R26, SRZ ;  /* 0x00000000001a7805 */ /* 0x004fc6000001ff00 */
[----:B------:R-:W5:Y:S04]  /*0ff0*/  @!P5 LDG.E.64 R24, desc[UR8][R32.64] ;  /* 0x000000082018d981 */ /* 0x000f68000c1e1b00 */
[----:B------:R-:W5:Y:S04]  /*1000*/  @!P5 LDG.E.64 R26, desc[UR8][R34.64] ;  /* 0x00000008221ad981 */ /* 0x000f68000c1e1b00 */
[----:B------:R-:W5:Y:S04]  /*1010*/  @P3 LDG.E.64 R28, desc[UR8][R36.64] ;  /* 0x00000008241c3981 */ /* 0x000f68000c1e1b00 */
[----:B------:R-:W5:Y:S01]  /*1020*/  LDG.E.64 R30, desc[UR8][R30.64] ;  /* 0x000000081e1e7981 */ /* 0x000f62000c1e1b00 */
[----:B------:R-:W-:-:S02]  /*1030*/  CS2R R16, SRZ ;  /* 0x0000000000107805 */ /* 0x000fc4000001ff00 */
[----:B------:R-:W-:-:S04]  /*1040*/  CS2R R18, SRZ ;  /* 0x0000000000127805 */ /* 0x000fc8000001ff00 */
[----:B------:R0:W5:Y:S04]  /*1050*/  @!P0 LDG.E.64 R16, desc[UR8][R22.64] ;  /* 0x0000000816108981 */ /* 0x000168000c1e1b00 */
[----:B------:R-:W5:Y:S01]  /*1060*/  @!P0 LDG.E.64 R18, desc[UR8][R44.64] ;  /* 0x000000082c128981 */ /* 0x000f62000c1e1b00 */
[----:B0-----:R-:W-:-:S06]  /*1070*/  CS2R R22, SRZ ;  /* 0x0000000000167805 */ /* 0x001fcc000001ff00 */
[----:B------:R0:W5:Y:S01]  /*1080*/  @!P1 LDG.E.64 R22, desc[UR8][R38.64] ;  /* 0x0000000826169981 */ /* 0x000162000c1e1b00 */
[----:B------:R-:W-:Y:S01]  /*1090*/  UISETP.NE.AND UP0, UPT, UR11, URZ, UPT ;  /* 0x000000ff0b00728c */ /* 0x000fe2000bf05270 */
[----:B----4-:R-:W-:-:S05]  /*10a0*/  FFMA.FTZ R15, -R14, R14, R15 ;  /* 0x0000000e0e0f7223 */ /* 0x010fca000001010f */
[----:B------:R-:W-:-:S13]  /*10b0*/  FSETP.GTU.FTZ.AND P0, PT, R15, RZ, PT ;  /* 0x000000ff0f00720b */ /* 0x000fda0003f1c000 */
[----:B0-----:R-:W0:Y:S02]  /*10c0*/  @P0 LDC R38, c[0x0][0x3c0] ;  /* 0x0000f000ff260b82 */ /* 0x001e240000000800 */
[----:B0-----:R-:W-:Y:S01]  /*10d0*/  @P0 FADD.FTZ R38, R15, R38 ;  /* 0x000000260f260221 */ /* 0x001fe20000010000 */
[----:B------:R-:W-:-:S06]  /*10e0*/  MOV R15, 0x3f800000 ;  /* 0x3f800000000f7802 */ /* 0x000fcc0000000f00 */
[----:B------:R0:W1:Y:S01]  /*10f0*/  @P0 MUFU.RSQ R15, R38 ;  /* 0x00000026000f0308 */ /* 0x0000620000001400 */
[----:B------:R-:W-:Y:S05]  /*1100*/  BRA.U UP0, `(.L_x_1076) ;  /* 0x0000000500c47547 */ /* 0x000fea000b800000 */
[----:B-----5:R-:W-:Y:S01]  /*1110*/  FADD.FTZ R32, -R14, R54 ;  /* 0x000000360e207221 */ /* 0x020fe20000010100 */
[----:B------:R-:W-:Y:S01]  /*1120*/  FMUL.FTZ R36, R52, R30 ;  /* 0x0000001e34247220 */ /* 0x000fe20000410000 */
[----:B------:R-:W-:Y:S01]  /*1130*/  FADD.FTZ R34, -R14, R55 ;  /* 0x000000370e227221 */ /* 0x000fe20000010100 */
[----:B------:R-:W-:Y:S01]  /*1140*/  FMUL.FTZ R35, R53, R31 ;  /* 0x0000001f35237220 */ /* 0x000fe20000410000 */
[-C--:B-1----:R-:W-:Y:S01]  /*1150*/  FMUL.FTZ R33, R32, R15.reuse ;  /* 0x0000000f20217220 */ /* 0x082fe20000410000 */
[----:B0-----:R-:W-:Y:S01]  /*1160*/  FADD.FTZ R38, -R14, R50 ;  /* 0x000000320e267221 */ /* 0x001fe20000010100 */
[-C--:B------:R-:W-:Y:S01]  /*1170*/  FMUL.FTZ R34, R34, R15.reuse ;  /* 0x0000000f22227220 */ /* 0x080fe20000410000 */
[----:B------:R-:W-:Y:S01]  /*1180*/  FADD.FTZ R32, RZ, R36 ;  /* 0x00000024ff207221 */ /* 0x000fe20000010000 */
[----:B------:R-:W-:Y:S01]  /*1190*/  FFMA.FTZ R37, R33, R36, RZ ;  /* 0x0000002421257223 */ /* 0x000fe200000100ff */
[----:B------:R-:W-:Y:S01]  /*11a0*/  FMUL.FTZ R39, R48, R30 ;  /* 0x0000001e30277220 */ /* 0x000fe20000410000 */
[----:B------:R-:W-:Y:S01]  /*11b0*/  FMUL.FTZ R38, R38, R15 ;  /* 0x0000000f26267220 */ /* 0x000fe20000410000 */
[----:B------:R-:W-:Y:S01]  /*11c0*/  FFMA.FTZ R33, R52, R33, RZ ;  /* 0x0000002134217223 */ /* 0x000fe200000100ff */
[----:B------:R-:W-:Y:S01]  /*11d0*/  FFMA.FTZ R37, R34, R35, R37 ;  /* 0x0000002322257223 */ /* 0x000fe20000010025 */
[----:B------:R-:W-:Y:S01]  /*11e0*/  FADD.FTZ R36, -R14, R51 ;  /* 0x000000330e247221 */ /* 0x000fe20000010100 */
[----:B------:R-:W-:Y:S01]  /*11f0*/  FADD.FTZ R32, R35, R32 ;  /* 0x0000002023207221 */ /* 0x000fe20000010000 */
[----:B------:R-:W-:Y:S01]  /*1200*/  FFMA.FTZ R33, R48, R38, R33 ;  /* 0x0000002630217223 */ /* 0x000fe20000010021 */
[----:B------:R-:W-:Y:S01]  /*1210*/  FFMA.FTZ R37, R38, R39, R37 ;  /* 0x0000002726257223 */ /* 0x000fe20000010025 */
[----:B------:R-:W-:Y:S01]  /*1220*/  FMUL.FTZ R36, R36, R15 ;  /* 0x0000000f24247220 */ /* 0x000fe20000410000 */
[----:B------:R-:W-:Y:S01]  /*1230*/  FFMA.FTZ R34, R53, R34, RZ ;  /* 0x0000002235227223 */ /* 0x000fe200000100ff */
[C---:B------:R-:W-:Y:S01]  /*1240*/  FMUL.FTZ R35, R49.reuse, R31 ;  /* 0x0000001f31237220 */ /* 0x040fe20000410000 */
[----:B------:R-:W-:Y:S01]  /*1250*/  FADD.FTZ R32, R32, R39 ;  /* 0x0000002720207221 */ /* 0x000fe20000010000 */
[----:B------:R-:W-:Y:S01]  /*1260*/  FADD.FTZ R38, -R14, R2 ;  /* 0x000000020e267221 */ /* 0x000fe20000010100 */
[----:B------:R-:W-:Y:S01]  /*1270*/  FFMA.FTZ R34, R49, R36, R34 ;  /* 0x0000002431227223 */ /* 0x000fe20000010022 */
[----:B------:R-:W-:Y:S01]  /*1280*/  FFMA.FTZ R37, R36, R35, R37 ;  /* 0x0000002324257223 */ /* 0x000fe20000010025 */
[----:B------:R-:W-:Y:S01]  /*1290*/  FMUL.FTZ R39, R4, R30 ;  /* 0x0000001e04277220 */ /* 0x000fe20000410000 */
[----:B------:R-:W-:Y:S01]  /*12a0*/  FMUL.FTZ R38, R38, R15 ;  /* 0x0000000f26267220 */ /* 0x000fe20000410000 */
[----:B------:R-:W-:Y:S01]  /*12b0*/  FADD.FTZ R32, R35, R32 ;  /* 0x0000002023207221 */ /* 0x000fe20000010000 */
[----:B------:R-:W-:Y:S01]  /*12c0*/  FADD.FTZ R36, -R14, R3 ;  /* 0x000000030e247221 */ /* 0x000fe20000010100 */
[----:B------:R-:W-:Y:S01]  /*12d0*/  FMUL.FTZ R35, R5, R31 ;  /* 0x0000001f05237220 */ /* 0x000fe20000410000 */
[----:B------:R-:W-:Y:S01]  /*12e0*/  FFMA.FTZ R33, R4, R38, R33 ;  /* 0x0000002604217223 */ /* 0x000fe20000010021 */
[----:B------:R-:W-:Y:S01]  /*12f0*/  FADD.FTZ R32, R32, R39 ;  /* 0x0000002720207221 */ /* 0x000fe20000010000 */
[----:B------:R-:W-:Y:S01]  /*1300*/  FFMA.FTZ R37, R38, R39, R37 ;  /* 0x0000002726257223 */ /* 0x000fe20000010025 */
[----:B------:R-:W-:Y:S01]  /*1310*/  FMUL.FTZ R36, R36, R15 ;  /* 0x0000000f24247220 */ /* 0x000fe20000410000 */
[----:B------:R-:W-:Y:S01]  /*1320*/  FADD.FTZ R38, -R14, R6 ;  /* 0x000000060e267221 */ /* 0x000fe20000010100 */
[----:B------:R-:W-:Y:S01]  /*1330*/  FMUL.FTZ R39, R8, R30 ;  /* 0x0000001e08277220 */ /* 0x000fe20000410000 */
[----:B------:R-:W-:Y:S01]  /*1340*/  FADD.FTZ R32, R35, R32 ;  /* 0x0000002023207221 */ /* 0x000fe20000010000 */
[----:B------:R-:W-:Y:S01]  /*1350*/  FFMA.FTZ R34, R5, R36, R34 ;  /* 0x0000002405227223 */ /* 0x000fe20000010022 */
[----:B------:R-:W-:Y:S01]  /*1360*/  FFMA.FTZ R37, R36, R35, R37 ;  /* 0x0000002324257223 */ /* 0x000fe20000010025 */
[----:B------:R-:W-:Y:S01]  /*1370*/  FMUL.FTZ R38, R38, R15 ;  /* 0x0000000f26267220 */ /* 0x000fe20000410000 */
[----:B------:R-:W-:Y:S01]  /*1380*/  FADD.FTZ R36, -R14, R7 ;  /* 0x000000070e247221 */ /* 0x000fe20000010100 */
[----:B------:R-:W-:Y:S01]  /*1390*/  FADD.FTZ R32, R32, R39 ;  /* 0x0000002720207221 */ /* 0x000fe20000010000 */
[----:B------:R-:W-:Y:S01]  /*13a0*/  FMUL.FTZ R35, R9, R31 ;  /* 0x0000001f09237220 */ /* 0x000fe20000410000 */
[----:B------:R-:W-:Y:S01]  /*13b0*/  FFMA.FTZ R37, R38, R39, R37 ;  /* 0x0000002726257223 */ /* 0x000fe20000010025 */
[----:B------:R-:W-:Y:S01]  /*13c0*/  FMUL.FTZ R36, R36, R15 ;  /* 0x0000000f24247220 */ /* 0x000fe20000410000 */
[----:B------:R-:W-:Y:S01]  /*13d0*/  FFMA.FTZ R33, R8, R38, R33 ;  /* 0x0000002608217223 */ /* 0x000fe20000010021 */
[----:B------:R-:W-:Y:S01]  /*13e0*/  FADD.FTZ R38, -R14, R20 ;  /* 0x000000140e267221 */ /* 0x000fe20000010100 */
[----:B------:R-:W-:Y:S01]  /*13f0*/  FMUL.FTZ R39, R22, R30 ;  /* 0x0000001e16277220 */ /* 0x000fe20000410000 */
[----:B------:R-:W-:Y:S01]  /*1400*/  FADD.FTZ R32, R35, R32 ;  /* 0x0000002023207221 */ /* 0x000fe20000010000 */
[----:B------:R-:W-:Y:S01]  /*1410*/  FFMA.FTZ R34, R9, R36, R34 ;  /* 0x0000002409227223 */ /* 0x000fe20000010022 */
[----:B------:R-:W-:Y:S01]  /*1420*/  FFMA.FTZ R37, R36, R35, R37 ;  /* 0x0000002324257223 */ /* 0x000fe20000010025 */
[----:B------:R-:W-:Y:S01]  /*1430*/  FADD.FTZ R36, -R14, R21 ;  /* 0x000000150e247221 */ /* 0x000fe20000010100 */
[-C--:B------:R-:W-:Y:S01]  /*1440*/  FMUL.FTZ R38, R38, R15.reuse ;  /* 0x0000000f26267220 */ /* 0x080fe20000410000 */
[----:B------:R-:W-:Y:S01]  /*1450*/  FADD.FTZ R40, R32, R39 ;  /* 0x0000002720287221 */ /* 0x000fe20000010000 */
[----:B------:R-:W-:Y:S01]  /*1460*/  FADD.FTZ R32, -R14, R10 ;  /* 0x0000000a0e207221 */ /* 0x000fe20000010100 */
[----:B------:R-:W-:Y:S01]  /*1470*/  FMUL.FTZ R36, R36, R15 ;  /* 0x0000000f24247220 */ /* 0x000fe20000410000 */
[----:B------:R-:W-:Y:S01]  /*1480*/  FFMA.FTZ R37, R38, R39, R37 ;  /* 0x0000002726257223 */ /* 0x000fe20000010025 */
[C---:B------:R-:W-:Y:S01]  /*1490*/  FMUL.FTZ R35, R23.reuse, R31 ;  /* 0x0000001f17237220 */ /* 0x040fe20000410000 */
[----:B------:R-:W-:Y:S01]  /*14a0*/  FFMA.FTZ R33, R22, R38, R33 ;  /* 0x0000002616217223 */ /* 0x000fe20000010021 */
[----:B------:R-:W-:Y:S01]  /*14b0*/  FMUL.FTZ R38, R32, R15 ;  /* 0x0000000f20267220 */ /* 0x000fe20000410000 */
[----:B------:R-:W-:Y:S01]  /*14c0*/  FFMA.FTZ R32, R23, R36, R34 ;  /* 0x0000002417207223 */ /* 0x000fe20000010022 */
[----:B------:R-:W-:Y:S01]  /*14d0*/  FMUL.FTZ R39, R12, R30 ;  /* 0x0000001e0c277220 */ /* 0x000fe20000410000 */
[----:B------:R-:W-:Y:S01]  /*14e0*/  FADD.FTZ R40, R35, R40 ;  /* 0x0000002823287221 */ /* 0x000fe20000010000 */
[----:B------:R-:W-:Y:S01]  /*14f0*/  FFMA.FTZ R37, R36, R35, R37 ;  /* 0x0000002324257223 */ /* 0x000fe20000010025 */
[----:B------:R-:W-:Y:S01]  /*1500*/  FADD.FTZ R34, -R14, R11 ;  /* 0x0000000b0e227221 */ /* 0x000fe20000010100 */
[----:B------:R-:W-:Y:S01]  /*1510*/  FMUL.FTZ R35, R13, R31 ;  /* 0x0000001f0d237220 */ /* 0x000fe20000410000 */
[----:B------:R-:W-:Y:S01]  /*1520*/  FADD.FTZ R40, R40, R39 ;  /* 0x0000002728287221 */ /* 0x000fe20000010000 */
[----:B------:R-:W-:Y:S01]  /*1530*/  FFMA.FTZ R37, R38, R39, R37 ;  /* 0x0000002726257223 */ /* 0x000fe20000010025 */
[----:B------:R-:W-:Y:S01]  /*1540*/  FMUL.FTZ R34, R34, R15 ;  /* 0x0000000f22227220 */ /* 0x000fe20000410000 */
[----:B------:R-:W-:Y:S01]  /*1550*/  FADD.FTZ R36, -R14, R16 ;  /* 0x000000100e247221 */ /* 0x000fe20000010100 */
[----:B------:R-:W-:Y:S01]  /*1560*/  FADD.FTZ R40, R35, R40 ;  /* 0x0000002823287221 */ /* 0x000fe20000010000 */
[----:B------:R-:W-:Y:S01]  /*1570*/  FFMA.FTZ R33, R12, R38, R33 ;  /* 0x000000260c217223 */ /* 0x000fe20000010021 */
[----:B------:R-:W-:Y:S01]  /*1580*/  FFMA.FTZ R37, R34, R35, R37 ;  /* 0x0000002322257223 */ /* 0x000fe20000010025 */
[----:B------:R-:W-:Y:S01]  /*1590*/  FMUL.FTZ R39, R18, R30 ;  /* 0x0000001e12277220 */ /* 0x000fe20000410000 */
[----:B------:R-:W-:Y:S01]  /*15a0*/  FFMA.FTZ R32, R13, R34, R32 ;  /* 0x000000220d207223 */ /* 0x000fe20000010020 */
[----:B------:R-:W-:Y:S01]  /*15b0*/  FADD.FTZ R35, RZ, R52 ;  /* 0x00000034ff237221 */ /* 0x000fe20000010000 */
[----:B------:R-:W-:Y:S01]  /*15c0*/  FMUL.FTZ R38, R36, R15 ;  /* 0x0000000f24267220 */ /* 0x000fe20000410000 */
[----:B------:R-:W-:Y:S01]  /*15d0*/  FADD.FTZ R34, RZ, R53 ;  /* 0x00000035ff227221 */ /* 0x000fe20000010000 */
[----:B------:R-:W-:Y:S01]  /*15e0*/  FADD.FTZ R36, -R14, R17 ;  /* 0x000000110e247221 */ /* 0x000fe20000010100 */
[----:B------:R-:W-:Y:S01]  /*15f0*/  FADD.FTZ R40, R40, R39 ;  /* 0x0000002728287221 */ /* 0x000fe20000010000 */
[----:B------:R-:W-:Y:S01]  /*1600*/  FADD.FTZ R35, R48, R35 ;  /* 0x0000002330237221 */ /* 0x000fe20000010000 */
[----:B------:R-:W-:Y:S01]  /*1610*/  FFMA.FTZ R39, R38, R39, R37 ;  /* 0x0000002726277223 */ /* 0x000fe20000010025 */
[----:B------:R-:W-:Y:S01]  /*1620*/  FADD.FTZ R34, R49, R34 ;  /* 0x0000002231227221 */ /* 0x000fe20000010000 */
[----:B------:R-:W-:Y:S01]  /*1630*/  FMUL.FTZ R36, R36, R15 ;  /* 0x0000000f24247220 */ /* 0x000fe20000410000 */
[----:B------:R-:W-:Y:S01]  /*1640*/  FMUL.FTZ R37, R19, R31 ;  /* 0x0000001f13257220 */ /* 0x000fe20000410000 */
[----:B------:R-:W-:Y:S01]  /*1650*/  FADD.FTZ R35, R4, R35 ;  /* 0x0000002304237221 */ /* 0x000fe20000010000 */
[----:B------:R-:W-:Y:S01]  /*1660*/  FADD.FTZ R34, R5, R34 ;  /* 0x0000002205227221 */ /* 0x000fe20000010000 */
[----:B------:R-:W-:Y:S01]  /*1670*/  FFMA.FTZ R32, R19, R36, R32 ;  /* 0x0000002413207223 */ /* 0x000fe20000010020 */
[----:B------:R-:W-:Y:S01]  /*1680*/  FFMA.FTZ R39, R36, R37, R39 ;  /* 0x0000002524277223 */ /* 0x000fe20000010027 */
[----:B------:R-:W-:Y:S01]  /*1690*/  FADD.FTZ R36, -R14, R24 ;  /* 0x000000180e247221 */ /* 0x000fe20000010100 */
[----:B------:R-:W-:Y:S01]  /*16a0*/  FADD.FTZ R35, R8, R35 ;  /* 0x0000002308237221 */ /* 0x000fe20000010000 */
[----:B------:R-:W-:Y:S01]  /*16b0*/  FADD.FTZ R34, R9, R34 ;  /* 0x0000002209227221 */ /* 0x000fe20000010000 */
[----:B------:R-:W-:Y:S01]  /*16c0*/  FADD.FTZ R40, R37, R40 ;  /* 0x0000002825287221 */ /* 0x000fe20000010000 */
[----:B------:R-:W-:Y:S01]  /*16d0*/  FFMA.FTZ R33, R18, R38, R33 ;  /* 0x0000002612217223 */ /* 0x000fe20000010021 */
[----:B------:R-:W-:Y:S01]  /*16e0*/  FMUL.FTZ R37, R26, R30 ;  /* 0x0000001e1a257220 */ /* 0x000fe20000410000 */
[----:B------:R-:W-:Y:S01]  /*16f0*/  FMUL.FTZ R36, R36, R15 ;  /* 0x0000000f24247220 */ /* 0x000fe20000410000 */
[----:B------:R-:W-:Y:S01]  /*1700*/  FADD.FTZ R38, -R14, R25 ;  /* 0x000000190e267221 */ /* 0x000fe20000010100 */
[----:B------:R-:W-:Y:S01]  /*1710*/  FADD.FTZ R35, R22, R35 ;  /* 0x0000002316237221 */ /* 0x000fe20000010000 */
[----:B------:R-:W-:Y:S01]  /*1720*/  FADD.FTZ R34, R23, R34 ;  /* 0x0000002217227221 */ /* 0x000fe20000010000 */
[----:B------:R-:W-:Y:S01]  /*1730*/  FADD.FTZ R43, R40, R37 ;  /* 0x00000025282b7221 */ /* 0x000fe20000010000 */
[----:B------:R-:W-:Y:S01]  /*1740*/  FFMA.FTZ R42, R36, R37, R39 ;  /* 0x00000025242a7223 */ /* 0x000fe20000010027 */
[----:B------:R-:W-:Y:S01]  /*1750*/  FMUL.FTZ R40, R27, R31 ;  /* 0x0000001f1b287220 */ /* 0x000fe20000410000 */
[----:B------:R-:W-:Y:S01]  /*1760*/  FMUL.FTZ R41, R38, R15 ;  /* 0x0000000f26297220 */ /* 0x000fe20000410000 */
        /* <DEDUP_REMOVED lines=11> */
.L_x_1076:
[C---:B-----5:R-:W-:Y:S01]  /*1820*/  FADD.FTZ R32, -R14.reuse, R54 ;  /* 0x000000360e207221 */ /* 0x060fe20000010100 */
[C---:B------:R-:W-:Y:S01]  /*1830*/  FADD.FTZ R34, -R14.reuse, R50 ;  /* 0x000000320e227221 */ /* 0x040fe20000010100 */
[----:B------:R-:W-:Y:S02]  /*1840*/  FADD.FTZ R56, -R14, R51 ;  /* 0x000000330e387221 */ /* 0x000fe40000010100 */
[-C--:B-1----:R-:W-:Y:S01]  /*1850*/  FMUL.FTZ R33, R32, R15.reuse ;  /* 0x0000000f20217220 */ /* 0x082fe20000410000 */
[----:B------:R-:W-:Y:S01]  /*1860*/  FADD.FTZ R32, -R14, R55 ;  /* 0x000000370e207221 */ /* 0x000fe20000010100 */
[----:B------:R-:W-:Y:S02]  /*1870*/  FMUL.FTZ R43, R34, R15 ;  /* 0x0000000f222b7220 */ /* 0x000fe40000410000 */
[--C-:B------:R-:W-:Y:S01]  /*1880*/  FFMA.FTZ R37, R30, R33, R28.reuse ;  /* 0x000000211e257223 */ /* 0x100fe2000001001c */
[----:B------:R-:W-:Y:S01]  /*1890*/  FMUL.FTZ R32, R32, R15 ;  /* 0x0000000f20207220 */ /* 0x000fe20000410000 */
[----:B------:R-:W-:-:S02]  /*18a0*/  FFMA.FTZ R34, R30, R43, R28 ;  /* 0x0000002b1e227223 */ /* 0x000fc4000001001c */
[----:B------:R-:W-:Y:S01]  /*18b0*/  FMUL.FTZ R35, R37, -1.4426950216293334961 ;  /* 0xbfb8aa3b25237820 */ /* 0x000fe20000410000 */
[----:B------:R-:W-:Y:S01]  /*18c0*/  FFMA.FTZ R36, R31, R32, R29 ;  /* 0x000000201f247223 */ /* 0x000fe2000001001d */
[----:B------:R-:W-:-:S03]  /*18d0*/  FMUL.FTZ R46, R34, -1.4426950216293334961 ;  /* 0xbfb8aa3b222e7820 */ /* 0x000fc60000410000 */
[----:B------:R-:W-:Y:S01]  /*18e0*/  FMUL.FTZ R40, R36, -1.4426950216293334961 ;  /* 0xbfb8aa3b24287820 */ /* 0x000fe20000410000 */
        /* <DEDUP_REMOVED lines=12> */
[----:B------:R-:W-:Y:S01]  /*19b0*/  FMUL.FTZ R42, R56, R15 ;  /* 0x0000000f382a7220 */ /* 0x000fe20000410000 */
[----:B-1----:R-:W-:Y:S02]  /*19c0*/  FADD.FTZ R45, -R44, 1 ;  /* 0x3f8000002c2d7421 */ /* 0x002fe40000010100 */
[----:B------:R-:W-:Y:S01]  /*19d0*/  FMUL.FTZ R37, R37, R40 ;  /* 0x0000002825257220 */ /* 0x000fe20000410000 */
[----:B------:R-:W-:Y:S01]  /*19e0*/  FADD.FTZ R40, -R14, R2 ;  /* 0x000000020e287221 */ /* 0x000fe20000010100 */
[----:B------:R-:W-:Y:S01]  /*19f0*/  FFMA.FTZ R38, R31, R42, R29 ;  /* 0x0000002a1f267223 */ /* 0x000fe2000001001d */
[----:B------:R-:W-:Y:S01]  /*1a00*/  FFMA.FTZ R45, R36, R45, 1 ;  /* 0x3f800000242d7423 */ /* 0x000fe2000001002d */
[----:B------:R-:W-:Y:S01]  /*1a10*/  FMUL.FTZ R36, R53, R44 ;  /* 0x0000002c35247220 */ /* 0x000fe20000410000 */
[----:B------:R-:W-:Y:S01]  /*1a20*/  FMUL.FTZ R39, R40, R15 ;  /* 0x0000000f28277220 */ /* 0x000fe20000410000 */
[----:B------:R-:W-:Y:S01]  /*1a30*/  FMUL.FTZ R47, R38, -1.4426950216293334961 ;  /* 0xbfb8aa3b262f7820 */ /* 0x000fe20000410000 */
[----:B--2---:R-:W-:Y:S01]  /*1a40*/  FMUL.FTZ R56, R48, R35 ;  /* 0x0000002330387220 */ /* 0x004fe20000410000 */
[----:B------:R-:W-:Y:S01]  /*1a50*/  FMUL.FTZ R36, R36, R45 ;  /* 0x0000002d24247220 */ /* 0x000fe20000410000 */
[----:B------:R-:W-:Y:S01]  /*1a60*/  FFMA.FTZ R41, R30, R39, R28 ;  /* 0x000000271e297223 */ /* 0x000fe2000001001c */
[----:B------:R-:W-:-:S02]  /*1a70*/  FADD.FTZ R45, -R35, 1 ;  /* 0x3f800000232d7421 */ /* 0x000fc40000010100 */
[----:B------:R-:W0:Y:S01]  /*1a80*/  MUFU.EX2 R47, R47 ;  /* 0x0000002f002f7308 */ /* 0x000e220000000800 */
[----:B------:R-:W-:Y:S01]  /*1a90*/  FMUL.FTZ R57, R41, -1.4426950216293334961 ;  /* 0xbfb8aa3b29397820 */ /* 0x000fe20000410000 */
[----:B------:R-:W-:Y:S01]  /*1aa0*/  FFMA.FTZ R45, R34, R45, 1 ;  /* 0x3f800000222d7423 */ /* 0x000fe2000001002d */
[----:B------:R-:W-:-:S03]  /*1ab0*/  FADD.FTZ R34, -R14, R3 ;  /* 0x000000030e227221 */ /* 0x000fc60000010100 */
[----:B------:R-:W-:Y:S01]  /*1ac0*/  FMUL.FTZ R45, R56, R45 ;  /* 0x0000002d382d7220 */ /* 0x000fe20000410000 */
[----:B------:R-:W-:Y:S01]  /*1ad0*/  FMUL.FTZ R34, R34, R15 ;  /* 0x0000000f22227220 */ /* 0x000fe20000410000 */
[----:B------:R-:W1:Y:S03]  /*1ae0*/  MUFU.EX2 R57, R57 ;  /* 0x0000003900397308 */ /* 0x000e660000000800 */
[----:B------:R-:W-:-:S04]  /*1af0*/  FFMA.FTZ R40, R31, R34, R29 ;  /* 0x000000221f287223 */ /* 0x000fc8000001001d */
[----:B------:R-:W-:Y:S01]  /*1b00*/  FMUL.FTZ R44, R40, -1.4426950216293334961 ;  /* 0xbfb8aa3b282c7820 */ /* 0x000fe20000410000 */
[----:B0-----:R-:W-:-:S05]  /*1b10*/  FADD.FTZ R46, R47, 1 ;  /* 0x3f8000002f2e7421 */ /* 0x001fca0000010000 */
[----:B------:R-:W0:Y:S01]  /*1b20*/  MUFU.EX2 R44, R44 ;  /* 0x0000002c002c7308 */ /* 0x000e220000000800 */
[----:B-1----:R-:W-:-:S07]  /*1b30*/  FADD.FTZ R47, R57, 1 ;  /* 0x3f800000392f7421 */ /* 0x002fce0000010000 */
[----:B------:R-:W1:Y:S08]  /*1b40*/  MUFU.RCP R46, R46 ;  /* 0x0000002e002e7308 */ /* 0x000e700000001000 */
[----:B------:R-:W2:Y:S01]  /*1b50*/  MUFU.RCP R47, R47 ;  /* 0x0000002f002f7308 */ /* 0x000ea20000001000 */
[----:B0-----:R-:W-:Y:S01]  /*1b60*/  FADD.FTZ R56, R44, 1 ;  /* 0x3f8000002c387421 */ /* 0x001fe20000010000 */
[----:B------:R-:W-:-:S06]  /*1b70*/  FMUL.FTZ R44, R30, R37 ;  /* 0x000000251e2c7220 */ /* 0x000fcc0000410000 */
[----:B------:R-:W0:Y:S01]  /*1b80*/  MUFU.RCP R56, R56 ;  /* 0x0000003800387308 */ /* 0x000e220000001000 */
[----:B-1----:R-:W-:Y:S01]  /*1b90*/  FADD.FTZ R35, -R46, 1 ;  /* 0x3f8000002e237421 */ /* 0x002fe20000010100 */
[----:B------:R-:W-:-:S03]  /*1ba0*/  FMUL.FTZ R46, R49, R46 ;  /* 0x0000002e312e7220 */ /* 0x000fc60000410000 */
[----:B------:R-:W-:Y:S01]  /*1bb0*/  FFMA.FTZ R35, R38, R35, 1 ;  /* 0x3f80000026237423 */ /* 0x000fe20000010023 */
[----:B--2---:R-:W-:-:S03]  /*1bc0*/  FADD.FTZ R38, -R47, 1 ;  /* 0x3f8000002f267421 */ /* 0x004fc60000010100 */
[----:B------:R-:W-:Y:S01]  /*1bd0*/  FMUL.FTZ R35, R46, R35 ;  /* 0x000000232e237220 */ /* 0x000fe20000410000 */
[----:B------:R-:W-:Y:S01]  /*1be0*/  FFMA.FTZ R41, R41, R38, 1 ;  /* 0x3f80000029297423 */ /* 0x000fe20000010026 */
[----:B------:R-:W-:Y:S01]  /*1bf0*/  FMUL.FTZ R38, R4, R47 ;  /* 0x0000002f04267220 */ /* 0x000fe20000410000 */
[----:B------:R-:W-:Y:S01]  /*1c00*/  FFMA.FTZ R47, R33, R44, RZ ;  /* 0x0000002c212f7223 */ /* 0x000fe200000100ff */
[----:B------:R-:W-:Y:S02]  /*1c10*/  FADD.FTZ R44, RZ, R44 ;  /* 0x0000002cff2c7221 */ /* 0x000fe40000010000 */
[----:B------:R-:W-:Y:S01]  /*1c20*/  FMUL.FTZ R38, R38, R41 ;  /* 0x0000002926267220 */ /* 0x000fe20000410000 */
[----:B------:R-:W-:-:S04]  /*1c30*/  FMUL.FTZ R41, R31, R36 ;  /* 0x000000241f297220 */ /* 0x000fc80000410000 */
[----:B------:R-:W-:Y:S01]  /*1c40*/  FFMA.FTZ R46, R32, R41, R47 ;  /* 0x00000029202e7223 */ /* 0x000fe2000001002f */
[----:B------:R-:W-:Y:S01]  /*1c50*/  FADD.FTZ R44, R41, R44 ;  /* 0x0000002c292c7221 */ /* 0x000fe20000010000 */
[----:B0-----:R-:W-:Y:S01]  /*1c60*/  FADD.FTZ R41, -R56, 1 ;  /* 0x3f80000038297421 */ /* 0x001fe20000010100 */
[----:B------:R-:W-:-:S03]  /*1c70*/  FMUL.FTZ R47, R30, R45 ;  /* 0x0000002d1e2f7220 */ /* 0x000fc60000410000 */
[----:B------:R-:W-:Y:S01]  /*1c80*/  FFMA.FTZ R72, R40, R41, 1 ;  /* 0x3f80000028487423 */ /* 0x000fe20000010029 */
[----:B------:R-:W-:Y:S01]  /*1c90*/  FMUL.FTZ R41, R5, R56 ;  /* 0x0000003805297220 */ /* 0x000fe20000410000 */
[----:B------:R-:W-:Y:S01]  /*1ca0*/  FFMA.FTZ R56, R33, R37, RZ ;  /* 0x0000002521387223 */ /* 0x000fe200000100ff */
[----:B------:R-:W-:Y:S02]  /*1cb0*/  FADD.FTZ R40, RZ, R37 ;  /* 0x00000025ff287221 */ /* 0x000fe40000010000 */
[----:B------:R-:W-:Y:S01]  /*1cc0*/  FMUL.FTZ R37, R41, R72 ;  /* 0x0000004829257220 */ /* 0x000fe20000410000 */
[----:B------:R-:W-:Y:S01]  /*1cd0*/  FADD.FTZ R72, -R14, R6 ;  /* 0x000000060e487221 */ /* 0x000fe20000010100 */
[----:B------:R-:W-:Y:S01]  /*1ce0*/  FADD.FTZ R41, R40, R45 ;  /* 0x0000002d28297221 */ /* 0x000fe20000010000 */
[C---:B------:R-:W-:Y:S01]  /*1cf0*/  FFMA.FTZ R40, R43.reuse, R45, R56 ;  /* 0x0000002d2b287223 */ /* 0x040fe20000010038 */
[----:B------:R-:W-:Y:S01]  /*1d00*/  FFMA.FTZ R45, R43, R47, R46 ;  /* 0x0000002f2b2d7223 */ /* 0x000fe2000001002e */
[----:B------:R-:W-:Y:S01]  /*1d10*/  FMUL.FTZ R33, R72, R15 ;  /* 0x0000000f48217220 */ /* 0x000fe20000410000 */
[----:B------:R-:W-:-:S03]  /*1d20*/  FADD.FTZ R46, R44, R47 ;  /* 0x0000002f2c2e7221 */ /* 0x000fc60000010000 */
        /* <DEDUP_REMOVED lines=8> */
[----:B------:R-:W-:Y:S01]  /*1db0*/  FFMA.FTZ R43, R32, R36, RZ ;  /* 0x00000024202b7223 */ /* 0x000fe200000100ff */
[----:B------:R-:W-:Y:S01]  /*1dc0*/  FADD.FTZ R32, -R14, R7 ;  /* 0x000000070e207221 */ /* 0x000fe20000010100 */
[----:B------:R-:W-:Y:S01]  /*1dd0*/  FADD.FTZ R44, RZ, R36 ;  /* 0x00000024ff2c7221 */ /* 0x000fe20000010000 */
[----:B------:R-:W-:Y:S01]  /*1de0*/  FMUL.FTZ R36, R47, R72 ;  /* 0x000000482f247220 */ /* 0x000fe20000410000 */
[----:B------:R-:W-:Y:S01]  /*1df0*/  FFMA.FTZ R43, R42, R35, R43 ;  /* 0x000000232a2b7223 */ /* 0x000fe2000001002b */
[----:B------:R-:W-:Y:S01]  /*1e00*/  FMUL.FTZ R32, R32, R15 ;  /* 0x0000000f20207220 */ /* 0x000fe20000410000 */
[----:B------:R-:W-:Y:S01]  /*1e10*/  FADD.FTZ R44, R44, R35 ;  /* 0x000000232c2c7221 */ /* 0x000fe20000010000 */
[C---:B------:R-:W-:Y:S01]  /*1e20*/  FMUL.FTZ R72, R31.reuse, R35 ;  /* 0x000000231f487220 */ /* 0x040fe20000410000 */
[----:B------:R-:W-:Y:S01]  /*1e30*/  FFMA.FTZ R43, R34, R37, R43 ;  /* 0x00000025222b7223 */ /* 0x000fe2000001002b */
[----:B------:R-:W-:Y:S01]  /*1e40*/  FFMA.FTZ R35, R31, R32, R29 ;  /* 0x000000201f237223 */ /* 0x000fe2000001001d */
[----:B------:R-:W-:Y:S01]  /*1e50*/  FADD.FTZ R44, R44, R37 ;  /* 0x000000252c2c7221 */ /* 0x000fe20000010000 */
[----:B------:R-:W-:Y:S01]  /*1e60*/  FFMA.FTZ R56, R42, R72, R45 ;  /* 0x000000482a387223 */ /* 0x000fe2000001002d */
[----:B------:R-:W-:Y:S01]  /*1e70*/  FADD.FTZ R46, R72, R46 ;  /* 0x0000002e482e7221 */ /* 0x000fe20000010000 */
[----:B------:R-:W-:Y:S01]  /*1e80*/  FMUL.FTZ R47, R35, -1.4426950216293334961 ;  /* 0xbfb8aa3b232f7820 */ /* 0x000fe20000410000 */
[----:B------:R-:W-:-:S04]  /*1e90*/  FADD.FTZ R45, R41, R38 ;  /* 0x00000026292d7221 */ /* 0x000fc80000010000 */
[----:B------:R-:W-:Y:S01]  /*1ea0*/  FADD.FTZ R45, R45, R36 ;  /* 0x000000242d2d7221 */ /* 0x000fe20000010000 */
[----:B------:R-:W0:Y:S02]  /*1eb0*/  MUFU.EX2 R47, R47 ;  /* 0x0000002f002f7308 */ /* 0x000e240000000800 */
[----:B0-----:R-:W-:Y:S01]  /*1ec0*/  FADD.FTZ R57, R47, 1 ;  /* 0x3f8000002f397421 */ /* 0x001fe20000010000 */
[----:B------:R-:W-:-:S05]  /*1ed0*/  FMUL.FTZ R47, R30, R38 ;  /* 0x000000261e2f7220 */ /* 0x000fca0000410000 */
[----:B------:R-:W0:Y:S01]  /*1ee0*/  MUFU.RCP R42, R57 ;  /* 0x00000039002a7308 */ /* 0x000e220000001000 */
[----:B------:R-:W-:Y:S01]  /*1ef0*/  FADD.FTZ R46, R46, R47 ;  /* 0x0000002f2e2e7221 */ /* 0x000fe20000010000 */
[----:B0-----:R-:W-:-:S04]  /*1f00*/  FADD.FTZ R72, -R42, 1 ;  /* 0x3f8000002a487421 */ /* 0x001fc80000010100 */
[----:B------:R-:W-:Y:S01]  /*1f10*/  FFMA.FTZ R72, R35, R72, 1 ;  /* 0x3f80000023487423 */ /* 0x000fe20000010048 */
[----:B------:R-:W-:Y:S01]  /*1f20*/  FMUL.FTZ R35, R9, R42 ;  /* 0x0000002a09237220 */ /* 0x000fe20000410000 */
[C---:B------:R-:W-:Y:S01]  /*1f30*/  FFMA.FTZ R42, R39.reuse, R38, R40 ;  /* 0x00000026272a7223 */ /* 0x040fe20000010028 */
[----:B------:R-:W-:Y:S02]  /*1f40*/  FFMA.FTZ R39, R39, R47, R56 ;  /* 0x0000002f27277223 */ /* 0x000fe40000010038 */
[----:B------:R-:W-:Y:S01]  /*1f50*/  FMUL.FTZ R35, R35, R72 ;  /* 0x0000004823237220 */ /* 0x000fe20000410000 */
[----:B------:R-:W-:Y:S01]  /*1f60*/  FADD.FTZ R72, -R14, R20 ;  /* 0x000000140e487221 */ /* 0x000fe20000010100 */
[----:B------:R-:W-:Y:S02]  /*1f70*/  FFMA.FTZ R42, R33, R36, R42 ;  /* 0x00000024212a7223 */ /* 0x000fe4000001002a */
[----:B------:R-:W-:Y:S01]  /*1f80*/  FFMA.FTZ R43, R32, R35, R43 ;  /* 0x00000023202b7223 */ /* 0x000fe2000001002b */
[----:B------:R-:W-:Y:S01]  /*1f90*/  FMUL.FTZ R41, R72, R15 ;  /* 0x0000000f48297220 */ /* 0x000fe20000410000 */
[----:B------:R-:W-:-:S03]  /*1fa0*/  FMUL.FTZ R72, R31, R37 ;  /* 0x000000251f487220 */ /* 0x000fc60000410000 */
[----:B------:R-:W-:Y:S01]  /*1fb0*/  FFMA.FTZ R38, R30, R41, R28 ;  /* 0x000000291e267223 */ /* 0x000fe2000001001c */
[----:B------:R-:W-:-:S03]  /*1fc0*/  FADD.FTZ R46, R72, R46 ;  /* 0x0000002e482e7221 */ /* 0x000fc60000010000 */
[----:B------:R-:W-:-:S06]  /*1fd0*/  FMUL.FTZ R40, R38, -1.4426950216293334961 ;  /* 0xbfb8aa3b26287820 */ /* 0x000fcc0000410000 */
[----:B------:R-:W0:Y:S02]  /*1fe0*/  MUFU.EX2 R40, R40 ;  /* 0x0000002800287308 */ /* 0x000e240000000800 */
[----:B0-----:R-:W-:-:S06]  /*1ff0*/  FADD.FTZ R56, R40, 1 ;  /* 0x3f80000028387421 */ /* 0x001fcc0000010000 */
[----:B------:R0:W1:Y:S02]  /*2000*/  MUFU.RCP R57, R56 ;  /* 0x0000003800397308 */ /* 0x0000640000001000 */
[----:B0-----:R-:W-:Y:S01]  /*2010*/  FFMA.FTZ R56, R34, R72, R39 ;  /* 0x0000004822387223 */ /* 0x001fe20000010027 */
[----:B------:R-:W-:Y:S01]  /*2020*/  FADD.FTZ R72, -R14, R10 ;  /* 0x0000000a0e487221 */ /* 0x000fe20000010100 */
[----:B-1----:R-:W-:-:S04]  /*2030*/  FADD.FTZ R47, -R57, 1 ;  /* 0x3f800000392f7421 */ /* 0x002fc80000010100 */
[----:B------:R-:W-:Y:S01]  /*2040*/  FFMA.FTZ R47, R38, R47, 1 ;  /* 0x3f800000262f7423 */ /* 0x000fe2000001002f */
[----:B------:R-:W-:-:S04]  /*2050*/  FMUL.FTZ R38, R22, R57 ;  /* 0x0000003916267220 */ /* 0x000fc80000410000 */
[----:B------:R-:W-:Y:S01]  /*2060*/  FMUL.FTZ R38, R38, R47 ;  /* 0x0000002f26267220 */ /* 0x000fe20000410000 */
[----:B------:R-:W-:-:S03]  /*2070*/  FADD.FTZ R47, -R14, R21 ;  /* 0x000000150e2f7221 */ /* 0x000fc60000010100 */
[----:B------:R-:W-:Y:S01]  /*2080*/  FFMA.FTZ R42, R41, R38, R42 ;  /* 0x00000026292a7223 */ /* 0x000fe2000001002a */
[----:B------:R-:W-:-:S04]  /*2090*/  FMUL.FTZ R40, R47, R15 ;  /* 0x0000000f2f287220 */ /* 0x000fc80000410000 */
[----:B------:R-:W-:-:S04]  /*20a0*/  FFMA.FTZ R34, R31, R40, R29 ;  /* 0x000000281f227223 */ /* 0x000fc8000001001d */
[----:B------:R-:W-:-:S06]  /*20b0*/  FMUL.FTZ R37, R34, -1.4426950216293334961 ;  /* 0xbfb8aa3b22257820 */ /* 0x000fcc0000410000 */
[----:B------:R-:W0:Y:S02]  /*20c0*/  MUFU.EX2 R37, R37 ;  /* 0x0000002500257308 */ /* 0x000e240000000800 */
[----:B0-----:R-:W-:Y:S01]  /*20d0*/  FADD.FTZ R47, R37, 1 ;  /* 0x3f800000252f7421 */ /* 0x001fe20000010000 */
[----:B------:R-:W-:-:S05]  /*20e0*/  FMUL.FTZ R37, R72, R15 ;  /* 0x0000000f48257220 */ /* 0x000fca0000410000 */
[----:B------:R-:W0:Y:S02]  /*20f0*/  MUFU.RCP R47, R47 ;  /* 0x0000002f002f7308 */ /* 0x000e240000001000 */
[----:B0-----:R-:W-:-:S04]  /*2100*/  FADD.FTZ R39, -R47, 1 ;  /* 0x3f8000002f277421 */ /* 0x001fc80000010100 */
[----:B------:R-:W-:Y:S01]  /*2110*/  FFMA.FTZ R39, R34, R39, 1 ;  /* 0x3f80000022277423 */ /* 0x000fe20000010027 */
[----:B------:R-:W-:-:S04]  /*2120*/  FMUL.FTZ R34, R23, R47 ;  /* 0x0000002f17227220 */ /* 0x000fc80000410000 */
[----:B------:R-:W-:Y:S01]  /*2130*/  FMUL.FTZ R34, R34, R39 ;  /* 0x0000002722227220 */ /* 0x000fe20000410000 */
[----:B------:R-:W-:-:S03]  /*2140*/  FMUL.FTZ R39, R30, R36 ;  /* 0x000000241e277220 */ /* 0x000fc60000410000 */
[----:B------:R-:W-:Y:S01]  /*2150*/  FFMA.FTZ R43, R40, R34, R43 ;  /* 0x00000022282b7223 */ /* 0x000fe2000001002b */
[----:B------:R-:W-:Y:S01]  /*2160*/  FFMA.FTZ R47, R33, R39, R56 ;  /* 0x00000027212f7223 */ /* 0x000fe20000010038 */
[----:B------:R-:W-:Y:S01]  /*2170*/  FFMA.FTZ R33, R30, R37, R28 ;  /* 0x000000251e217223 */ /* 0x000fe2000001001c */
[----:B------:R-:W-:Y:S01]  /*2180*/  FADD.FTZ R46, R46, R39 ;  /* 0x000000272e2e7221 */ /* 0x000fe20000010000 */
[----:B------:R-:W-:Y:S01]  /*2190*/  FADD.FTZ R39, R44, R35 ;  /* 0x000000232c277221 */ /* 0x000fe20000010000 */
[----:B------:R-:W-:Y:S01]  /*21a0*/  FMUL.FTZ R44, R31, R35 ;  /* 0x000000231f2c7220 */ /* 0x000fe20000410000 */
[----:B------:R-:W-:Y:S02]  /*21b0*/  FMUL.FTZ R36, R33, -1.4426950216293334961 ;  /* 0xbfb8aa3b21247820 */ /* 0x000fe40000410000 */
[----:B------:R-:W-:Y:S01]  /*21c0*/  FADD.FTZ R39, R39, R34 ;  /* 0x0000002227277221 */ /* 0x000fe20000010000 */
[----:B------:R-:W-:-:S03]  /*21d0*/  FADD.FTZ R46, R44, R46 ;  /* 0x0000002e2c2e7221 */ /* 0x000fc60000010000 */
[----:B------:R-:W0:Y:S02]  /*21e0*/  MUFU.EX2 R36, R36 ;  /* 0x0000002400247308 */ /* 0x000e240000000800 */
[----:B0-----:R-:W-:-:S06]  /*21f0*/  FADD.FTZ R56, R36, 1 ;  /* 0x3f80000024387421 */ /* 0x001fcc0000010000 */
[----:B------:R0:W1:Y:S02]  /*2200*/  MUFU.RCP R57, R56 ;  /* 0x0000003800397308 */ /* 0x0000640000001000 */
[----:B0-----:R-:W-:Y:S01]  /*2210*/  FFMA.FTZ R56, R32, R44, R47 ;  /* 0x0000002c20387223 */ /* 0x001fe2000001002f */
[----:B------:R-:W-:Y:S01]  /*2220*/  FADD.FTZ R44, R45, R38 ;  /* 0x000000262d2c7221 */ /* 0x000fe20000010000 */
[----:B------:R-:W-:-:S04]  /*2230*/  FMUL.FTZ R45, R30, R38 ;  /* 0x000000261e2d7220 */ /* 0x000fc80000410000 */
[----:B------:R-:W-:Y:S01]  /*2240*/  FFMA.FTZ R41, R41, R45, R56 ;  /* 0x0000002d29297223 */ /* 0x000fe20000010038 */
[----:B------:R-:W-:Y:S01]  /*2250*/  FADD.FTZ R46, R46, R45 ;  /* 0x0000002d2e2e7221 */ /* 0x000fe20000010000 */
        /* <DEDUP_REMOVED lines=10> */
[----:B0-----:R-:W-:-:S06]  /*2300*/  FADD.FTZ R47, R35, 1 ;  /* 0x3f800000232f7421 */ /* 0x001fcc0000010000 */
[----:B------:R-:W0:Y:S02]  /*2310*/  MUFU.RCP R72, R47 ;  /* 0x0000002f00487308 */ /* 0x000e240000001000 */
[----:B0-----:R-:W-:-:S04]  /*2320*/  FADD.FTZ R57, -R72, 1 ;  /* 0x3f80000048397421 */ /* 0x001fc80000010100 */
[----:B------:R-:W-:Y:S01]  /*2330*/  FFMA.FTZ R57, R32, R57, 1 ;  /* 0x3f80000020397423 */ /* 0x000fe20000010039 */
[----:B------:R-:W-:Y:S01]  /*2340*/  FMUL.FTZ R32, R13, R72 ;  /* 0x000000480d207220 */ /* 0x000fe20000410000 */
[----:B------:R-:W-:-:S03]  /*2350*/  FADD.FTZ R72, -R14, R16 ;  /* 0x000000100e487221 */ /* 0x000fc60000010100 */
[----:B------:R-:W-:Y:S01]  /*2360*/  FMUL.FTZ R32, R32, R57 ;  /* 0x0000003920207220 */ /* 0x000fe20000410000 */
[----:B------:R-:W-:Y:S01]  /*2370*/  FMUL.FTZ R35, R72, R15 ;  /* 0x0000000f48237220 */ /* 0x000fe20000410000 */
[----:B------:R-:W-:Y:S02]  /*2380*/  FMUL.FTZ R72, R31, R34 ;  /* 0x000000221f487220 */ /* 0x000fe40000410000 */
[----:B------:R-:W-:Y:S01]  /*2390*/  FADD.FTZ R39, R39, R32 ;  /* 0x0000002027277221 */ /* 0x000fe20000010000 */
[----:B------:R-:W-:Y:S01]  /*23a0*/  FFMA.FTZ R38, R30, R35, R28 ;  /* 0x000000231e267223 */ /* 0x000fe2000001001c */
[----:B------:R-:W-:Y:S01]  /*23b0*/  FADD.FTZ R46, R72, R46 ;  /* 0x0000002e482e7221 */ /* 0x000fe20000010000 */
[----:B------:R-:W-:Y:S02]  /*23c0*/  FFMA.FTZ R43, R36, R32, R43 ;  /* 0x00000020242b7223 */ /* 0x000fe4000001002b */
[----:B------:R-:W-:-:S06]  /*23d0*/  FMUL.FTZ R47, R38, -1.4426950216293334961 ;  /* 0xbfb8aa3b262f7820 */ /* 0x000fcc0000410000 */
[----:B------:R-:W0:Y:S02]  /*23e0*/  MUFU.EX2 R47, R47 ;  /* 0x0000002f002f7308 */ /* 0x000e240000000800 */
[----:B0-----:R-:W-:Y:S01]  /*23f0*/  FADD.FTZ R56, R47, 1 ;  /* 0x3f8000002f387421 */ /* 0x001fe20000010000 */
[----:B------:R-:W-:-:S05]  /*2400*/  FMUL.FTZ R47, R30, R33 ;  /* 0x000000211e2f7220 */ /* 0x000fca0000410000 */
[----:B------:R0:W1:Y:S01]  /*2410*/  MUFU.RCP R57, R56 ;  /* 0x0000003800397308 */ /* 0x0000620000001000 */
[----:B------:R-:W-:Y:S01]  /*2420*/  FADD.FTZ R46, R46, R47 ;  /* 0x0000002f2e2e7221 */ /* 0x000fe20000010000 */
[----:B0-----:R-:W-:Y:S01]  /*2430*/  FFMA.FTZ R56, R40, R72, R41 ;  /* 0x0000004828387223 */ /* 0x001fe20000010029 */
        /* <DEDUP_REMOVED lines=11> */
[----:B------:R-:W-:-:S05]  /*24f0*/  FFMA.FTZ R45, R37, R47, R56 ;  /* 0x0000002f252d7223 */ /* 0x000fca0000010038 */
[----:B------:R-:W0:Y:S02]  /*2500*/  MUFU.RCP R57, R57 ;  /* 0x0000003900397308 */ /* 0x000e240000001000 */
[----:B0-----:R-:W-:-:S04]  /*2510*/  FADD.FTZ R41, -R57, 1 ;  /* 0x3f80000039297421 */ /* 0x001fc80000010100 */
[----:B------:R-:W-:Y:S01]  /*2520*/  FFMA.FTZ R41, R40, R41, 1 ;  /* 0x3f80000028297423 */ /* 0x000fe20000010029 */
[----:B------:R-:W-:-:S04]  /*2530*/  FMUL.FTZ R40, R19, R57 ;  /* 0x0000003913287220 */ /* 0x000fc80000410000 */
[----:B------:R-:W-:Y:S01]  /*2540*/  FMUL.FTZ R40, R40, R41 ;  /* 0x0000002928287220 */ /* 0x000fe20000410000 */
[----:B------:R-:W-:Y:S01]  /*2550*/  FADD.FTZ R41, R44, R33 ;  /* 0x000000212c297221 */ /* 0x000fe20000010000 */
[----:B------:R-:W-:Y:S02]  /*2560*/  FADD.FTZ R44, -R14, R24 ;  /* 0x000000180e2c7221 */ /* 0x000fe40000010100 */
[----:B------:R-:W-:Y:S02]  /*2570*/  FFMA.FTZ R43, R34, R40, R43 ;  /* 0x00000028222b7223 */ /* 0x000fe4000001002b */
[----:B------:R-:W-:-:S04]  /*2580*/  FMUL.FTZ R33, R44, R15 ;  /* 0x0000000f2c217220 */ /* 0x000fc80000410000 */
[----:B------:R-:W-:-:S04]  /*2590*/  FFMA.FTZ R37, R30, R33, R28 ;  /* 0x000000211e257223 */ /* 0x000fc8000001001c */
[----:B------:R-:W-:-:S06]  /*25a0*/  FMUL.FTZ R44, R37, -1.4426950216293334961 ;  /* 0xbfb8aa3b252c7820 */ /* 0x000fcc0000410000 */
[----:B------:R-:W0:Y:S02]  /*25b0*/  MUFU.EX2 R44, R44 ;  /* 0x0000002c002c7308 */ /* 0x000e240000000800 */
[----:B0-----:R-:W-:Y:S01]  /*25c0*/  FADD.FTZ R56, R44, 1 ;  /* 0x3f8000002c387421 */ /* 0x001fe20000010000 */
[----:B------:R-:W-:-:S05]  /*25d0*/  FMUL.FTZ R44, R31, R32 ;  /* 0x000000201f2c7220 */ /* 0x000fca0000410000 */
[----:B------:R-:W0:Y:S01]  /*25e0*/  MUFU.RCP R57, R56 ;  /* 0x0000003800397308 */ /* 0x000e220000001000 */
[----:B------:R-:W-:Y:S01]  /*25f0*/  FFMA.FTZ R36, R36, R44, R45 ;  /* 0x0000002c24247223 */ /* 0x000fe2000001002d */
[----:B------:R-:W-:Y:S01]  /*2600*/  FADD.FTZ R46, R44, R46 ;  /* 0x0000002e2c2e7221 */ /* 0x000fe20000010000 */
[----:B0-----:R-:W-:-:S04]  /*2610*/  FADD.FTZ R72, -R57, 1 ;  /* 0x3f80000039487421 */ /* 0x001fc80000010100 */
[----:B------:R-:W-:Y:S01]  /*2620*/  FFMA.FTZ R72, R37, R72, 1 ;  /* 0x3f80000025487423 */ /* 0x000fe20000010048 */
[----:B------:R-:W-:-:S04]  /*2630*/  FMUL.FTZ R37, R26, R57 ;  /* 0x000000391a257220 */ /* 0x000fc80000410000 */
[----:B------:R-:W-:Y:S01]  /*2640*/  FMUL.FTZ R37, R37, R72 ;  /* 0x0000004825257220 */ /* 0x000fe20000410000 */
[----:B------:R-:W-:-:S04]  /*2650*/  FADD.FTZ R72, -R14, R25 ;  /* 0x000000190e487221 */ /* 0x000fc80000010100 */
[----:B------:R-:W-:-:S04]  /*2660*/  FMUL.FTZ R32, R72, R15 ;  /* 0x0000000f48207220 */ /* 0x000fc80000410000 */
        /* <DEDUP_REMOVED lines=9> */
[----:B------:R-:W-:Y:S02]  /*2700*/  FADD.FTZ R44, R41, R38 ;  /* 0x00000026292c7221 */ /* 0x000fe40000010000 */
[----:B------:R-:W-:Y:S01]  /*2710*/  FMUL.FTZ R41, R57, R72 ;  /* 0x0000004839297220 */ /* 0x000fe20000410000 */
[----:B------:R-:W-:Y:S01]  /*2720*/  FFMA.FTZ R36, R35, R45, R36 ;  /* 0x0000002d23247223 */ /* 0x000fe20000010024 */
[----:B------:R-:W-:Y:S01]  /*2730*/  FADD.FTZ R46, R46, R45 ;  /* 0x0000002d2e2e7221 */ /* 0x000fe20000010000 */
[C---:B------:R-:W-:Y:S01]  /*2740*/  FMUL.FTZ R35, R31.reuse, R40 ;  /* 0x000000281f237220 */ /* 0x040fe20000410000 */
[----:B------:R-:W-:Y:S01]  /*2750*/  FMUL.FTZ R45, R31, R41 ;  /* 0x000000291f2d7220 */ /* 0x000fe20000410000 */
[----:B------:R-:W-:Y:S01]  /*2760*/  FADD.FTZ R40, R39, R40 ;  /* 0x0000002827287221 */ /* 0x000fe20000010000 */
[----:B------:R-:W-:Y:S01]  /*2770*/  FADD.FTZ R38, R44, R37 ;  /* 0x000000252c267221 */ /* 0x000fe20000010000 */
[----:B------:R-:W-:Y:S01]  /*2780*/  FFMA.FTZ R36, R34, R35, R36 ;  /* 0x0000002322247223 */ /* 0x000fe20000010024 */
[----:B------:R-:W-:Y:S01]  /*2790*/  FADD.FTZ R46, R35, R46 ;  /* 0x0000002e232e7221 */ /* 0x000fe20000010000 */
[----:B------:R-:W-:Y:S01]  /*27a0*/  FMUL.FTZ R35, R30, R37 ;  /* 0x000000251e237220 */ /* 0x000fe20000410000 */
[----:B------:R-:W-:-:S03]  /*27b0*/  FADD.FTZ R39, R40, R41 ;  /* 0x0000002928277221 */ /* 0x000fc60000010000 */
[C---:B------:R-:W-:Y:S01]  /*27c0*/  FFMA.FTZ R47, R33.reuse, R35, R36 ;  /* 0x00000023212f7223 */ /* 0x040fe20000010024 */
[----:B------:R-:W-:Y:S01]  /*27d0*/  FADD.FTZ R46, R46, R35 ;  /* 0x000000232e2e7221 */ /* 0x000fe20000010000 */
[----:B------:R-:W-:Y:S01]  /*27e0*/  FFMA.FTZ R36, R33, R37, R42 ;  /* 0x0000002521247223 */ /* 0x000fe2000001002a */
[C---:B------:R-:W-:Y:S01]  /*27f0*/  FFMA.FTZ R37, R32.reuse, R41, R43 ;  /* 0x0000002920257223 */ /* 0x040fe2000001002b */
[----:B------:R-:W-:Y:S01]  /*2800*/  FFMA.FTZ R35, R32, R45, R47 ;  /* 0x0000002d20237223 */ /* 0x000fe2000001002f */
[----:B------:R-:W-:-:S07]  /*2810*/  FADD.FTZ R34, R45, R46 ;  /* 0x0000002e2d227221 */ /* 0x000fce0000010000 */
.L_x_1077:
        /* <DEDUP_REMOVED lines=43> */
.L_x_1079:
[----:B------:R-:W-:Y:S05]  /*2ad0*/  BSYNC.RECONVERGENT B0 ;  /* 0x0000000000007941 */ /* 0x000fea0003800200 */
.L_x_1078:
[----:B------:R-:W-:Y:S06]  /*2ae0*/  BAR.SYNC.DEFER_BLOCKING 0x0 ;  /* 0x0000000000007b1d */ /* 0x000fec0000010000 */
[----:B------:R-:W-:Y:S04]  /*2af0*/  BSSY.RECONVERGENT B0, `(.L_x_1080) ;  /* 0x000001f000007945 */ /* 0x000fe80003800200 */
[----:B------:R-:W-:Y:S05]  /*2b00*/  @P1 BRA `(.L_x_1081) ;  /* 0x0000000000741947 */ /* 0x000fea0003800000 */
[----:B------:R-:W-:-:S09]  /*2b10*/  ULEA UR5, UR7, UR6, 0x18 ;  /* 0x0000000607057291 */ /* 0x000fd2000f8ec0ff */
[----:B---3--:R-:W1:Y:S04]  /*2b20*/  LDS.64 R32, [UR5+0x18] ;  /* 0x00001805ff207984 */ /* 0x008e680008000a00 */
[----:B------:R-:W3:Y:S04]  /*2b30*/  LDS.128 R40, [UR5+0x20] ;  /* 0x00002005ff287984 */ /* 0x000ee80008000c00 */
[----:B------:R-:W4:Y:S01]  /*2b40*/  LDS.128 R44, [UR5+0x30] ;  /* 0x00003005ff2c7984 */ /* 0x000f220008000c00 */
[----:B-1----:R-:W-:Y:S01]  /*2b50*/  FADD.FTZ R35, R56, R32 ;  /* 0x0000002038237221 */ /* 0x002fe20000010000 */
[----:B------:R-:W-:-:S03]  /*2b60*/  FADD.FTZ R32, R57, R33 ;  /* 0x0000002139207221 */ /* 0x000fc60000010000 */
[----:B---3--:R-:W-:Y:S01]  /*2b70*/  FADD.FTZ R35, R35, R40 ;  /* 0x0000002823237221 */ /* 0x008fe20000010000 */
[----:B------:R-:W-:-:S03]  /*2b80*/  FADD.FTZ R40, R32, R41 ;  /* 0x0000002920287221 */ /* 0x000fc60000010000 */
[----:B------:R-:W-:Y:S01]  /*2b90*/  FADD.FTZ R41, R35, R42 ;  /* 0x0000002a23297221 */ /* 0x000fe20000010000 */
[----:B------:R-:W-:Y:S01]  /*2ba0*/  FADD.FTZ R40, R40, R43 ;  /* 0x0000002b28287221 */ /* 0x000fe20000010000 */
[----:B--2---:R-:W1:Y:S02]  /*2bb0*/  LDS.128 R32, [UR5+0x40] ;  /* 0x00004005ff207984 */ /* 0x004e640008000c00 */
[----:B----4-:R-:W-:Y:S01]  /*2bc0*/  FADD.FTZ R41, R41, R44 ;  /* 0x0000002c29297221 */ /* 0x010fe20000010000 */
        /* <DEDUP_REMOVED lines=17> */
.L_x_1081:
[----:B------:R-:W-:Y:S05]  /*2ce0*/  BSYNC.RECONVERGENT B0 ;  /* 0x0000000000007941 */ /* 0x000fea0003800200 */
.L_x_1080:
        /* <DEDUP_REMOVED lines=17> */
[----:B------:R-:W1:Y:S01]  /*2e00*/  LDS.128 R36, [R72+0x180] ;  /* 0x0001800048247984 */ /* 0x000e620000000c00 */
[----:B------:R-:W-:-:S03]  /*2e10*/  FADD.FTZ R40, R40, R47 ;  /* 0x0000002f28287221 */ /* 0x000fc60000010000 */
        /* <DEDUP_REMOVED lines=8> */
[----:B------:R-:W-:Y:S01]  /*2ea0*/  LDS.128 R36, [R72+0x2a0] ;  /* 0x0002a00048247984 */ /* 0x000fe20000000c00 */
[----:B------:R-:W-:-:S03]  /*2eb0*/  FADD.FTZ R44, R44, R35 ;  /* 0x000000232c2c7221 */ /* 0x000fc60000010000 */
[----:B------:R-:W1:Y:S02]  /*2ec0*/  LDS.128 R40, [R72+0x240] ;  /* 0x0002400048287984 */ /* 0x000e640000000c00 */
        /* <DEDUP_REMOVED lines=9> */
[----:B------:R-:W2:Y:S01]  /*2f60*/  LDS.128 R32, [R72+0x360] ;  /* 0x0003600048207984 */ /* 0x000ea20000000c00 */
        /* <DEDUP_REMOVED lines=265> */
[----:B------:R-:W-:Y:S01]  /*4000*/  FADD.FTZ R32, R36, R33 ;  /* 0x0000002124207221 */ /* 0x000fe20000010000 */
[----:B------:R-:W-:Y:S01]  /*4010*/  LDS.128 R40, [R72+0x17a0] ;  /* 0x0017a00048287984 */ /* 0x000fe20000000c00 */
[----:B------:R-:W-:Y:S01]  /*4020*/  FADD.FTZ R45, R45, R34 ;  /* 0x000000222d2d7221 */ /* 0x000fe20000010000 */
[----:B------:R-:W-:-:S02]  /*4030*/  FADD.FTZ R44, R44, R35 ;  /* 0x000000232c2c7221 */ /* 0x000fc40000010000 */
[----:B------:R-:W1:Y:S02]  /*4040*/  LDS.128 R36, [R72+0x1740] ;  /* 0x0017400048247984 */ /* 0x000e640000000c00 */
[----:B-1----:R-:W-:Y:S01]  /*4050*/  FADD.FTZ R47, R47, R36 ;  /* 0x000000242f2f7221 */ /* 0x002fe20000010000 */
[----:B------:R-:W-:Y:S01]  /*4060*/  FADD.FTZ R32, R32, R37 ;  /* 0x0000002520207221 */ /* 0x000fe20000010000 */
[----:B------:R-:W-:Y:S01]  /*4070*/  FADD.FTZ R45, R45, R38 ;  /* 0x000000262d2d7221 */ /* 0x000fe20000010000 */
[----:B------:R-:W-:Y:S01]  /*4080*/  FADD.FTZ R44, R44, R39 ;  /* 0x000000272c2c7221 */ /* 0x000fe20000010000 */
[----:B------:R-:W-:Y:S01]  /*4090*/  FADD.FTZ R36, R47, R40 ;  /* 0x000000282f247221 */ /* 0x000fe20000010000 */
[----:B------:R-:W-:Y:S01]  /*40a0*/  FADD.FTZ R37, R32, R41 ;  /* 0x0000002920257221 */ /* 0x000fe20000010000 */
[----:B------:R-:W-:Y:S01]  /*40b0*/  FADD.FTZ R38, R45, R42 ;  /* 0x0000002a2d267221 */ /* 0x000fe20000010000 */
[----:B------:R-:W-:-:S07]  /*40c0*/  FADD.FTZ R39, R44, R43 ;  /* 0x0000002b2c277221 */ /* 0x000fce0000010000 */
.L_x_1083:
[----:B------:R-:W-:Y:S05]  /*40d0*/  BSYNC.RECONVERGENT B0 ;  /* 0x0000000000007941 */ /* 0x000fea0003800200 */
.L_x_1082:
[----:B------:R-:W-:Y:S04]  /*40e0*/  BSSY.RECONVERGENT B0, `(.L_x_1084) ;  /* 0x000001d000007945 */ /* 0x000fe80003800200 */
[----:B------:R-:W-:Y:S05]  /*40f0*/  @P5 BRA `(.L_x_1085) ;  /* 0x00000000006c5947 */ /* 0x000fea0003800000 */
[----:B---3--:R-:W3:Y:S01]  /*4100*/  LDC.64 R32, c[0x0][0x3f8] ;  /* 0x0000fe00ff207b82 */ /* 0x008ee20000000a00 */
[----:B------:R-:W-:-:S07]  /*4110*/  IMAD R43, R73, 0x6, R60 ;  /* 0x00000006492b7824 */ /* 0x000fce00078e023c */
[----:B-12---:R-:W1:Y:S01]  /*4120*/  LDC.64 R34, c[0x0][0x3d8] ;  /* 0x0000f600ff227b82 */ /* 0x006e620000000a00 */
[----:B---3--:R-:W-:Y:S01]  /*4130*/  IMAD.WIDE.U32 R40, R32, 0x3, RZ ;  /* 0x0000000320287825 */ /* 0x008fe200078e00ff */
[----:B------:R-:W-:-:S04]  /*4140*/  LEA R45, R33, R33, 0x1 ;  /* 0x00000021212d7211 */ /* 0x000fc800078e08ff */
[----:B------:R-:W-:Y:S01]  /*4150*/  IADD3 R45, PT, PT, R41, R45, RZ ;  /* 0x0000002d292d7210 */ /* 0x000fe20007ffe0ff */
[----:B-1----:R-:W-:-:S03]  /*4160*/  IMAD.WIDE R42, R43, 0x4, R34 ;  /* 0x000000042b2a7825 */ /* 0x002fc600078e0222 */
[----:B------:R-:W-:-:S04]  /*4170*/  LEA.HI R40, P0, R45, R40, RZ, 0x1 ;  /* 0x000000282d287211 */ /* 0x000fc800078108ff */
[----:B------:R-:W-:Y:S01]  /*4180*/  IADD3.X R45, PT, PT, RZ, R45, RZ, P0, !PT ;  /* 0x0000002dff2d7210 */ /* 0x000fe200007fe4ff */
[----:B------:R4:W-:Y:S01]  /*4190*/  REDG.E.ADD.F32.FTZ.RN.STRONG.GPU desc[UR8][R42.64], R36 ;  /* 0x000000242a0079a6 */ /* 0x0009e2000c12f308 */
[----:B------:R-:W-:Y:S02]  /*41a0*/  LEA.HI R41, P0, R33, R32, RZ, 0x1 ;  /* 0x0000002021297211 */ /* 0x000fe400078108ff */
        /* <DEDUP_REMOVED lines=16> */
.L_x_1085:
[----:B------:R-:W-:Y:S05]  /*42b0*/  BSYNC.RECONVERGENT B0 ;  /* 0x0000000000007941 */ /* 0x000fea0003800200 */
.L_x_1084:
[----:B------:R-:W5:Y:S02]  /*42c0*/  LDCU UR5, c[0x0][0x370] ;  /* 0x00006e00ff0577ac */ /* 0x000f640008000800 */
[----:B-----5:R-:W-:-:S09]  /*42d0*/  UISETP.GE.U32.AND UP0, UPT, UR5, 0x2, UPT ;  /* 0x000000020500788c */ /* 0x020fd2000bf06070 */
[----:B------:R-:W-:Y:S05]  /*42e0*/  BRA.U !UP0, `(.L_x_1086) ;  /* 0x0000000908907547 */ /* 0x000fea000b800000 */
[----:B---34-:R-:W3:Y:S01]  /*42f0*/  LDC R32, c[0x0][0x370] ;  /* 0x0000dc00ff207b82 */ /* 0x018ee20000000800 */
[----:B------:R-:W-:-:S05]  /*4300*/  LOP3.LUT R33, R62, 0x1, RZ, 0xc0, !PT ;  /* 0x000000013e217812 */ /* 0x000fca00078ec0ff */
[----:B-1----:R-:W-:Y:S02]  /*4310*/  IMAD R35, R33, R58, RZ ;  /* 0x0000003a21237224 */ /* 0x002fe400078e02ff */
[----:B------:R-:W1:Y:S02]  /*4320*/  LDC.64 R42, c[0x0][0x3d0] ;  /* 0x0000f400ff2a7b82 */ /* 0x000e640000000a00 */
[----:B---3--:R-:W-:-:S05]  /*4330*/  IMAD R32, R35, R32, RZ ;  /* 0x0000002023207224 */ /* 0x008fca00078e02ff */
[----:B------:R-:W-:-:S05]  /*4340*/  SHF.L.U32 R33, R32, 0x1, RZ ;  /* 0x0000000120217819 */ /* 0x000fca00000006ff */
[----:B-1----:R-:W-:Y:S01]  /*4350*/  IMAD.WIDE R42, R33, 0x4, R42 ;  /* 0x00000004212a7825 */ /* 0x002fe200078e022a */
[----:B------:R-:W-:Y:S06]  /*4360*/  @P1 BRA `(.L_x_1087) ;  /* 0x0000000000541947 */ /* 0x000fec0003800000 */
[----:B------:R-:W1:Y:S01]  /*4370*/  LDC.64 R32, c[0x0][0x3c8] ;  /* 0x0000f200ff207b82 */ /* 0x000e620000000a00 */
[----:B------:R-:W-:Y:S01]  /*4380*/  IADD3 R35, PT, PT, R35, R61, RZ ;  /* 0x0000003d23237210 */ /* 0x000fe20007ffe0ff */
[----:B------:R-:W-:Y:S01]  /*4390*/  IMAD R37, R58, UR10, R61 ;  /* 0x0000000a3a257c24 */ /* 0x000fe2000f8e023d */
[----:B------:R-:W-:-:S03]  /*43a0*/  LOP3.LUT P0, R36, R62, 0x2, RZ, 0xc0, !PT ;  /* 0x000000023e247812 */ /* 0x000fc6000780c0ff */
[----:B-1----:R-:W-:-:S04]  /*43b0*/  IMAD.WIDE.U32 R32, R35, 0x4, R32 ;  /* 0x0000000423207825 */ /* 0x002fc800078e0020 */
[----:B--2---:R-:W-:Y:S01]  /*43c0*/  IMAD.WIDE.U32 R34, R37, 0x8, R42 ;  /* 0x0000000825227825 */ /* 0x004fe200078e002a */
[----:B------:R-:W-:Y:S02]  /*43d0*/  IADD3 R37, PT, PT, -R36, 0x1, RZ ;  /* 0x0000000124257810 */ /* 0x000fe40007ffe1ff */
[----:B------:R-:W1:Y:S02]  /*43e0*/  LDC R36, c[0x0][0x370] ;  /* 0x0000dc00ff247b82 */ /* 0x000e640000000800 */
[----:B------:R3:W-:Y:S01]  /*43f0*/  STG.E.64 desc[UR8][R34.64], R56 ;  /* 0x0000003822007986 */ /* 0x0007e2000c101b08 */
[----:B------:R-:W-:Y:S06]  /*4400*/  MEMBAR.ALL.GPU ;  /* 0x0000000000007992 */ /* 0x000fec000000a000 */
[----:B------:R-:W-:-:S00]  /*4410*/  ERRBAR ;  /* 0x00000000000079ab */ /* 0x000fc00000000000 */
[----:B------:R-:W-:Y:S06]  /*4420*/  CGAERRBAR ;  /* 0x00000000000075ab */ /* 0x000fec0000000000 */
[----:B------:R3:W-:Y:S01]  /*4430*/  REDG.E.ADD.S32.STRONG.GPU desc[UR8][R32.64], R37 ;  /* 0x000000252000798e */ /* 0x0007e2000c12e308 */
[----:B-1----:R-:W-:-:S04]  /*4440*/  SEL R39, R36, RZ, !P0 ;  /* 0x000000ff24277207 */ /* 0x002fc80004000000 */
[----:B------:R-:W-:-:S13]  /*4450*/  ISETP.NE.AND P0, PT, R39, -0x1, PT ;  /* 0xffffffff2700780c */ /* 0x000fda0003f05270 */
[----:B---3--:R-:W-:Y:S05]  /*4460*/  @!P0 BRA `(.L_x_1087) ;  /* 0x0000000000148947 */ /* 0x008fea0003800000 */
.L_x_1088:
[----:B------:R-:W2:Y:S04]  /*4470*/  LDG.E.STRONG.GPU R34, desc[UR8][R32.64] ;  /* 0x0000000820227981 */ /* 0x000ea8000c1ef900 */
[----:B--2---:R-:W-:Y:S01]  /*4480*/  CCTL.IVALL ;  /* 0x00000000ff00798f */ /* 0x004fe20002000000 */
[----:B------:R-:W-:Y:S05]  /*4490*/  YIELD ;  /* 0x0000000000007946 */ /* 0x000fea0003800000 */
[----:B------:R-:W-:-:S13]  /*44a0*/  ISETP.NE.AND P0, PT, R34, R39, PT ;  /* 0x000000272200720c */ /* 0x000fda0003f05270 */
[----:B------:R-:W-:Y:S05]  /*44b0*/  @P0 BRA `(.L_x_1088) ;  /* 0xfffffffc00ec0947 */ /* 0x000fea000383ffff */
.L_x_1087:
[----:B------:R-:W1:Y:S01]  /*44c0*/  LDC R32, c[0x0][0x370] ;  /* 0x0000dc00ff207b82 */ /* 0x000e620000000800 */
[----:B------:R-:W-:Y:S05]  /*44d0*/  WARPSYNC.ALL ;  /* 0x0000000000007948 */ /* 0x000fea0003800000 */
[----:B-1----:R-:W-:Y:S02]  /*44e0*/  ISETP.GE.U32.AND P0, PT, R32, 0x8, PT ;  /* 0x000000082000780c */ /* 0x002fe40003f06070 */
[----:B------:R-:W-:Y:S01]  /*44f0*/  BAR.SYNC.DEFER_BLOCKING 0x0 ;  /* 0x0000000000007b1d */ /* 0x000fe20000010000 */
[----:B------:R-:W-:-:S10]  /*4500*/  HFMA2 R40, -RZ, RZ, 0, 0 ;  /* 0x00000000ff287431 */ /* 0x000fd400000001ff */
[----:B------:R-:W-:Y:S05]  /*4510*/  @!P0 BRA `(.L_x_1089) ;  /* 0x0000000000f88947 */ /* 0x000fea0003800000 */
[----:B------:R-:W-:-:S07]  /*4520*/  MOV R40, RZ ;  /* 0x000000ff00287202 */ /* 0x000fce0000000f00 */
.L_x_1090:
[C---:B------:R-:W-:Y:S02]  /*4530*/  IADD3 R35, PT, PT, R40.reuse, 0x1, RZ ;  /* 0x0000000128237810 */ /* 0x040fe40007ffe0ff */
[C---:B------:R-:W-:Y:S02]  /*4540*/  ISETP.EQ.OR P0, PT, R40.reuse, UR10, P1 ;  /* 0x0000000a28007c0c */ /* 0x040fe40008f02670 */
[----:B------:R-:W-:Y:S02]  /*4550*/  ISETP.EQ.OR P2, PT, R35, UR10, P1 ;  /* 0x0000000a23007c0c */ /* 0x000fe40008f42670 */
[C---:B------:R-:W-:Y:S02]  /*4560*/  IADD3 R37, PT, PT, R40.reuse, 0x2, RZ ;  /* 0x0000000228257810 */ /* 0x040fe40007ffe0ff */
[----:B------:R-:W-:Y:S02]  /*4570*/  IADD3 R38, PT, PT, R40, 0x3, RZ ;  /* 0x0000000328267810 */ /* 0x000fe40007ffe0ff */
[----:B------:R-:W-:-:S02]  /*4580*/  ISETP.EQ.OR P6, PT, R37, UR10, P1 ;  /* 0x0000000a25007c0c */ /* 0x000fc40008fc2670 */
[----:B------:R-:W-:-:S03]  /*4590*/  ISETP.EQ.OR P5, PT, R38, UR10, P1 ;  /* 0x0000000a26007c0c */ /* 0x000fc60008fa2670 */
[--C-:B------:R-:W-:Y:S02]  /*45a0*/  @!P0 IMAD R33, R58, R40, R61.reuse ;  /* 0x000000283a218224 */ /* 0x100fe400078e023d */
[----:B------:R-:W-:Y:S02]  /*45b0*/  @!P2 IMAD R35, R35, R58, R61 ;  /* 0x0000003a2323a224 */ /* 0x000fe400078e023d */
[----:B------:R-:W-:-:S04]  /*45c0*/  @!P0 IMAD.WIDE.U32 R32, R33, 0x8, R42 ;  /* 0x0000000821208825 */ /* 0x000fc800078e002a */
[----:B--2---:R-:W-:Y:S02]  /*45d0*/  @!P2 IMAD.WIDE.U32 R34, R35, 0x8, R42 ;  /* 0x000000082322a825 */ /* 0x004fe400078e002a */
[----:B------:R-:W0:Y:S02]  /*45e0*/  @!P0 LDG.E.64 R32, desc[UR8][R32.64] ;  /* 0x0000000820208981 */ /* 0x000e24000c1e1b00 */
[-CC-:B------:R-:W-:Y:S02]  /*45f0*/  @!P6 IMAD R37, R37, R58.reuse, R61.reuse ;  /* 0x0000003a2525e224 */ /* 0x180fe400078e023d */
[----:B------:R-:W2:Y:S01]  /*4600*/  @!P2 LDG.E.64 R34, desc[UR8][R34.64] ;  /* 0x000000082222a981 */ /* 0x000ea2000c1e1b00 */
[----:B------:R-:W-:Y:S02]  /*4610*/  @!P5 IMAD R39, R38, R58, R61 ;  /* 0x0000003a2627d224 */ /* 0x000fe400078e023d */
        /* <DEDUP_REMOVED lines=32> */
[----:B------:R-:W0:Y:S01]  /*4820*/  LDC R41, c[0x0][0x370] ;  /* 0x0000dc00ff297b82 */ /* 0x000e220000000800 */
[----:B------:R-:W-:-:S02]  /*4830*/  IADD3 R40, PT, PT, R40, 0x8, RZ ;  /* 0x0000000828287810 */ /* 0x000fc40007ffe0ff */
        /* <DEDUP_REMOVED lines=12> */
.L_x_1089:
[----:B------:R-:W1:Y:S02]  /*4900*/  LDCU UR5, c[0x0][0x370] ;  /* 0x00006e00ff0577ac */ /* 0x000e640008000800 */
[----:B-1----:R-:W-:-:S09]  /*4910*/  ULOP3.LUT UP0, URZ, UR5, 0x7, URZ, 0xc0, !UPT ;  /* 0x0000000705ff7892 */ /* 0x002fd2000f80c0ff */
[----:B------:R-:W-:Y:S05]  /*4920*/  BRA.U !UP0, `(.L_x_1086) ;  /* 0x0000000508007547 */ /* 0x000fea000b800000 */
[----:B------:R-:W1:Y:S01]  /*4930*/  LDCU UR5, c[0x0][0x370] ;  /* 0x00006e00ff0577ac */ /* 0x000e620008000800 */
[----:B------:R-:W3:Y:S01]  /*4940*/  LDCU UR6, c[0x0][0x370] ;  /* 0x00006e00ff0677ac */ /* 0x000ee20008000800 */
[----:B-1----:R-:W-:-:S04]  /*4950*/  ULOP3.LUT UR5, UR5, 0x7, URZ, 0xc0, !UPT ;  /* 0x0000000705057892 */ /* 0x002fc8000f8ec0ff */
[----:B------:R-:W-:Y:S02]  /*4960*/  UIADD3 UR5, UPT, UPT, UR5, -0x1, URZ ;  /* 0xffffffff05057890 */ /* 0x000fe4000fffe0ff */
[----:B---3--:R-:W-:Y:S02]  /*4970*/  ULOP3.LUT UP1, UR6, UR6, 0x3, URZ, 0xc0, !UPT ;  /* 0x0000000306067892 */ /* 0x008fe4000f82c0ff */
[----:B------:R-:W-:-:S09]  /*4980*/  UISETP.GE.U32.AND UP0, UPT, UR5, 0x3, UPT ;  /* 0x000000030500788c */ /* 0x000fd2000bf06070 */
[----:B------:R-:W-:Y:S05]  /*4990*/  BRA.U !UP0, `(.L_x_1091) ;  /* 0x0000000108707547 */ /* 0x000fea000b800000 */
[C---:B------:R-:W-:Y:S02]  /*49a0*/  IADD3 R35, PT, PT, R40.reuse, 0x1, RZ ;  /* 0x0000000128237810 */ /* 0x040fe40007ffe0ff */
[C---:B------:R-:W-:Y:S02]  /*49b0*/  ISETP.EQ.OR P0, PT, R40.reuse, UR10, P1 ;  /* 0x0000000a28007c0c */ /* 0x040fe40008f02670 */
[C---:B------:R-:W-:Y:S02]  /*49c0*/  IADD3 R37, PT, PT, R40.reuse, 0x2, RZ ;  /* 0x0000000228257810 */ /* 0x040fe40007ffe0ff */
[----:B------:R-:W-:Y:S02]  /*49d0*/  ISETP.EQ.OR P2, PT, R35, UR10, P1 ;  /* 0x0000000a23007c0c */ /* 0x000fe40008f42670 */
[----:B------:R-:W-:Y:S02]  /*49e0*/  IADD3 R39, PT, PT, R40, 0x3, RZ ;  /* 0x0000000328277810 */ /* 0x000fe40007ffe0ff */
[----:B------:R-:W-:-:S02]  /*49f0*/  ISETP.EQ.OR P5, PT, R37, UR10, P1 ;  /* 0x0000000a25007c0c */ /* 0x000fc40008fa2670 */
[----:B------:R-:W-:-:S03]  /*4a00*/  ISETP.EQ.OR P6, PT, R39, UR10, P1 ;  /* 0x0000000a27007c0c */ /* 0x000fc60008fc2670 */
[----:B------:R-:W-:-:S04]  /*4a10*/  @!P0 IMAD R33, R40, R58, R61 ;  /* 0x0000003a28218224 */ /* 0x000fc800078e023d */
[----:B------:R-:W-:Y:S02]  /*4a20*/  @!P2 IMAD R35, R35, R58, R61 ;  /* 0x0000003a2323a224 */ /* 0x000fe400078e023d */
[----:B------:R-:W-:-:S04]  /*4a30*/  @!P0 IMAD.WIDE.U32 R32, R33, 0x8, R42 ;  /* 0x0000000821208825 */ /* 0x000fc800078e002a */
[-C--:B------:R-:W-:Y:S02]  /*4a40*/  @!P5 IMAD R37, R37, R58.reuse, R61 ;  /* 0x0000003a2525d224 */ /* 0x080fe400078e023d */
[----:B--2---:R-:W-:Y:S01]  /*4a50*/  @!P2 IMAD.WIDE.U32 R34, R35, 0x8, R42 ;  /* 0x000000082322a825 */ /* 0x004fe200078e002a */
[----:B------:R-:W0:Y:S03]  /*4a60*/  @!P0 LDG.E.64 R32, desc[UR8][R32.64] ;  /* 0x0000000820208981 */ /* 0x000e26000c1e1b00 */
[----:B------:R-:W-:Y:S02]  /*4a70*/  @!P6 IMAD R39, R39, R58, R61 ;  /* 0x0000003a2727e224 */ /* 0x000fe400078e023d */
[--C-:B------:R-:W-:Y:S01]  /*4a80*/  @!P5 IMAD.WIDE.U32 R36, R37, 0x8, R42.reuse ;  /* 0x000000082524d825 */ /* 0x100fe200078e002a */
[----:B------:R-:W2:Y:S03]  /*4a90*/  @!P2 LDG.E.64 R34, desc[UR8][R34.64] ;  /* 0x000000082222a981 */ /* 0x000ea6000c1e1b00 */
[----:B------:R-:W-:-:S02]  /*4aa0*/  @!P6 IMAD.WIDE.U32 R38, R39, 0x8, R42 ;  /* 0x000000082726e825 */ /* 0x000fc400078e002a */
[----:B------:R-:W3:Y:S04]  /*4ab0*/  @!P5 LDG.E.64 R36, desc[UR8][R36.64] ;  /* 0x000000082424d981 */ /* 0x000ee8000c1e1b00 */
[----:B------:R-:W4:Y:S01]  /*4ac0*/  @!P6 LDG.E.64 R38, desc[UR8][R38.64] ;  /* 0x000000082626e981 */ /* 0x000f22000c1e1b00 */
[----:B------:R-:W-:Y:S01]  /*4ad0*/  IADD3 R40, PT, PT, R40, 0x4, RZ ;  /* 0x0000000428287810 */ /* 0x000fe20007ffe0ff */
[----:B0-----:R-:W-:Y:S01]  /*4ae0*/  @!P0 FADD.FTZ R56, R56, R32 ;  /* 0x0000002038388221 */ /* 0x001fe20000010000 */
[----:B------:R-:W-:-:S03]  /*4af0*/  @!P0 FADD.FTZ R57, R57, R33 ;  /* 0x0000002139398221 */ /* 0x000fc60000010000 */
[----:B--2---:R-:W-:Y:S01]  /*4b00*/  @!P2 FADD.FTZ R56, R56, R34 ;  /* 0x000000223838a221 */ /* 0x004fe20000010000 */
[----:B------:R-:W-:-:S03]  /*4b10*/  @!P2 FADD.FTZ R57, R57, R35 ;  /* 0x000000233939a221 */ /* 0x000fc60000010000 */
[----:B---3--:R-:W-:Y:S01]  /*4b20*/  @!P5 FADD.FTZ R56, R56, R36 ;  /* 0x000000243838d221 */ /* 0x008fe20000010000 */
[----:B------:R-:W-:-:S03]  /*4b30*/  @!P5 FADD.FTZ R57, R57, R37 ;  /* 0x000000253939d221 */ /* 0x000fc60000010000 */
[----:B----4-:R-:W-:Y:S01]  /*4b40*/  @!P6 FADD.FTZ R56, R56, R38 ;  /* 0x000000263838e221 */ /* 0x010fe20000010000 */
[----:B------:R-:W-:-:S07]  /*4b50*/  @!P6 FADD.FTZ R57, R57, R39 ;  /* 0x000000273939e221 */ /* 0x000fce0000010000 */
.L_x_1091:
[----:B------:R-:W-:Y:S05]  /*4b60*/  BRA.U !UP1, `(.L_x_1086) ;  /* 0x0000000109707547 */ /* 0x000fea000b800000 */
[----:B------:R-:W1:Y:S01]  /*4b70*/  LDC R36, c[0x0][0x370] ;  /* 0x0000dc00ff247b82 */ /* 0x000e620000000800 */
[----:B------:R-:W-:Y:S01]  /*4b80*/  UISETP.NE.AND UP0, UPT, UR6, 0x1, UPT ;  /* 0x000000010600788c */ /* 0x000fe2000bf05270 */
[----:B-1----:R-:W-:-:S08]  /*4b90*/  LOP3.LUT R36, R36, 0x1, RZ, 0xc0, !PT ;  /* 0x0000000124247812 */ /* 0x002fd000078ec0ff */
[----:B------:R-:W-:Y:S05]  /*4ba0*/  BRA.U !UP0, `(.L_x_1092) ;  /* 0x0000000108387547 */ /* 0x000fea000b800000 */
[C---:B------:R-:W-:Y:S02]  /*4bb0*/  IADD3 R35, PT, PT, R40.reuse, 0x1, RZ ;  /* 0x0000000128237810 */ /* 0x040fe40007ffe0ff */
[----:B------:R-:W-:Y:S02]  /*4bc0*/  ISETP.EQ.OR P2, PT, R40, UR10, P1 ;  /* 0x0000000a28007c0c */ /* 0x000fe40008f42670 */
[----:B------:R-:W-:-:S11]  /*4bd0*/  ISETP.EQ.OR P0, PT, R35, UR10, P1 ;  /* 0x0000000a23007c0c */ /* 0x000fd60008f02670 */
[-CC-:B------:R-:W-:Y:S02]  /*4be0*/  @!P2 IMAD R33, R40, R58.reuse, R61.reuse ;  /* 0x0000003a2821a224 */ /* 0x180fe400078e023d */
[----:B------:R-:W-:Y:S02]  /*4bf0*/  @!P0 IMAD R35, R35, R58, R61 ;  /* 0x0000003a23238224 */ /* 0x000fe400078e023d */
[----:B------:R-:W-:-:S04]  /*4c00*/  @!P2 IMAD.WIDE.U32 R32, R33, 0x8, R42 ;  /* 0x000000082120a825 */ /* 0x000fc800078e002a */
[----:B--2---:R-:W-:Y:S02]  /*4c10*/  @!P0 IMAD.WIDE.U32 R34, R35, 0x8, R42 ;  /* 0x0000000823228825 */ /* 0x004fe400078e002a */
[----:B------:R-:W0:Y:S04]  /*4c20*/  @!P2 LDG.E.64 R32, desc[UR8][R32.64] ;  /* 0x000000082020a981 */ /* 0x000e28000c1e1b00 */
[----:B------:R-:W2:Y:S01]  /*4c30*/  @!P0 LDG.E.64 R34, desc[UR8][R34.64] ;  /* 0x0000000822228981 */ /* 0x000ea2000c1e1b00 */
[----:B------:R-:W-:Y:S01]  /*4c40*/  IADD3 R40, PT, PT, R40, 0x2, RZ ;  /* 0x0000000228287810 */ /* 0x000fe20007ffe0ff */
[----:B0-----:R-:W-:Y:S01]  /*4c50*/  @!P2 FADD.FTZ R56, R56, R32 ;  /* 0x000000203838a221 */ /* 0x001fe20000010000 */
[----:B------:R-:W-:-:S03]  /*4c60*/  @!P2 FADD.FTZ R57, R57, R33 ;  /* 0x000000213939a221 */ /* 0x000fc60000010000 */
[----:B--2---:R-:W-:Y:S01]  /*4c70*/  @!P0 FADD.FTZ R56, R56, R34 ;  /* 0x0000002238388221 */ /* 0x004fe20000010000 */
[----:B------:R-:W-:-:S07]  /*4c80*/  @!P0 FADD.FTZ R57, R57, R35 ;  /* 0x0000002339398221 */ /* 0x000fce0000010000 */
.L_x_1092:
        /* <DEDUP_REMOVED lines=9> */
.L_x_1093:
[----:B------:R-:W-:Y:S05]  /*4d20*/  BSYNC.RECONVERGENT B0 ;  /* 0x0000000000007941 */ /* 0x000fea0003800200 */
.L_x_1086:
[----:B------:R-:W5:Y:S01]  /*4d30*/  S2UR UR6, SR_CgaCtaId ;  /* 0x00000000000679c3 */ /* 0x000f620000008800 */
[----:B------:R-:W-:Y:S01]  /*4d40*/  UMOV UR5, 0x400 ;  /* 0x0000040000057882 */ /* 0x000fe20000000000 */
[----:B------:R-:W0:Y:S01]  /*4d50*/  LDCU.64 UR12, c[0x0][0x400] ;  /* 0x00008000ff0c77ac */ /* 0x000e220008000a00 */
[C---:B--2-4-:R-:W-:Y:S01]  /*4d60*/  FADD.FTZ R34, -R14.reuse, R3 ;  /* 0x000000030e227221 */ /* 0x054fe20000010100 */
[C---:B------:R-:W-:Y:S01]  /*4d70*/  FADD.FTZ R72, -R14.reuse, R54 ;  /* 0x000000360e487221 */ /* 0x040fe20000010100 */
[C---:B------:R-:W-:Y:S01]  /*4d80*/  FADD.FTZ R55, -R14.reuse, R55 ;  /* 0x000000370e377221 */ /* 0x040fe20000010100 */
[C---:B------:R-:W-:Y:S01]  /*4d90*/  FADD.FTZ R36, -R14.reuse, R6 ;  /* 0x000000060e247221 */ /* 0x040fe20000010100 */
[C---:B------:R-:W-:Y:S01]  /*4da0*/  FADD.FTZ R44, -R14.reuse, R11 ;  /* 0x0000000b0e2c7221 */ /* 0x040fe20000010100 */
[----:B------:R-:W2:Y:S01]  /*4db0*/  LDC R40, c[0x0][0x41c] ;  /* 0x00010700ff287b82 */ /* 0x000ea20000000800 */
[----:B------:R-:W-:Y:S01]  /*4dc0*/  FADD.FTZ R54, -R14, R16 ;  /* 0x000000100e367221 */ /* 0x000fe20000010100 */
[-C--:B------:R-:W-:Y:S01]  /*4dd0*/  FMUL.FTZ R11, R72, R15.reuse ;  /* 0x0000000f480b7220 */ /* 0x080fe20000410000 */
[----:B------:R-:W-:Y:S01]  /*4de0*/  FMUL.FTZ R16, R55, R15 ;  /* 0x0000000f37107220 */ /* 0x000fe20000410000 */
[C---:B------:R-:W-:Y:S01]  /*4df0*/  FADD.FTZ R50, -R14.reuse, R50 ;  /* 0x000000320e327221 */ /* 0x040fe20000010100 */
[C---:B------:R-:W-:Y:S01]  /*4e00*/  FADD.FTZ R46, -R14.reuse, R51 ;  /* 0x000000330e2e7221 */ /* 0x040fe20000010100 */
[C---:B------:R-:W-:Y:S01]  /*4e10*/  FADD.FTZ R2, -R14.reuse, R2 ;  /* 0x000000020e027221 */ /* 0x040fe20000010100 */
[C---:B------:R-:W-:Y:S01]  /*4e20*/  FADD.FTZ R38, -R14.reuse, R7 ;  /* 0x000000070e267221 */ /* 0x040fe20000010100 */
[C---:B------:R-:W-:Y:S01]  /*4e30*/  FADD.FTZ R20, -R14.reuse, R20 ;  /* 0x000000140e147221 */ /* 0x040fe20000010100 */
[C---:B------:R-:W-:Y:S01]  /*4e40*/  FADD.FTZ R42, -R14.reuse, R10 ;  /* 0x0000000a0e2a7221 */ /* 0x040fe20000010100 */
[----:B------:R-:W-:Y:S01]  /*4e50*/  FADD.FTZ R24, -R14, R24 ;  /* 0x000000180e187221 */ /* 0x000fe20000010100 */
[----:B-----5:R-:W-:Y:S01]  /*4e60*/  ULEA UR5, UR6, UR5, 0x18 ;  /* 0x0000000506057291 */ /* 0x020fe2000f8ec0ff */
[----:B--2---:R-:W-:-:S08]  /*4e70*/  IMAD R3, R40, UR10, R71 ;  /* 0x0000000a28037c24 */ /* 0x004fd0000f8e0247 */
[----:B------:R3:W-:Y:S01]  /*4e80*/  @!P1 STS.64 [UR5+0x78], R56 ;  /* 0x00007838ff009988 */ /* 0x0007e20008000a05 */
[C---:B------:R-:W-:Y:S01]  /*4e90*/  FADD.FTZ R40, -R14.reuse, R21 ;  /* 0x000000150e287221 */ /* 0x040fe20000010100 */
[----:B------:R-:W-:Y:S01]  /*4ea0*/  BAR.SYNC.DEFER_BLOCKING 0x0 ;  /* 0x0000000000007b1d */ /* 0x000fe20000010000 */
[----:B0-----:R-:W-:Y:S02]  /*4eb0*/  ISETP.GE.U32.AND P0, PT, R3, UR12, PT ;  /* 0x0000000c03007c0c */ /* 0x001fe4000bf06070 */
[----:B------:R-:W-:Y:S01]  /*4ec0*/  SHF.R.S32.HI R6, RZ, 0x1f, R3 ;  /* 0x0000001fff067819 */ /* 0x000fe20000011403 */
[----:B---3--:R-:W-:-:S03]  /*4ed0*/  FADD.FTZ R56, -R14, R17 ;  /* 0x000000110e387221 */ /* 0x008fc60000010100 */
[----:B------:R-:W-:Y:S01]  /*4ee0*/  ISETP.GE.AND.EX P0, PT, R6, UR13, PT, P0 ;  /* 0x0000000d06007c0c */ /* 0x000fe2000bf06300 */
[----:B------:R-:W-:Y:S01]  /*4ef0*/  FADD.FTZ R14, -R14, R25 ;  /* 0x000000190e0e7221 */ /* 0x000fe20000010100 */
[----:B------:R-:W0:Y:S01]  /*4f00*/  LDS.64 R32, [UR5+0x78] ;  /* 0x00007805ff207984 */ /* 0x000e220008000a00 */
[----:B------:R-:W0:Y:S02]  /*4f10*/  LDCU UR5, c[0x0][0x42c] ;  /* 0x00008580ff0577ac */ /* 0x000e240008000800 */
[----:B0-----:R-:W-:Y:S01]  /*4f20*/  FMUL.FTZ R32, R32, UR5 ;  /* 0x0000000520207c20 */ /* 0x001fe20008410000 */
[----:B------:R-:W-:-:S04]  /*4f30*/  FMUL.FTZ R33, R33, UR5 ;  /* 0x0000000521217c20 */ /* 0x000fc80008410000 */
        /* <DEDUP_REMOVED lines=21> */
.L_x_1094:
        /* <DEDUP_REMOVED lines=8> */
[----:B------:R-:W2:Y:S01]  /*5110*/  LDCU.64 UR6, c[0x0][0x380] ;  /* 0x00007000ff0677ac */ /* 0x000ea20008000a00 */
[----:B0-----:R-:W-:Y:S01]  /*5120*/  IMAD R10, R6, UR14, RZ ;  /* 0x0000000e060a7c24 */ /* 0x001fe2000f8e02ff */
[----:B------:R-:W-:-:S03]  /*5130*/  MOV R6, R76 ;  /* 0x0000004c00067202 */ /* 0x000fc60000000f00 */
[C---:B------:R-:W-:Y:S02]  /*5140*/  IMAD R11, R3.reuse, UR15, R10 ;  /* 0x0000000f030b7c24 */ /* 0x040fe4000f8e020a */
[----:B------:R-:W-:-:S03]  /*5150*/  IMAD.WIDE.U32 R6, R3, UR14, R6 ;  /* 0x0000000e03067c25 */ /* 0x000fc6000f8e0006 */
[----:B--2---:R-:W-:Y:S02]  /*5160*/  LEA R10, P0, R6, UR6, 0x2 ;  /* 0x00000006060a7c11 */ /* 0x004fe4000f8010ff */
[----:B------:R-:W-:-:S04]  /*5170*/  IADD3 R11, PT, PT, R7, R11, RZ ;  /* 0x0000000b070b7210 */ /* 0x000fc80007ffe0ff */
[----:B------:R-:W-:-:S05]  /*5180*/  LEA.HI.X R11, R6, UR7, R11, 0x2, P0 ;  /* 0x00000007060b7c11 */ /* 0x000fca00080f140b */
[----:B------:R0:W-:Y:S02]  /*5190*/  STG.E.64 desc[UR8][R10.64], R16 ;  /* 0x000000100a007986 */ /* 0x0001e4000c101b08 */
.L_x_1096:
[----:B------:R-:W-:Y:S05]  /*51a0*/  BSYNC.RECONVERGENT B0 ;  /* 0x0000000000007941 */ /* 0x000fea0003800200 */
.L_x_1095:
[-C--:B------:R-:W-:Y:S01]  /*51b0*/  FMUL.FTZ R25, R50, R15.reuse ;  /* 0x0000000f32197220 */ /* 0x080fe20000410000 */
[----:B------:R-:W-:Y:S01]  /*51c0*/  FMUL.FTZ R46, R46, R15 ;  /* 0x0000000f2e2e7220 */ /* 0x000fe20000410000 */
[----:B------:R-:W-:Y:S06]  /*51d0*/  @!P3 BRA `(.L_x_1097) ;  /* 0x000000000048b947 */ /* 0x000fec0003800000 */
[----:B------:R-:W-:Y:S01]  /*51e0*/  FFMA.FTZ R6, R30, R25, R28 ;  /* 0x000000191e067223 */ /* 0x000fe2000001001c */
[----:B------:R-:W-:-:S03]  /*51f0*/  FFMA.FTZ R7, R31, R46, R29 ;  /* 0x0000002e1f077223 */ /* 0x000fc6000001001d */
[----:B0-----:R-:W-:Y:S01]  /*5200*/  FMUL.FTZ R10, R6, -1.4426950216293334961 ;  /* 0xbfb8aa3b060a7820 */ /* 0x001fe20000410000 */
        /* <DEDUP_REMOVED lines=15> */
.L_x_1097:
[----:B------:R-:W-:Y:S04]  /*5300*/  BSSY.RECONVERGENT B0, `(.L_x_1098) ;  /* 0x0000014000007945 */ /* 0x000fe80003800200 */
[----:B------:R-:W-:Y:S05]  /*5310*/  @P4 BRA `(.L_x_1099) ;  /* 0x0000000000484947 */ /* 0x000fea0003800000 */
[----:B------:R-:W2:Y:S01]  /*5320*/  LDCU.64 UR6, c[0x0][0x3f8] ;  /* 0x00007f00ff0677ac */ /* 0x000ea20008000a00 */
[----:B0-----:R-:W-:Y:S01]  /*5330*/  SHF.R.S32.HI R17, RZ, 0x1f, R70 ;  /* 0x0000001fff117819 */ /* 0x001fe20000011446 */
[C-C-:B------:R-:W-:Y:S01]  /*5340*/  FFMA.FTZ R11, R32.reuse, R25, R33.reuse ;  /* 0x00000019200b7223 */ /* 0x140fe20000010021 */
[----:B------:R-:W-:Y:S01]  /*5350*/  MOV R6, R76 ;  /* 0x0000004c00067202 */ /* 0x000fe20000000f00 */
[----:B------:R-:W0:Y:S01]  /*5360*/  LDCU.64 UR14, c[0x0][0x380] ;  /* 0x00007000ff0e77ac */ /* 0x000e220008000a00 */
[----:B------:R-:W-:Y:S01]  /*5370*/  MOV R7, R75 ;  /* 0x0000004b00077202 */ /* 0x000fe20000000f00 */
[----:B------:R-:W-:Y:S01]  /*5380*/  FFMA.FTZ R46, R32, R46, R33 ;  /* 0x0000002e202e7223 */ /* 0x000fe20000010021 */
[----:B------:R-:W-:-:S03]  /*5390*/  FFMA.FTZ R16, R30, R48, -R11 ;  /* 0x000000301e107223 */ /* 0x000fc6000001080b */
[----:B------:R-:W-:Y:S01]  /*53a0*/  FFMA.FTZ R46, R31, R49, -R46 ;  /* 0x000000311f2e7223 */ /* 0x000fe2000001082e */
[----:B------:R-:W-:Y:S01]  /*53b0*/  FMUL.FTZ R16, R16, R15 ;  /* 0x0000000f10107220 */ /* 0x000fe20000410000 */
[----:B--2---:R-:W-:Y:S02]  /*53c0*/  IMAD R17, R17, UR6, RZ ;  /* 0x0000000611117c24 */ /* 0x004fe4000f8e02ff */
[----:B------:R-:W-:-:S04]  /*53d0*/  IMAD.WIDE.U32 R6, R70, UR6, R6 ;  /* 0x0000000646067c25 */ /* 0x000fc8000f8e0006 */
[----:B------:R-:W-:Y:S01]  /*53e0*/  IMAD R17, R70, UR7, R17 ;  /* 0x0000000746117c24 */ /* 0x000fe2000f8e0211 */
[----:B0-----:R-:W-:-:S04]  /*53f0*/  LEA R10, P0, R6, UR14, 0x2 ;  /* 0x0000000e060a7c11 */ /* 0x001fc8000f8010ff */
[----:B------:R-:W-:-:S04]  /*5400*/  IADD3 R17, PT, PT, R7, R17, RZ ;  /* 0x0000001107117210 */ /* 0x000fc80007ffe0ff */
[----:B------:R-:W-:Y:S01]  /*5410*/  LEA.HI.X R11, R6, UR15, R17, 0x2, P0 ;  /* 0x0000000f060b7c11 */ /* 0x000fe200080f1411 */
[----:B------:R-:W-:-:S05]  /*5420*/  FMUL.FTZ R17, R46, R15 ;  /* 0x0000000f2e117220 */ /* 0x000fca0000410000 */
[----:B------:R2:W-:Y:S02]  /*5430*/  STG.E.64 desc[UR8][R10.64], R16 ;  /* 0x000000100a007986 */ /* 0x0005e4000c101b08 */
.L_x_1099:
[----:B------:R-:W-:Y:S05]  /*5440*/  BSYNC.RECONVERGENT B0 ;  /* 0x0000000000007941 */ /* 0x000fea0003800200 */
.L_x_1098:
[----:B------:R-:W-:Y:S01]  /*5450*/  UISETP.NE.AND UP0, UPT, UR11, URZ, UPT ;  /* 0x000000ff0b00728c */ /* 0x000fe2000bf05270 */
[----:B------:R-:W-:Y:S01]  /*5460*/  IADD3 R37, PT, PT, R3, 0x100, RZ ;  /* 0x0000010003257810 */ /* 0x000fe20007ffe0ff */
[-C--:B0-2---:R-:W-:Y:S01]  /*5470*/  FMUL.FTZ R11, R2, R15.reuse ;  /* 0x0000000f020b7220 */ /* 0x085fe20000410000 */
[-C--:B------:R-:W-:Y:S01]  /*5480*/  FMUL.FTZ R2, R34, R15.reuse ;  /* 0x0000000f22027220 */ /* 0x080fe20000410000 */
        /* <DEDUP_REMOVED lines=9> */
[----:B------:R-:W-:Y:S01]  /*5520*/  SHF.R.S32.HI R10, RZ, 0x1f, R69 ;  /* 0x0000001fff0a7819 */ /* 0x000fe20000011445 */
[----:B------:R-:W-:Y:S01]  /*5530*/  FMUL.FTZ R14, R14, R15 ;  /* 0x0000000f0e0e7220 */ /* 0x000fe20000410000 */
[----:B-1----:R-:W-:Y:S01]  /*5540*/  SHF.R.S32.HI R35, RZ, 0x1f, R68 ;  /* 0x0000001fff237819 */ /* 0x002fe20000011444 */
[C---:B------:R-:W-:Y:S01]  /*5550*/  FFMA.FTZ R3, R32.reuse, R11, R33 ;  /* 0x0000000b20037223 */ /* 0x040fe20000010021 */
[----:B------:R-:W-:Y:S01]  /*5560*/  SHF.R.S32.HI R6, RZ, 0x1f, R67 ;  /* 0x0000001fff067819 */ /* 0x000fe20000011443 */
[C-C-:B------:R-:W-:Y:S01]  /*5570*/  FFMA.FTZ R50, R32.reuse, R2, R33.reuse ;  /* 0x0000000220327223 */ /* 0x140fe20000010021 */
[----:B------:R-:W-:Y:S01]  /*5580*/  SHF.R.S32.HI R7, RZ, 0x1f, R66 ;  /* 0x0000001fff077819 */ /* 0x000fe20000011442 */
[C-C-:B------:R-:W-:Y:S01]  /*5590*/  FFMA.FTZ R43, R32.reuse, R36, R33.reuse ;  /* 0x00000024202b7223 */ /* 0x140fe20000010021 */
[----:B------:R-:W-:Y:S01]  /*55a0*/  ISETP.GE.U32.AND P1, PT, R69, UR12, PT ;  /* 0x0000000c45007c0c */ /* 0x000fe2000bf26070 */
[--C-:B------:R-:W-:Y:S01]  /*55b0*/  FFMA.FTZ R48, R32, R38, R33.reuse ;  /* 0x0000002620307223 */ /* 0x100fe20000010021 */
[----:B------:R-:W-:Y:S01]  /*55c0*/  ISETP.GE.U32.AND P0, PT, R68, UR12, PT ;  /* 0x0000000c44007c0c */ /* 0x000fe2000bf06070 */
[C-C-:B------:R-:W-:Y:S01]  /*55d0*/  FFMA.FTZ R41, R32.reuse, R20, R33.reuse ;  /* 0x0000001420297223 */ /* 0x140fe20000010021 */
[----:B------:R-:W-:Y:S01]  /*55e0*/  ISETP.GE.U32.AND P4, PT, R67, UR12, PT ;  /* 0x0000000c43007c0c */ /* 0x000fe2000bf86070 */
[--C-:B------:R-:W-:Y:S01]  /*55f0*/  FFMA.FTZ R46, R32, R40, R33.reuse ;  /* 0x00000028202e7223 */ /* 0x100fe20000010021 */
[----:B------:R-:W-:Y:S01]  /*5600*/  ISETP.GE.U32.AND P5, PT, R66, UR12, PT ;  /* 0x0000000c42007c0c */ /* 0x000fe2000bfa6070 */
[C-C-:B------:R-:W-:Y:S01]  /*5610*/  FFMA.FTZ R17, R32.reuse, R42, R33.reuse ;  /* 0x0000002a20117223 */ /* 0x140fe20000010021 */
[----:B------:R-:W-:Y:S01]  /*5620*/  ISETP.GE.U32.AND P3, PT, R37, UR12, PT ;  /* 0x0000000c25007c0c */ /* 0x000fe2000bf66070 */
[C---:B------:R-:W-:Y:S01]  /*5630*/  FFMA.FTZ R16, R32.reuse, R44, R33 ;  /* 0x0000002c20107223 */ /* 0x040fe20000010021 */
[----:B------:R-:W-:Y:S01]  /*5640*/  SHF.R.S32.HI R39, RZ, 0x1f, R37 ;  /* 0x0000001fff277819 */ /* 0x000fe20000011425 */
[C-C-:B------:R-:W-:Y:S01]  /*5650*/  FFMA.FTZ R21, R32.reuse, R54, R33.reuse ;  /* 0x0000003620157223 */ /* 0x140fe20000010021 */
[C-C-:B------:R-:W-:Y:S01]  /*5660*/  FFMA.FTZ R34, R32.reuse, R56, R33.reuse ;  /* 0x0000003820227223 */ /* 0x140fe20000010021 */
[C-C-:B------:R-:W-:Y:S01]  /*5670*/  FFMA.FTZ R25, R32.reuse, R24, R33.reuse ;  /* 0x0000001820197223 */ /* 0x140fe20000010021 */
[----:B------:R-:W-:Y:S01]  /*5680*/  ISETP.GE.U32.AND P2, PT, R65, UR12, PT ;  /* 0x0000000c41007c0c */ /* 0x000fe2000bf46070 */
[----:B------:R-:W-:Y:S01]  /*5690*/  FFMA.FTZ R32, R32, R14, R33 ;  /* 0x0000000e20207223 */ /* 0x000fe20000010021 */
[----:B------:R-:W-:-:S02]  /*56a0*/  ISETP.GE.AND.EX P1, PT, R10, UR13, PT, P1 ;  /* 0x0000000d0a007c0c */ /* 0x000fc4000bf26310 */
        /* <DEDUP_REMOVED lines=23> */
.L_x_1100:
[----:B------:R-:W-:Y:S01]  /*5820*/  BSSY.RECONVERGENT B0, `(.L_x_1101) ;  /* 0x0000011000007945 */ /* 0x000fe20003800200 */
[----:B------:R-:W-:Y:S01]  /*5830*/  FFMA.FTZ R52, R30, R4, -R3 ;  /* 0x000000041e347223 */ /* 0x000fe20000010803 */
[----:B------:R-:W-:Y:S02]  /*5840*/  FFMA.FTZ R50, R31, R5, -R50 ;  /* 0x000000051f327223 */ /* 0x000fe40000010832 */
[----:B------:R-:W-:Y:S05]  /*5850*/  @P1 BRA `(.L_x_1102) ;  /* 0x0000000000341947 */ /* 0x000fea0003800000 */
[----:B------:R-:W0:Y:S01]  /*5860*/  LDCU.64 UR6, c[0x0][0x3f8] ;  /* 0x00007f00ff0677ac */ /* 0x000e220008000a00 */
[----:B------:R-:W-:Y:S01]  /*5870*/  MOV R2, R76 ;  /* 0x0000004c00027202 */ /* 0x000fe20000000f00 */
[----:B------:R-:W-:Y:S01]  /*5880*/  FMUL.FTZ R11, R50, R15 ;  /* 0x0000000f320b7220 */ /* 0x000fe20000410000 */
[----:B------:R-:W-:Y:S01]  /*5890*/  MOV R3, R75 ;  /* 0x0000004b00037202 */ /* 0x000fe20000000f00 */
[----:B------:R-:W1:Y:S01]  /*58a0*/  LDCU.64 UR14, c[0x0][0x380] ;  /* 0x00007000ff0e77ac */ /* 0x000e620008000a00 */
[----:B0-----:R-:W-:Y:S02]  /*58b0*/  IMAD R10, R10, UR6, RZ ;  /* 0x000000060a0a7c24 */ /* 0x001fe4000f8e02ff */
[----:B------:R-:W-:-:S04]  /*58c0*/  IMAD.WIDE.U32 R2, R69, UR6, R2 ;  /* 0x0000000645027c25 */ /* 0x000fc8000f8e0002 */
[----:B------:R-:W-:Y:S01]  /*58d0*/  IMAD R5, R69, UR7, R10 ;  /* 0x0000000745057c24 */ /* 0x000fe2000f8e020a */
[----:B-1----:R-:W-:Y:S01]  /*58e0*/  LEA R4, P1, R2, UR14, 0x2 ;  /* 0x0000000e02047c11 */ /* 0x002fe2000f8210ff */
[----:B------:R-:W-:-:S03]  /*58f0*/  FMUL.FTZ R10, R52, R15 ;  /* 0x0000000f340a7220 */ /* 0x000fc60000410000 */
[----:B------:R-:W-:-:S04]  /*5900*/  IADD3 R5, PT, PT, R3, R5, RZ ;  /* 0x0000000503057210 */ /* 0x000fc80007ffe0ff */
[----:B------:R-:W-:-:S05]  /*5910*/  LEA.HI.X R5, R2, UR15, R5, 0x2, P1 ;  /* 0x0000000f02057c11 */ /* 0x000fca00088f1405 */
[----:B------:R0:W-:Y:S02]  /*5920*/  STG.E.64 desc[UR8][R4.64], R10 ;  /* 0x0000000a04007986 */ /* 0x0001e4000c101b08 */
.L_x_1102:
[----:B------:R-:W-:Y:S05]  /*5930*/  BSYNC.RECONVERGENT B0 ;  /* 0x0000000000007941 */ /* 0x000fea0003800200 */
.L_x_1101:
[----:B------:R-:W-:Y:S05]  /*5940*/  BRA.U !UP0, `(.L_x_1103) ;  /* 0x0000000108487547 */ /* 0x000fea000b800000 */
        /* <DEDUP_REMOVED lines=18> */
.L_x_1103:
[----:B------:R-:W-:Y:S01]  /*5a70*/  BSSY.RECONVERGENT B0, `(.L_x_1104) ;  /* 0x0000011000007945 */ /* 0x000fe20003800200 */
[----:B------:R-:W-:Y:S01]  /*5a80*/  FFMA.FTZ R8, R30, R8, -R43 ;  /* 0x000000081e087223 */ /* 0x000fe2000001082b */
[----:B------:R-:W-:Y:S02]  /*5a90*/  FFMA.FTZ R48, R31, R9, -R48 ;  /* 0x000000091f307223 */ /* 0x000fe40000010830 */
[----:B------:R-:W-:Y:S05]  /*5aa0*/  @P0 BRA `(.L_x_1105) ;  /* 0x0000000000340947 */ /* 0x000fea0003800000 */
[----:B------:R-:W1:Y:S01]  /*5ab0*/  LDCU.64 UR6, c[0x0][0x3f8] ;  /* 0x00007f00ff0677ac */ /* 0x000e620008000a00 */
[----:B------:R-:W-:Y:S01]  /*5ac0*/  MOV R2, R76 ;  /* 0x0000004c00027202 */ /* 0x000fe20000000f00 */
[----:B------:R-:W-:Y:S01]  /*5ad0*/  FMUL.FTZ R8, R8, R15 ;  /* 0x0000000f08087220 */ /* 0x000fe20000410000 */
[----:B------:R-:W-:Y:S01]  /*5ae0*/  MOV R3, R75 ;  /* 0x0000004b00037202 */ /* 0x000fe20000000f00 */
[----:B------:R-:W0:Y:S01]  /*5af0*/  LDCU.64 UR14, c[0x0][0x380] ;  /* 0x00007000ff0e77ac */ /* 0x000e220008000a00 */
[----:B------:R-:W-:Y:S01]  /*5b00*/  FMUL.FTZ R9, R48, R15 ;  /* 0x0000000f30097220 */ /* 0x000fe20000410000 */
[----:B-1----:R-:W-:Y:S02]  /*5b10*/  IMAD R35, R35, UR6, RZ ;  /* 0x0000000623237c24 */ /* 0x002fe4000f8e02ff */
[----:B------:R-:W-:-:S04]  /*5b20*/  IMAD.WIDE.U32 R2, R68, UR6, R2 ;  /* 0x0000000644027c25 */ /* 0x000fc8000f8e0002 */
[----:B------:R-:W-:Y:S01]  /*5b30*/  IMAD R35, R68, UR7, R35 ;  /* 0x0000000744237c24 */ /* 0x000fe2000f8e0223 */
[----:B0-----:R-:W-:-:S04]  /*5b40*/  LEA R4, P0, R2, UR14, 0x2 ;  /* 0x0000000e02047c11 */ /* 0x001fc8000f8010ff */
[----:B------:R-:W-:-:S04]  /*5b50*/  IADD3 R35, PT, PT, R3, R35, RZ ;  /* 0x0000002303237210 */ /* 0x000fc80007ffe0ff */
[----:B------:R-:W-:-:S05]  /*5b60*/  LEA.HI.X R5, R2, UR15, R35, 0x2, P0 ;  /* 0x0000000f02057c11 */ /* 0x000fca00080f1423 */
[----:B------:R1:W-:Y:S02]  /*5b70*/  STG.E.64 desc[UR8][R4.64], R8 ;  /* 0x0000000804007986 */ /* 0x0003e4000c101b08 */
.L_x_1105:
[----:B------:R-:W-:Y:S05]  /*5b80*/  BSYNC.RECONVERGENT B0 ;  /* 0x0000000000007941 */ /* 0x000fea0003800200 */
.L_x_1104:
[----:B------:R-:W-:Y:S05]  /*5b90*/  BRA.U !UP0, `(.L_x_1106) ;  /* 0x0000000108487547 */ /* 0x000fea000b800000 */
        /* <DEDUP_REMOVED lines=18> */
.L_x_1106:
[----:B------:R-:W-:Y:S01]  /*5cc0*/  BSSY.RECONVERGENT B0, `(.L_x_1107) ;  /* 0x0000011000007945 */ /* 0x000fe20003800200 */
[----:B-1----:R-:W-:Y:S01]  /*5cd0*/  FFMA.FTZ R8, R30, R22, -R41 ;  /* 0x000000161e087223 */ /* 0x002fe20000010829 */
[----:B------:R-:W-:Y:S02]  /*5ce0*/  FFMA.FTZ R46, R31, R23, -R46 ;  /* 0x000000171f2e7223 */ /* 0x000fe4000001082e */
[----:B------:R-:W-:Y:S05]  /*5cf0*/  @P3 BRA `(.L_x_1108) ;  /* 0x0000000000343947 */ /* 0x000fea0003800000 */
[----:B------:R-:W0:Y:S01]  /*5d00*/  LDCU.64 UR6, c[0x0][0x3f8] ;  /* 0x00007f00ff0677ac */ /* 0x000e220008000a00 */
[----:B------:R-:W-:Y:S01]  /*5d10*/  MOV R2, R76 ;  /* 0x0000004c00027202 */ /* 0x000fe20000000f00 */
[----:B------:R-:W-:Y:S01]  /*5d20*/  FMUL.FTZ R8, R8, R15 ;  /* 0x0000000f08087220 */ /* 0x000fe20000410000 */
[----:B------:R-:W-:Y:S01]  /*5d30*/  MOV R3, R75 ;  /* 0x0000004b00037202 */ /* 0x000fe20000000f00 */
[----:B------:R-:W1:Y:S01]  /*5d40*/  LDCU.64 UR14, c[0x0][0x380] ;  /* 0x00007000ff0e77ac */ /* 0x000e620008000a00 */
[----:B------:R-:W-:Y:S01]  /*5d50*/  FMUL.FTZ R9, R46, R15 ;  /* 0x0000000f2e097220 */ /* 0x000fe20000410000 */
[----:B0-----:R-:W-:Y:S02]  /*5d60*/  IMAD R4, R39, UR6, RZ ;  /* 0x0000000627047c24 */ /* 0x001fe4000f8e02ff */
[----:B------:R-:W-:-:S04]  /*5d70*/  IMAD.WIDE.U32 R2, R37, UR6, R2 ;  /* 0x0000000625027c25 */ /* 0x000fc8000f8e0002 */
[----:B------:R-:W-:Y:S01]  /*5d80*/  IMAD R37, R37, UR7, R4 ;  /* 0x0000000725257c24 */ /* 0x000fe2000f8e0204 */
[----:B-1----:R-:W-:-:S04]  /*5d90*/  LEA R4, P0, R2, UR14, 0x2 ;  /* 0x0000000e02047c11 */ /* 0x002fc8000f8010ff */
[----:B------:R-:W-:-:S04]  /*5da0*/  IADD3 R37, PT, PT, R3, R37, RZ ;  /* 0x0000002503257210 */ /* 0x000fc80007ffe0ff */
[----:B------:R-:W-:-:S05]  /*5db0*/  LEA.HI.X R5, R2, UR15, R37, 0x2, P0 ;  /* 0x0000000f02057c11 */ /* 0x000fca00080f1425 */
[----:B------:R1:W-:Y:S02]  /*5dc0*/  STG.E.64 desc[UR8][R4.64], R8 ;  /* 0x0000000804007986 */ /* 0x0003e4000c101b08 */
.L_x_1108:
[----:B------:R-:W-:Y:S05]  /*5dd0*/  BSYNC.RECONVERGENT B0 ;  /* 0x0000000000007941 */ /* 0x000fea0003800200 */
.L_x_1107:
        /* <DEDUP_REMOVED lines=19> */
.L_x_1109:
[----:B------:R-:W-:Y:S01]  /*5f10*/  BSSY.RECONVERGENT B0, `(.L_x_1110) ;  /* 0x0000011000007945 */ /* 0x000fe20003800200 */
[----:B------:R-:W-:Y:S01]  /*5f20*/  FFMA.FTZ R12, R30, R12, -R17 ;  /* 0x0000000c1e0c7223 */ /* 0x000fe20000010811 */
[----:B------:R-:W-:Y:S02]  /*5f30*/  FFMA.FTZ R16, R31, R13, -R16 ;  /* 0x0000000d1f107223 */ /* 0x000fe40000010810 */
[----:B------:R-:W-:Y:S05]  /*5f40*/  @P4 BRA `(.L_x_1111) ;  /* 0x0000000000344947 */ /* 0x000fea0003800000 */
[----:B------:R-:W2:Y:S01]  /*5f50*/  LDCU.64 UR6, c[0x0][0x3f8] ;  /* 0x00007f00ff0677ac */ /* 0x000ea20008000a00 */
[----:B------:R-:W-:Y:S01]  /*5f60*/  MOV R2, R76 ;  /* 0x0000004c00027202 */ /* 0x000fe20000000f00 */
[----:B------:R-:W-:Y:S01]  /*5f70*/  FMUL.FTZ R12, R12, R15 ;  /* 0x0000000f0c0c7220 */ /* 0x000fe20000410000 */
[----:B------:R-:W-:Y:S01]  /*5f80*/  MOV R3, R75 ;  /* 0x0000004b00037202 */ /* 0x000fe20000000f00 */
[----:B------:R-:W3:Y:S01]  /*5f90*/  LDCU.64 UR14, c[0x0][0x380] ;  /* 0x00007000ff0e77ac */ /* 0x000ee20008000a00 */
[----:B------:R-:W-:Y:S01]  /*5fa0*/  FMUL.FTZ R13, R16, R15 ;  /* 0x0000000f100d7220 */ /* 0x000fe20000410000 */
[----:B--2---:R-:W-:Y:S02]  /*5fb0*/  IMAD R6, R6, UR6, RZ ;  /* 0x0000000606067c24 */ /* 0x004fe4000f8e02ff */
[----:B------:R-:W-:-:S04]  /*5fc0*/  IMAD.WIDE.U32 R2, R67, UR6, R2 ;  /* 0x0000000643027c25 */ /* 0x000fc8000f8e0002 */
[----:B01----:R-:W-:Y:S01]  /*5fd0*/  IMAD R5, R67, UR7, R6 ;  /* 0x0000000743057c24 */ /* 0x003fe2000f8e0206 */
[----:B---3--:R-:W-:-:S04]  /*5fe0*/  LEA R4, P0, R2, UR14, 0x2 ;  /* 0x0000000e02047c11 */ /* 0x008fc8000f8010ff */
[----:B------:R-:W-:-:S04]  /*5ff0*/  IADD3 R5, PT, PT, R3, R5, RZ ;  /* 0x0000000503057210 */ /* 0x000fc80007ffe0ff */
[----:B------:R-:W-:-:S05]  /*6000*/  LEA.HI.X R5, R2, UR15, R5, 0x2, P0 ;  /* 0x0000000f02057c11 */ /* 0x000fca00080f1405 */
[----:B------:R2:W-:Y:S02]  /*6010*/  STG.E.64 desc[UR8][R4.64], R12 ;  /* 0x0000000c04007986 */ /* 0x0005e4000c101b08 */
.L_x_1111:
[----:B------:R-:W-:Y:S05]  /*6020*/  BSYNC.RECONVERGENT B0 ;  /* 0x0000000000007941 */ /* 0x000fea0003800200 */
.L_x_1110:
[----:B------:R-:W-:Y:S05]  /*6030*/  BRA.U !UP0, `(.L_x_1112) ;  /* 0x0000000108487547 */ /* 0x000fea000b800000 */
        /* <DEDUP_REMOVED lines=18> */
.L_x_1112:
[----:B------:R-:W-:Y:S01]  /*6160*/  BSSY.RECONVERGENT B0, `(.L_x_1113) ;  /* 0x0000011000007945 */ /* 0x000fe20003800200 */
[----:B------:R-:W-:Y:S01]  /*6170*/  FFMA.FTZ R18, R30, R18, -R21 ;  /* 0x000000121e127223 */ /* 0x000fe20000010815 */
[----:B------:R-:W-:Y:S02]  /*6180*/  FFMA.FTZ R34, R31, R19, -R34 ;  /* 0x000000131f227223 */ /* 0x000fe40000010822 */
[----:B------:R-:W-:Y:S05]  /*6190*/  @P5 BRA `(.L_x_1114) ;  /* 0x0000000000345947 */ /* 0x000fea0003800000 */
[----:B------:R-:W3:Y:S01]  /*61a0*/  LDCU.64 UR6, c[0x0][0x3f8] ;  /* 0x00007f00ff0677ac */ /* 0x000ee20008000a00 */
[----:B------:R-:W-:Y:S01]  /*61b0*/  MOV R2, R76 ;  /* 0x0000004c00027202 */ /* 0x000fe20000000f00 */
[----:B------:R-:W-:Y:S01]  /*61c0*/  FMUL.FTZ R18, R18, R15 ;  /* 0x0000000f12127220 */ /* 0x000fe20000410000 */
[----:B------:R-:W-:Y:S01]  /*61d0*/  MOV R3, R75 ;  /* 0x0000004b00037202 */ /* 0x000fe20000000f00 */
[----:B------:R-:W4:Y:S01]  /*61e0*/  LDCU.64 UR14, c[0x0][0x380] ;  /* 0x00007000ff0e77ac */ /* 0x000f220008000a00 */
[----:B------:R-:W-:Y:S01]  /*61f0*/  FMUL.FTZ R19, R34, R15 ;  /* 0x0000000f22137220 */ /* 0x000fe20000410000 */
[----:B---3--:R-:W-:Y:S02]  /*6200*/  IMAD R7, R7, UR6, RZ ;  /* 0x0000000607077c24 */ /* 0x008fe4000f8e02ff */
[----:B012---:R-:W-:-:S04]  /*6210*/  IMAD.WIDE.U32 R4, R66, UR6, R2 ;  /* 0x0000000642047c25 */ /* 0x007fc8000f8e0002 */
[----:B------:R-:W-:Y:S01]  /*6220*/  IMAD R7, R66, UR7, R7 ;  /* 0x0000000742077c24 */ /* 0x000fe2000f8e0207 */
[----:B----4-:R-:W-:-:S04]  /*6230*/  LEA R2, P0, R4, UR14, 0x2 ;  /* 0x0000000e04027c11 */ /* 0x010fc8000f8010ff */
[----:B------:R-:W-:-:S04]  /*6240*/  IADD3 R7, PT, PT, R5, R7, RZ ;  /* 0x0000000705077210 */ /* 0x000fc80007ffe0ff */
[----:B------:R-:W-:-:S05]  /*6250*/  LEA.HI.X R3, R4, UR15, R7, 0x2, P0 ;  /* 0x0000000f04037c11 */ /* 0x000fca00080f1407 */
[----:B------:R3:W-:Y:S02]  /*6260*/  STG.E.64 desc[UR8][R2.64], R18 ;  /* 0x0000001202007986 */ /* 0x0007e4000c101b08 */
.L_x_1114:
[----:B------:R-:W-:Y:S05]  /*6270*/  BSYNC.RECONVERGENT B0 ;  /* 0x0000000000007941 */ /* 0x000fea0003800200 */
.L_x_1113:
[----:B------:R-:W-:Y:S05]  /*6280*/  BRA.U !UP0, `(.L_x_1115) ;  /* 0x0000000108487547 */ /* 0x000fea000b800000 */
[----:B------:R-:W-:Y:S01]  /*6290*/  FFMA.FTZ R24, R30, R24, R28 ;  /* 0x000000181e187223 */ /* 0x000fe2000001001c */
[----:B------:R-:W-:-:S03]  /*62a0*/  FFMA.FTZ R14, R31, R14, R29 ;  /* 0x0000000e1f0e7223 */ /* 0x000fc6000001001d */
[----:B---3--:R-:W-:Y:S01]  /*62b0*/  FMUL.FTZ R2, R24, -1.4426950216293334961 ;  /* 0xbfb8aa3b18027820 */ /* 0x008fe20000410000 */
        /* <DEDUP_REMOVED lines=15> */
.L_x_1115:
[----:B------:R-:W-:Y:S01]  /*63b0*/  ISETP.GE.AND.EX P2, PT, R59, UR13, PT, P2 ;  /* 0x0000000d3b007c0c */ /* 0x000fe2000bf46320 */
[----:B------:R-:W-:Y:S01]  /*63c0*/  FFMA.FTZ R26, R30, R26, -R25 ;  /* 0x0000001a1e1a7223 */ /* 0x000fe20000010819 */
[----:B------:R-:W-:Y:S01]  /*63d0*/  FFMA.FTZ R32, R31, R27, -R32 ;  /* 0x0000001b1f207223 */ /* 0x000fe20000010820 */
[----:B------:R-:W-:Y:S02]  /*63e0*/  BSSY.RECONVERGENT B0, `(.L_x_1116) ;  /* 0x000000e000007945 */ /* 0x000fe40003800200 */
[-C--:B------:R-:W-:Y:S01]  /*63f0*/  FMUL.FTZ R26, R26, R15.reuse ;  /* 0x0000000f1a1a7220 */ /* 0x080fe20000410000 */
[----:B------:R-:W-:-:S07]  /*6400*/  FMUL.FTZ R27, R32, R15 ;  /* 0x0000000f201b7220 */ /* 0x000fce0000410000 */
[----:B------:R-:W-:Y:S05]  /*6410*/  @P2 BRA `(.L_x_1117) ;  /* 0x0000000000282947 */ /* 0x000fea0003800000 */
[----:B------:R-:W3:Y:S01]  /*6420*/  LDCU.64 UR6, c[0x0][0x3f8] ;  /* 0x00007f00ff0677ac */ /* 0x000ee20008000a00 */
[----:B------:R-:W-:Y:S01]  /*6430*/  MOV R74, R76 ;  /* 0x0000004c004a7202 */ /* 0x000fe20000000f00 */
[----:B------:R-:W4:Y:S01]  /*6440*/  LDCU.64 UR12, c[0x0][0x380] ;  /* 0x00007000ff0c77ac */ /* 0x000f220008000a00 */
[----:B---3--:R-:W-:-:S03]  /*6450*/  IMAD R2, R59, UR6, RZ ;  /* 0x000000063b027c24 */ /* 0x008fc6000f8e02ff */
[----:B------:R-:W-:-:S04]  /*6460*/  IMAD.WIDE.U32 R74, R65, UR6, R74 ;  /* 0x00000006414a7c25 */ /* 0x000fc8000f8e004a */
[----:B------:R-:W-:Y:S01]  /*6470*/  IMAD R3, R65, UR7, R2 ;  /* 0x0000000741037c24 */ /* 0x000fe2000f8e0202 */
[----:B----4-:R-:W-:-:S04]  /*6480*/  LEA R2, P0, R74, UR12, 0x2 ;  /* 0x0000000c4a027c11 */ /* 0x010fc8000f8010ff */
[----:B------:R-:W-:-:S04]  /*6490*/  IADD3 R3, PT, PT, R75, R3, RZ ;  /* 0x000000034b037210 */ /* 0x000fc80007ffe0ff */
[----:B------:R-:W-:-:S05]  /*64a0*/  LEA.HI.X R3, R74, UR13, R3, 0x2, P0 ;  /* 0x0000000d4a037c11 */ /* 0x000fca00080f1403 */
[----:B------:R4:W-:Y:S02]  /*64b0*/  STG.E.64 desc[UR8][R2.64], R26 ;  /* 0x0000001a02007986 */ /* 0x0009e4000c101b08 */
.L_x_1117:
[----:B------:R-:W-:Y:S05]  /*64c0*/  BSYNC.RECONVERGENT B0 ;  /* 0x0000000000007941 */ /* 0x000fea0003800200 */
.L_x_1116:
[----:B------:R-:W-:Y:S02]  /*64d0*/  IADD3 R63, PT, PT, R58, R63, RZ ;  /* 0x0000003f3a3f7210 */ /* 0x000fe40007ffe0ff */
[----:B------:R-:W-:Y:S02]  /*64e0*/  IADD3 R62, PT, PT, R62, 0x1, RZ ;  /* 0x000000013e3e7810 */ /* 0x000fe40007ffe0ff */
[----:B------:R-:W-:-:S13]  /*64f0*/  ISETP.GE.AND P0, PT, R63, UR4, PT ;  /* 0x000000043f007c0c */ /* 0x000fda000bf06270 */
[----:B------:R-:W-:Y:S05]  /*6500*/  @!P0 BRA `(.L_x_1118) ;  /* 0xffffff9c00408947 */ /* 0x000fea000383ffff */
.L_x_1075:
[----:B012---:R-:W0:Y:S01]  /*6510*/  LDC R4, c[0x0][0x370] ;  /* 0x0000dc00ff047b82 */ /* 0x007e220000000800 */
[----:B------:R-:W-:Y:S01]  /*6520*/  ISETP.NE.AND P2, PT, R60, RZ, PT ;  /* 0x000000ff3c00720c */ /* 0x000fe20003f45270 */
[----:B------:R-:W-:Y:S06]  /*6530*/  BSSY.RECONVERGENT B0, `(.L_x_1119) ;  /* 0x0000011000007945 */ /* 0x000fec0003800200 */
[----:B------:R-:W1:Y:S08]  /*6540*/  LDC R7, c[0x0][0x374] ;  /* 0x0000dd00ff077b82 */ /* 0x000e700000000800 */
[----:B---34-:R-:W2:Y:S01]  /*6550*/  LDC.64 R2, c[0x0][0x3c8] ;  /* 0x0000f200ff027b82 */ /* 0x018ea20000000a00 */
[----:B0-----:R-:W-:-:S02]  /*6560*/  IADD3 R5, PT, PT, R4, -0x1, RZ ;  /* 0xffffffff04057810 */ /* 0x001fc40007ffe0ff */
[----:B------:R-:W-:Y:S02]  /*6570*/  ISETP.NE.AND P1, PT, R4, 0x1, PT ;  /* 0x000000010400780c */ /* 0x000fe40003f25270 */
[----:B-1----:R-:W-:-:S04]  /*6580*/  IADD3 R0, PT, PT, R7, -0x1, RZ ;  /* 0xffffffff07007810 */ /* 0x002fc80007ffe0ff */
[----:B------:R-:W-:Y:S02]  /*6590*/  ISETP.NE.AND P0, PT, R61, R0, PT ;  /* 0x000000003d00720c */ /* 0x000fe40003f05270 */
        /* <DEDUP_REMOVED lines=10> */
.L_x_1120:
[----:B------:R-:W-:Y:S05]  /*6640*/  BSYNC.RECONVERGENT B0 ;  /* 0x0000000000007941 */ /* 0x000fea0003800200 */
.L_x_1119:
[----:B------:R-:W-:Y:S05]  /*6650*/  @P0 EXIT ;  /* 0x000000000000094d */ /* 0x000fea0003800000 */
[----:B------:R-:W-:Y:S05]  /*6660*/  @P2 BRA `(.L_x_1121) ;  /* 0x0000000000202947 */ /* 0x000fea0003800000 */
[----:B------:R-:W-:-:S05]  /*6670*/  IMAD R0, R4, R7, RZ ;  /* 0x0000000704007224 */ /* 0x000fca00078e02ff */
[----:B------:R-:W-:-:S13]  /*6680*/  ISETP.NE.AND P0, PT, R0, -0x1, PT ;  /* 0xffffffff0000780c */ /* 0x000fda0003f05270 */
[----:B------:R-:W-:Y:S05]  /*6690*/  @!P0 BRA `(.L_x_1121) ;  /* 0x0000000000148947 */ /* 0x000fea0003800000 */
.L_x_1122:
[----:B0-----:R-:W2:Y:S04]  /*66a0*/  LDG.E.STRONG.GPU R5, desc[UR8][R2.64] ;  /* 0x0000000802057981 */ /* 0x001ea8000c1ef900 */
[----:B--2---:R-:W-:Y:S01]  /*66b0*/  CCTL.IVALL ;  /* 0x00000000ff00798f */ /* 0x004fe20002000000 */
[----:B------:R-:W-:Y:S05]  /*66c0*/  YIELD ;  /* 0x0000000000007946 */ /* 0x000fea0003800000 */
[----:B------:R-:W-:-:S13]  /*66d0*/  ISETP.NE.AND P0, PT, R5, R0, PT ;  /* 0x000000000500720c */ /* 0x000fda0003f05270 */
[----:B------:R-:W-:Y:S05]  /*66e0*/  @P0 BRA `(.L_x_1122) ;  /* 0xfffffffc00ec0947 */ /* 0x000fea000383ffff */
.L_x_1121:
        /* <DEDUP_REMOVED lines=72> */
.L_x_1125:
        /* <DEDUP_REMOVED lines=29> */
.L_x_1124:
[----:B------:R-:W-:Y:S05]  /*6d40*/  BSYNC.RECONVERGENT B0 ;  /* 0x0000000000007941 */ /* 0x000fea0003800200 */
.L_x_1123:
        /* <DEDUP_REMOVED lines=10> */
.L_x_1126:
[C---:B------:R-:W-:Y:S02]  /*6df0*/  SHF.L.U32 R22, R60.reuse, 0x2, RZ ;  /* 0x000000023c167819 */ /* 0x040fe400000006ff */
[----:B------:R-:W-:Y:S02]  /*6e00*/  SHF.L.U64.HI R9, R60, 0x2, R61 ;  /* 0x000000023c097819 */ /* 0x000fe4000001023d */
[----:B-1----:R-:W-:-:S04]  /*6e10*/  IADD3 R10, P0, PT, R22, UR4, RZ ;  /* 0x00000004160a7c10 */ /* 0x002fc8000ff1e0ff */
[----:B------:R-:W-:Y:S02]  /*6e20*/  IADD3.X R11, PT, PT, R9, UR5, RZ, P0, !PT ;  /* 0x00000005090b7c10 */ /* 0x000fe400087fe4ff */
[C---:B------:R-:W-:Y:S02]  /*6e30*/  IADD3 R12, P0, PT, R10.reuse, R5, RZ ;  /* 0x000000050a0c7210 */ /* 0x040fe40007f1e0ff */
[C---:B---3--:R-:W-:Y:S01]  /*6e40*/  IADD3 R16, P1, PT, R10.reuse, R8, RZ ;  /* 0x000000080a107210 */ /* 0x048fe20007f3e0ff */
[----:B------:R1:W3:Y:S01]  /*6e50*/  LDG.E R24, desc[UR8][R10.64] ;  /* 0x000000080a187981 */ /* 0x0002e2000c1e1900 */
[C---:B------:R-:W-:Y:S02]  /*6e60*/  IADD3.X R13, PT, PT, R11.reuse, R4, RZ, P0, !PT ;  /* 0x000000040b0d7210 */ /* 0x040fe400007fe4ff */
[----:B------:R-:W-:Y:S02]  /*6e70*/  IADD3 R14, P0, PT, R10, R6, RZ ;  /* 0x000000060a0e7210 */ /* 0x000fe40007f1e0ff */
[C---:B------:R-:W-:Y:S01]  /*6e80*/  IADD3.X R17, PT, PT, R11.reuse, R7, RZ, P1, !PT ;  /* 0x000000070b117210 */ /* 0x040fe20000ffe4ff */
[----:B------:R4:W3:Y:S01]  /*6e90*/  LDG.E R25, desc[UR8][R12.64] ;  /* 0x000000080c197981 */ /* 0x0008e2000c1e1900 */
[----:B------:R-:W-:-:S03]  /*6ea0*/  IADD3.X R15, PT, PT, R11, R2, RZ, P0, !PT ;  /* 0x000000020b0f7210 */ /* 0x000fc600007fe4ff */
[----:B------:R-:W5:Y:S04]  /*6eb0*/  LDG.E R27, desc[UR8][R16.64] ;  /* 0x00000008101b7981 */ /* 0x000f68000c1e1900 */
[----:B------:R4:W5:Y:S01]  /*6ec0*/  LDG.E R26, desc[UR8][R14.64] ;  /* 0x000000080e1a7981 */ /* 0x000962000c1e1900 */
[C---:B------:R-:W-:Y:S02]  /*6ed0*/  SHF.L.U32 R33, R60.reuse, 0x3, RZ ;  /* 0x000000033c217819 */ /* 0x040fe400000006ff */
[----:B------:R-:W-:Y:S02]  /*6ee0*/  SHF.L.U64.HI R61, R60, 0x3, R61 ;  /* 0x000000033c3d7819 */ /* 0x000fe4000001023d */
[----:B------:R-:W-:Y:S02]  /*6ef0*/  LOP3.LUT R20, R33, 0xfffffff8, RZ, 0xc0, !PT ;  /* 0xfffffff821147812 */ /* 0x000fe400078ec0ff */
[----:B------:R-:W-:-:S02]  /*6f00*/  LOP3.LUT R22, R22, 0xfffffffc, RZ, 0xc0, !PT ;  /* 0xfffffffc16167812 */ /* 0x000fc400078ec0ff */
[C---:B--2---:R-:W-:Y:S02]  /*6f10*/  IADD3 R18, P0, PT, R20.reuse, UR6, RZ ;  /* 0x0000000614127c10 */ /* 0x044fe4000ff1e0ff */
[----:B-1----:R-:W-:Y:S02]  /*6f20*/  LOP3.LUT R10, R61, 0x3, RZ, 0xc0, !PT ;  /* 0x000000033d0a7812 */ /* 0x002fe400078ec0ff */
[----:B0-----:R-:W-:Y:S02]  /*6f30*/  IADD3 R20, P1, PT, R20, UR10, RZ ;  /* 0x0000000a14147c10 */ /* 0x001fe4000ff3e0ff */
[----:B------:R-:W-:Y:S02]  /*6f40*/  LOP3.LUT R9, R9, 0x3, RZ, 0xc0, !PT ;  /* 0x0000000309097812 */ /* 0x000fe400078ec0ff */
[----:B------:R-:W-:Y:S02]  /*6f50*/  IADD3 R22, P2, PT, R22, UR4, RZ ;  /* 0x0000000416167c10 */ /* 0x000fe4000ff5e0ff */
[----:B------:R-:W-:-:S02]  /*6f60*/  IADD3.X R19, PT, PT, R10, UR7, RZ, P0, !PT ;  /* 0x000000070a137c10 */ /* 0x000fc400087fe4ff */
[----:B------:R-:W-:Y:S02]  /*6f70*/  IADD3.X R21, PT, PT, R10, UR11, RZ, P1, !PT ;  /* 0x0000000b0a157c10 */ /* 0x000fe40008ffe4ff */
[----:B------:R-:W-:Y:S02]  /*6f80*/  IADD3.X R23, PT, PT, R9, UR5, RZ, P2, !PT ;  /* 0x0000000509177c10 */ /* 0x000fe400097fe4ff */
[C---:B------:R-:W-:Y:S02]  /*6f90*/  IADD3 R10, P0, PT, R22.reuse, R5, RZ ;  /* 0x00000005160a7210 */ /* 0x040fe40007f1e0ff */
[C---:B----4-:R-:W-:Y:S02]  /*6fa0*/  IADD3 R12, P1, PT, R22.reuse, R6, RZ ;  /* 0x00000006160c7210 */ /* 0x050fe40007f3e0ff */
        /* <DEDUP_REMOVED lines=20> */
[----:B------:R-:W3:Y:S04]  /*70f0*/  LDG.E R24, desc[UR8][R22.64+0xc00] ;  /* 0x000c000816187981 */ /* 0x000ee8000c1e1900 */
[----:B------:R-:W3:Y:S04]  /*7100*/  LDG.E R25, desc[UR8][R10.64+0xc00] ;  /* 0x000c00080a197981 */ /* 0x000ee8000c1e1900 */
[----:B-1----:R-:W4:Y:S04]  /*7110*/  LDG.E R26, desc[UR8][R12.64+0xc00] ;  /* 0x000c00080c1a7981 */ /* 0x002f28000c1e1900 */
        /* <DEDUP_REMOVED lines=31> */
.L_x_1127:
        /* <DEDUP_REMOVED lines=15> */
.L_x_2486:


//--------------------- .text._Z35group_norm_nhwc_bwd_one_pass_kernelI11Fp32IOBf16WLi64ELi12ELi384EEv26Group_norm_nhwc_bwd_params --------------------------
	.section	.text._Z35group_norm_nhwc_bwd_one_pass_kernelI11Fp32IOBf16WLi64ELi12ELi384EEv26Group_norm_nhwc_bwd_params,"ax",@progbits
	.align	128
        .global         _Z35group_norm_nhwc_bwd_one_pass_kernelI11Fp32IOBf16WLi64ELi12ELi384EEv26Group_norm_nhwc_bwd_params
        .type           _Z35group_norm_nhwc_bwd_one_pass_kernelI11Fp32IOBf16WLi64ELi12ELi384EEv26Group_norm_nhwc_bwd_params,@function
        .size           _Z35group_norm_nhwc_bwd_one_pass_kernelI11Fp32IOBf16WLi64ELi12ELi384EEv26Group_norm_nhwc_bwd_params,(.L_x_2487 - _Z35group_norm_nhwc_bwd_one_pass_kernelI11Fp32IOBf16WLi64ELi12ELi384EEv26Group_norm_nhwc_bwd_params)
        .other          _Z35group_norm_nhwc_bwd_one_pass_kernelI11Fp32IOBf16WLi64ELi12ELi384EEv26Group_norm_nhwc_bwd_params,@"STO_CUDA_ENTRY STV_DEFAULT"
_Z35group_norm_nhwc_bwd_one_pass_kernelI11Fp32IOBf16WLi64ELi12ELi384EEv26Group_norm_nhwc_bwd_params:
.text._Z35group_norm_nhwc_bwd_one_pass_kernelI11Fp32IOBf16WLi64ELi12ELi384EEv26Group_norm_nhwc_bwd_params:
        /* <DEDUP_REMOVED lines=29> */
.L_x_1149:
[----:B0-----:R-:W0:Y:S01]  /*01d0*/  LDC R10, c[0x0][0x410] ;  /* 0x00010400ff0a7b82 */ /* 0x001e220000000800 */
[----:B-1----:R-:W1:Y:S01]  /*01e0*/  LDCU.64 UR4, c[0x0][0x3b8] ;  /* 0x00007700ff0477ac */ /* 0x002e620008000a00 */
[----:B------:R-:W-:Y:S01]  /*01f0*/  ISETP.LE.AND P1, PT, RZ, UR7, PT ;  /* 0x00000007ff007c0c */ /* 0x000fe2000bf23270 */
[----:B--2---:R-:W2:Y:S05]  /*0200*/  LDCU.128 UR16, c[0x0][0x400] ;  /* 0x00008000ff1077ac */ /* 0x004eaa0008000c00 */
[----:B---3--:R-:W3:Y:S01]  /*0210*/  LDC.64 R14, c[0x0][0x3a8] ;  /* 0x0000ea00ff0e7b82 */ /* 0x008ee20000000a00 */
[----:B-1----:R-:W-:Y:S01]  /*0220*/  UIMAD.WIDE UR4, UR7, 0x8, UR4 ;  /* 0x00000008070478a5 */ /* 0x002fe2000f8e0204 */
[----:B--2---:R-:W-:-:S02]  /*0230*/  ISETP.GE.U32.AND P0, PT, R30, UR16, PT ;  /* 0x000000101e007c0c */ /* 0x004fc4000bf06070 */
[----:B0-----:R-:W-:-:S03]  /*0240*/  IABS R5, R10 ;  /* 0x0000000a00057213 */ /* 0x001fc60000000000 */
[----:B------:R-:W-:Y:S01]  /*0250*/  MOV R8, UR4 ;  /* 0x0000000400087c02 */ /* 0x000fe20008000f00 */
[----:B------:R-:W0:Y:S01]  /*0260*/  I2F.RP R0, R5 ;  /* 0x0000000500007306 */ /* 0x000e220000209400 */
[----:B------:R-:W-:-:S06]  /*0270*/  MOV R9, UR5 ;  /* 0x0000000500097c02 */ /* 0x000fcc0008000f00 */
        /* <DEDUP_REMOVED lines=9> */
[----:B------:R-:W-:Y:S02]  /*0310*/  LOP3.LUT R2, R10, UR7, RZ, 0x3c, !PT ;  /* 0x000000070a027c12 */ /* 0x000fe4000f8e3cff */
[----:B------:R-:W-:Y:S02]  /*0320*/  ISETP.GE.AND.EX P0, PT, R23, UR17, PT, P0 ;  /* 0x0000001117007c0c */ /* 0x000fe4000bf06300 */
[----:B------:R-:W-:Y:S01]  /*0330*/  ISETP.GE.AND P2, PT, R2, RZ, PT ;  /* 0x000000ff0200720c */ /* 0x000fe20003f46270 */
[----:B------:R-:W-:-:S05]  /*0340*/  IMAD.HI.U32 R3, R3, R6, RZ ;  /* 0x0000000603037227 */ /* 0x000fca00078e00ff */
[----:B------:R-:W-:-:S05]  /*0350*/  IADD3 R0, PT, PT, -R3, RZ, RZ ;  /* 0x000000ff03007210 */ /* 0x000fca0007ffe1ff */
[C---:B------:R-:W-:Y:S01]  /*0360*/  IMAD R0, R5.reuse, R0, R6 ;  /* 0x0000000005007224 */ /* 0x040fe200078e0206 */
[----:B------:R-:W0:Y:S04]  /*0370*/  @!P0 LDC.64 R12, c[0x0][0x3a0] ;  /* 0x0000e800ff0c8b82 */ /* 0x000e280000000a00 */
        /* <DEDUP_REMOVED lines=10> */
[----:B------:R-:W-:Y:S01]  /*0420*/  MOV R6, R3 ;  /* 0x0000000300067202 */ /* 0x000fe20000000f00 */
[----:B------:R-:W1:Y:S01]  /*0430*/  @!P0 LDC.64 R10, c[0x0][0x398] ;  /* 0x0000e600ff0a8b82 */ /* 0x000e620000000a00 */
[----:B------:R-:W-:Y:S02]  /*0440*/  @!P1 IADD3 R0, PT, PT, -R0, RZ, RZ ;  /* 0x000000ff00009210 */ /* 0x000fe40007ffe1ff */
[----:B------:R-:W-:-:S02]  /*0450*/  @!P2 IADD3 R6, PT, PT, -R6, RZ, RZ ;  /* 0x000000ff0606a210 */ /* 0x000fc40007ffe1ff */
[----:B------:R-:W-:-:S03]  /*0460*/  SEL R32, R5, R0, !P3 ;  /* 0x0000000005207207 */ /* 0x000fc60005800000 */
[----:B------:R-:W4:Y:S01]  /*0470*/  @!P0 LDC.64 R2, c[0x0][0x3f8] ;  /* 0x0000fe00ff028b82 */ /* 0x000f220000000a00 */
[----:B------:R-:W-:Y:S01]  /*0480*/  SEL R7, R5, R6, !P3 ;  /* 0x0000000605077207 */ /* 0x000fe20005800000 */
[----:B------:R-:W-:Y:S01]  /*0490*/  IMAD R5, R32, 0xc, RZ ;  /* 0x0000000c20057824 */ /* 0x000fe200078e02ff */
[----:B------:R-:W-:Y:S02]  /*04a0*/  ISETP.NE.AND P2, PT, RZ, UR15, PT ;  /* 0x0000000fff007c0c */ /* 0x000fe4000bf45270 */
[----:B------:R-:W-:Y:S02]  /*04b0*/  SHF.R.S32.HI R0, RZ, 0x1f, R7 ;  /* 0x0000001fff007819 */ /* 0x000fe40000011407 */
[----:B------:R-:W-:-:S03]  /*04c0*/  IADD3 R34, P1, PT, R5, R4, RZ ;  /* 0x0000000405227210 */ /* 0x000fc60007f3e0ff */
[----:B------:R-:W-:Y:S01]  /*04d0*/  IMAD R0, R0, UR18, RZ ;  /* 0x0000001200007c24 */ /* 0x000fe2000f8e02ff */
[----:B------:R-:W-:-:S03]  /*04e0*/  LEA.HI.X.SX32 R35, R5, RZ, 0x1, P1 ;  /* 0x000000ff05237211 */ /* 0x000fc600008f0eff */
[C---:B------:R-:W-:Y:S02]  /*04f0*/  IMAD R37, R7.reuse, UR19, R0 ;  /* 0x0000001307257c24 */ /* 0x040fe4000f8e0200 */
[----:B------:R-:W-:Y:S02]  /*0500*/  IMAD.WIDE.U32 R34, R7, UR18, R34 ;  /* 0x0000001207227c25 */ /* 0x000fe4000f8e0022 */
[----:B------:R-:W5:Y:S03]  /*0510*/  @P2 LDC.64 R6, c[0x0][0x3b0] ;  /* 0x0000ec00ff062b82 */ /* 0x000f660000000a00 */
[----:B------:R-:W-:Y:S02]  /*0520*/  IADD3 R37, PT, PT, R35, R37, RZ ;  /* 0x0000002523257210 */ /* 0x000fe40007ffe0ff */
[----:B------:R-:W-:Y:S01]  /*0530*/  @!P0 MOV R36, R34 ;  /* 0x0000002200248202 */ /* 0x000fe20000000f00 */
[----:B----4-:R-:W-:-:S04]  /*0540*/  @!P0 IMAD R0, R23, R2, RZ ;  /* 0x0000000217008224 */ /* 0x010fc800078e02ff */
[C---:B------:R-:W-:Y:S02]  /*0550*/  @!P0 IMAD R17, R30.reuse, R3, R0 ;  /* 0x000000031e118224 */ /* 0x040fe400078e0200 */
[----:B------:R-:W-:Y:S01]  /*0560*/  @!P0 IMAD.WIDE.U32 R2, R30, R2, R36 ;  /* 0x000000021e028225 */ /* 0x000fe200078e0024 */
[----:B------:R-:W-:-:S04]  /*0570*/  LOP3.LUT R4, R29, 0xffff, RZ, 0xc0, !PT ;  /* 0x0000ffff1d047812 */ /* 0x000fc800078ec0ff */
[----:B------:R-:W-:Y:S02]  /*0580*/  @!P0 IADD3 R17, PT, PT, R3, R17, RZ ;  /* 0x0000001103118210 */ /* 0x000fe40007ffe0ff */
[C---:B------:R-:W-:Y:S02]  /*0590*/  @!P0 SHF.L.U32 R3, R2.reuse, 0x2, RZ ;  /* 0x0000000202038819 */ /* 0x040fe400000006ff */
[----:B------:R-:W-:Y:S02]  /*05a0*/  @!P0 SHF.L.U64.HI R0, R2, 0x2, R17 ;  /* 0x0000000202008819 */ /* 0x000fe40000010211 */
[C---:B0-----:R-:W-:Y:S02]  /*05b0*/  @!P0 IADD3 R12, P1, PT, R3.reuse, R12, RZ ;  /* 0x0000000c030c8210 */ /* 0x041fe40007f3e0ff */
[----:B-1----:R-:W-:Y:S02]  /*05c0*/  @!P0 IADD3 R10, P3, PT, R3, R10, RZ ;  /* 0x0000000a030a8210 */ /* 0x002fe40007f7e0ff */
[----:B------:R-:W-:-:S02]  /*05d0*/  IADD3 R5, PT, PT, R5, R4, RZ ;  /* 0x0000000405057210 */ /* 0x000fc40007ffe0ff */
[----:B------:R-:W-:Y:S02]  /*05e0*/  MOV R3, RZ ;  /* 0x000000ff00037202 */ /* 0x000fe40000000f00 */
[----:B------:R-:W-:Y:S02]  /*05f0*/  MOV R2, RZ ;  /* 0x000000ff00027202 */ /* 0x000fe40000000f00 */
[C---:B------:R-:W-:Y:S01]  /*0600*/  @!P0 IADD3.X R13, PT, PT, R0.reuse, R13, RZ, P1, !PT ;  /* 0x0000000d000d8210 */ /* 0x040fe20000ffe4ff */
[C---:B-----5:R-:W-:Y:S01]  /*0610*/  @P2 IMAD.WIDE R16, R5.reuse, 0x2, R6 ;  /* 0x0000000205102825 */ /* 0x060fe200078e0206 */
[----:B------:R-:W-:Y:S02]  /*0620*/  CS2R R6, SRZ ;  /* 0x0000000000067805 */ /* 0x000fe4000001ff00 */
[----:B------:R-:W-:Y:S01]  /*0630*/  @!P0 IADD3.X R11, PT, PT, R0, R11, RZ, P3, !PT ;  /* 0x0000000b000b8210 */ /* 0x000fe20001ffe4ff */
[----:B---3--:R-:W-:Y:S01]  /*0640*/  IMAD.WIDE R14, R5, 0x2, R14 ;  /* 0x00000002050e7825 */ /* 0x008fe200078e020e */
[----:B------:R-:W3:Y:S04]  /*0650*/  @!P0 LDG.E.64 R2, desc[UR12][R12.64] ;  /* 0x0000000c0c028981 */ /* 0x000ee8000c1e1b00 */
[----:B------:R-:W4:Y:S04]  /*0660*/  LDG.E.U16 R5, desc[UR12][R14.64] ;  /* 0x0000000c0e057981 */ /* 0x000f28000c1e1500 */
[----:B------:R-:W5:Y:S04]  /*0670*/  @P2 LDG.E.U16 R19, desc[UR12][R16.64] ;  /* 0x0000000c10132981 */ /* 0x000f68000c1e1500 */
[----:B------:R-:W5:Y:S04]  /*0680*/  @P2 LDG.E.U16 R20, desc[UR12][R16.64+0x2] ;  /* 0x0000020c10142981 */ /* 0x000f68000c1e1500 */
[----:B------:R-:W5:Y:S04]  /*0690*/  LDG.E.U16 R18, desc[UR12][R14.64+0x2] ;  /* 0x0000020c0e127981 */ /* 0x000f68000c1e1500 */
[----:B------:R0:W5:Y:S01]  /*06a0*/  @!P0 LDG.E.64 R6, desc[UR12][R10.64] ;  /* 0x0000000c0a068981 */ /* 0x000162000c1e1b00 */
[----:B------:R-:W-:Y:S01]  /*06b0*/  UMOV UR9, 0x3f800000 ;  /* 0x3f80000000097882 */ /* 0x000fe20000000000 */
[----:B------:R-:W-:-:S02]  /*06c0*/  MOV R28, RZ ;  /* 0x000000ff001c7202 */ /* 0x000fc40000000f00 */
[----:B------:R-:W-:Y:S01]  /*06d0*/  MOV R26, RZ ;  /* 0x000000ff001a7202 */ /* 0x000fe20000000f00 */
        /* <DEDUP_REMOVED lines=9> */
[C---:B---3--:R-:W-:Y:S01]  /*0770*/  FADD.FTZ R2, -R8.reuse, R2 ;  /* 0x0000000208027221 */ /* 0x048fe20000010100 */
[----:B0-----:R-:W-:Y:S01]  /*0780*/  FADD.FTZ R10, -R8, R3 ;  /* 0x00000003080a7221 */ /* 0x001fe20000010100 */
[----:B----4-:R-:W-:Y:S02]  /*0790*/  SHF.L.U32 R3, R5, 0x10, RZ ;  /* 0x0000001005037819 */ /* 0x010fe400000006ff */
[----:B------:R-:W-:Y:S01]  /*07a0*/  FMUL.FTZ R0, R2, UR9 ;  /* 0x0000000902007c20 */ /* 0x000fe20008410000 */
[----:B------:R-:W-:Y:S01]  /*07b0*/  FMUL.FTZ R2, R10, UR9 ;  /* 0x000000090a027c20 */ /* 0x000fe20008410000 */
[----:B-----5:R-:W-:Y:S02]  /*07c0*/  @P2 SHF.L.U32 R28, R19, 0x10, RZ ;  /* 0x00000010131c2819 */ /* 0x020fe400000006ff */
[----:B------:R-:W-:Y:S02]  /*07d0*/  @P2 SHF.L.U32 R26, R20, 0x10, RZ ;  /* 0x00000010141a2819 */ /* 0x000fe400000006ff */
[----:B------:R-:W-:-:S02]  /*07e0*/  SHF.L.U32 R5, R18, 0x10, RZ ;  /* 0x0000001012057819 */ /* 0x000fc400000006ff */
[----:B------:R-:W-:Y:S02]  /*07f0*/  MOV R9, R7 ;  /* 0x0000000700097202 */ /* 0x000fe40000000f00 */
        /* <DEDUP_REMOVED lines=20> */
.L_x_1129:
        /* <DEDUP_REMOVED lines=54> */
.L_x_1131:
[----:B------:R-:W-:Y:S05]  /*0ca0*/  BSYNC.RECONVERGENT B0 ;  /* 0x0000000000007941 */ /* 0x000fea0003800200 */
.L_x_1130:
        /* <DEDUP_REMOVED lines=32> */
.L_x_1133:
[----:B------:R-:W-:Y:S05]  /*0eb0*/  BSYNC.RECONVERGENT B0 ;  /* 0x0000000000007941 */ /* 0x000fea0003800200 */
.L_x_1132:
        /* <DEDUP_REMOVED lines=318> */
.L_x_1135:
[----:B------:R-:W-:Y:S05]  /*22a0*/  BSYNC.RECONVERGENT B0 ;  /* 0x0000000000007941 */ /* 0x000fea0003800200 */
.L_x_1134:
        /* <DEDUP_REMOVED lines=29> */
.L_x_1137:
[----:B------:R-:W-:Y:S05]  /*2480*/  BSYNC.RECONVERGENT B0 ;  /* 0x0000000000007941 */ /* 0x000fea0003800200 */
.L_x_1136:
        /* <DEDUP_REMOVED lines=25> */
.L_x_1140:
[----:B0-----:R-:W2:Y:S04]  /*2620*/  LDG.E.STRONG.GPU R10, desc[UR12][R8.64] ;  /* 0x0000000c080a7981 */ /* 0x001ea8000c1ef900 */
[----:B--2---:R-:W-:Y:S01]  /*2630*/  CCTL.IVALL ;  /* 0x00000000ff00798f */ /* 0x004fe20002000000 */
[----:B------:R-:W-:Y:S05]  /*2640*/  YIELD ;  /* 0x0000000000007946 */ /* 0x000fea0003800000 */
[----:B------:R-:W-:-:S13]  /*2650*/  ISETP.NE.AND P1, PT, R10, R15, PT ;  /* 0x0000000f0a00720c */ /* 0x000fda0003f25270 */
[----:B------:R-:W-:Y:S05]  /*2660*/  @P1 BRA `(.L_x_1140) ;  /* 0xfffffffc00ec1947 */ /* 0x000fea000383ffff */
.L_x_1139:
[----:B------:R-:W-:Y:S05]  /*2670*/  WARPSYNC.ALL ;  /* 0x0000000000007948 */ /* 0x000fea0003800000 */
[----:B------:R-:W-:Y:S01]  /*2680*/  BAR.SYNC.DEFER_BLOCKING 0x0 ;  /* 0x0000000000007b1d */ /* 0x000fe20000010000 */
[----:B-1----:R-:W-:-:S05]  /*2690*/  HFMA2 R16, -RZ, RZ, 0, 0 ;  /* 0x00000000ff107431 */ /* 0x002fca00000001ff */
[----:B------:R-:W-:Y:S05]  /*26a0*/  @!P4 BRA `(.L_x_1141) ;  /* 0x00000004000cc947 */ /* 0x000fea0003800000 */
[----:B------:R-:W-:Y:S02]  /*26b0*/  MOV R17, RZ ;  /* 0x000000ff00117202 */ /* 0x000fe40000000f00 */
[----:B------:R-:W-:-:S07]  /*26c0*/  LOP3.LUT R16, R22, 0x7ffffff8, RZ, 0xc0, !PT ;  /* 0x7ffffff816107812 */ /* 0x000fce00078ec0ff */
.L_x_1142:
        /* <DEDUP_REMOVED lines=65> */
.L_x_1141:
        /* <DEDUP_REMOVED lines=37> */
.L_x_1143:
        /* <DEDUP_REMOVED lines=21> */
.L_x_1144:
        /* <DEDUP_REMOVED lines=10> */
.L_x_1145:
[----:B------:R-:W-:Y:S05]  /*2f20*/  BSYNC.RECONVERGENT B0 ;  /* 0x0000000000007941 */ /* 0x000fea0003800200 */
.L_x_1138:
        /* <DEDUP_REMOVED lines=26> */
.L_x_1146:
[----:B0---4-:R-:W-:Y:S01]  /*30d0*/  FMUL.FTZ R11, R8, UR4 ;  /* 0x00000004080b7c20 */ /* 0x011fe20008410000 */
[----:B------:R-:W-:Y:S01]  /*30e0*/  FMUL.FTZ R13, R9, UR4 ;  /* 0x00000004090d7c20 */ /* 0x000fe20008410000 */
[----:B------:R-:W-:Y:S04]  /*30f0*/  BSSY.RECONVERGENT B0, `(.L_x_1147) ;  /* 0x0000013000007945 */ /* 0x000fe80003800200 */
[----:B------:R-:W-:Y:S05]  /*3100*/  @P0 BRA `(.L_x_1148) ;  /* 0x0000000000440947 */ /* 0x000fea0003800000 */
[----:B------:R-:W2:Y:S01]  /*3110*/  LDCU.64 UR16, c[0x0][0x3f8] ;  /* 0x00007f00ff1077ac */ /* 0x000ea20008000a00 */
[----:B------:R-:W-:Y:S01]  /*3120*/  MOV R8, R34 ;  /* 0x0000002200087202 */ /* 0x000fe20000000f00 */
[--C-:B------:R-:W-:Y:S01]  /*3130*/  FFMA.FTZ R0, R0, R11, R13.reuse ;  /* 0x0000000b00007223 */ /* 0x100fe2000001000d */
[----:B------:R-:W-:Y:S01]  /*3140*/  MOV R9, R37 ;  /* 0x0000002500097202 */ /* 0x000fe20000000f00 */
[----:B------:R-:W0:Y:S01]  /*3150*/  LDCU.64 UR4, c[0x0][0x380] ;  /* 0x00007000ff0477ac */ /* 0x000e220008000a00 */
[----:B------:R-:W-:Y:S01]  /*3160*/  FFMA.FTZ R10, R2, R11, R13 ;  /* 0x0000000b020a7223 */ /* 0x000fe2000001000d */
[----:B------:R-:W-:-:S03]  /*3170*/  FFMA.FTZ R0, R3, R6, -R0 ;  /* 0x0000000603007223 */ /* 0x000fc60000010800 */
[----:B------:R-:W-:Y:S01]  /*3180*/  FFMA.FTZ R10, R5, R7, -R10 ;  /* 0x00000007050a7223 */ /* 0x000fe2000001080a */
[----:B------:R-:W-:-:S03]  /*3190*/  FMUL.FTZ R6, R0, UR9 ;  /* 0x0000000900067c20 */ /* 0x000fc60008410000 */
        /* <DEDUP_REMOVED lines=8> */
.L_x_1148:
[----:B------:R-:W-:Y:S05]  /*3220*/  BSYNC.RECONVERGENT B0 ;  /* 0x0000000000007941 */ /* 0x000fea0003800200 */
.L_x_1147:
[----:B------:R-:W-:Y:S01]  /*3230*/  UIADD3 UR7, UPT, UPT, UR14, UR7, URZ ;  /* 0x000000070e077290 */ /* 0x000fe2000fffe0ff */
[----:B------:R-:W-:-:S03]  /*3240*/  IADD3 R27, PT, PT, R27, 0x1, RZ ;  /* 0x000000011b1b7810 */ /* 0x000fc60007ffe0ff */
[----:B------:R-:W-:-:S09]  /*3250*/  UISETP.GE.AND UP0, UPT, UR7, UR6, UPT ;  /* 0x000000060700728c */ /* 0x000fd2000bf06270 */
[----:B------:R-:W-:Y:S05]  /*3260*/  BRA.U !UP0, `(.L_x_1149) ;  /* 0xffffffcd08d87547 */ /* 0x000fea000b83ffff */
.L_x_1128:
[----:B------:R-:W4:Y:S01]  /*3270*/  LDC R4, c[0x0][0x370] ;  /* 0x0000dc00ff047b82 */ /* 0x000f220000000800 */
[----:B------:R-:W-:Y:S01]  /*3280*/  ISETP.NE.AND P2, PT, R25, RZ, PT ;  /* 0x000000ff1900720c */ /* 0x000fe20003f45270 */
[----:B------:R-:W-:Y:S06]  /*3290*/  BSSY.RECONVERGENT B0, `(.L_x_1150) ;  /* 0x0000011000007945 */ /* 0x000fec0003800200 */
[----:B0-----:R-:W0:Y:S08]  /*32a0*/  LDC R7, c[0x0][0x374] ;  /* 0x0000dd00ff077b82 */ /* 0x001e300000000800 */
[----:B------:R-:W5:Y:S01]  /*32b0*/  LDC.64 R2, c[0x0][0x3c8] ;  /* 0x0000f200ff027b82 */ /* 0x000f620000000a00 */
[----:B----4-:R-:W-:-:S02]  /*32c0*/  IADD3 R5, PT, PT, R4, -0x1, RZ ;  /* 0xffffffff04057810 */ /* 0x010fc40007ffe0ff */
[----:B------:R-:W-:Y:S02]  /*32d0*/  ISETP.NE.AND P1, PT, R4, 0x1, PT ;  /* 0x000000010400780c */ /* 0x000fe40003f25270 */
[----:B0-----:R-:W-:-:S04]  /*32e0*/  IADD3 R0, PT, PT, R7, -0x1, RZ ;  /* 0xffffffff07007810 */ /* 0x001fc80007ffe0ff */
        /* <DEDUP_REMOVED lines=11> */
.L_x_1151:
[----:B------:R-:W-:Y:S05]  /*33a0*/  BSYNC.RECONVERGENT B0 ;  /* 0x0000000000007941 */ /* 0x000fea0003800200 */
.L_x_1150:
[----:B------:R-:W-:Y:S05]  /*33b0*/  @P0 EXIT ;  /* 0x000000000000094d */ /* 0x000fea0003800000 */
[----:B------:R-:W-:Y:S05]  /*33c0*/  @P2 BRA `(.L_x_1152) ;  /* 0x0000000000202947 */ /* 0x000fea0003800000 */
[----:B------:R-:W-:-:S05]  /*33d0*/  IMAD R0, R4, R7, RZ ;  /* 0x0000000704007224 */ /* 0x000fca00078e02ff */
[----:B------:R-:W-:-:S13]  /*33e0*/  ISETP.NE.AND P0, PT, R0, -0x1, PT ;  /* 0xffffffff0000780c */ /* 0x000fda0003f05270 */
[----:B------:R-:W-:Y:S05]  /*33f0*/  @!P0 BRA `(.L_x_1152) ;  /* 0x0000000000148947 */ /* 0x000fea0003800000 */
.L_x_1153:
[----:B0-----:R-:W4:Y:S04]  /*3400*/  LDG.E.STRONG.GPU R5, desc[UR12][R2.64] ;  /* 0x0000000c02057981 */ /* 0x001f28000c1ef900 */
[----:B----4-:R-:W-:Y:S01]  /*3410*/  CCTL.IVALL ;  /* 0x00000000ff00798f */ /* 0x010fe20002000000 */
[----:B------:R-:W-:Y:S05]  /*3420*/  YIELD ;  /* 0x0000000000007946 */ /* 0x000fea0003800000 */
[----:B------:R-:W-:-:S13]  /*3430*/  ISETP.NE.AND P0, PT, R5, R0, PT ;  /* 0x000000000500720c */ /* 0x000fda0003f05270 */
[----:B------:R-:W-:Y:S05]  /*3440*/  @P0 BRA `(.L_x_1153) ;  /* 0xfffffffc00ec0947 */ /* 0x000fea000383ffff */
.L_x_1152:
        /* <DEDUP_REMOVED lines=58> */
[----:B------:R-:W-:Y:S01]  /*37f0*/  MOV R3, UR7 ;  /* 0x0000000700037c02 */ /* 0x000fe20008000f00 */
[----:B------:R-:W-:Y:S01]  /*3800*/  USHF.L.U32 UR5, UR11, 0x2, URZ ;  /* 0x000000020b057899 */ /* 0x000fe200080006ff */
[----:B------:R-:W-:Y:S01]  /*3810*/  LOP3.LUT R13, R13, 0x3, RZ, 0xc0, !PT ;  /* 0x000000030d0d7812 */ /* 0x000fe200078ec0ff */
[----:B------:R-:W-:Y:S01]  /*3820*/  UMOV UR4, URZ ;  /* 0x000000ff00047c82 */ /* 0x000fe20008000000 */
[----:B------:R-:W-:-:S02]  /*3830*/  MOV R4, R25 ;  /* 0x0000001900047202 */ /* 0x000fc40000000f00 */
[----:B------:R-:W-:Y:S02]  /*3840*/  MOV R5, R0 ;  /* 0x0000000000057202 */ /* 0x000fe40000000f00 */
[----:B------:R-:W-:Y:S02]  /*3850*/  MOV R2, UR10 ;  /* 0x0000000a00027c02 */ /* 0x000fe40008000f00 */
[----:B-1----:R-:W-:Y:S01]  /*3860*/  SHF.L.U32 R16, R25, 0x2, RZ ;  /* 0x0000000219107819 */ /* 0x002fe200000006ff */
[----:B------:R-:W-:Y:S01]  /*3870*/  IMAD.WIDE.U32 R4, R13, 0x180, R4 ;  /* 0x000001800d047825 */ /* 0x000fe200078e0004 */
[----:B------:R-:W-:Y:S02]  /*3880*/  SHF.L.U64.HI R12, R12, 0x2, R3 ;  /* 0x000000020c0c7819 */ /* 0x000fe40000010203 */
[----:B------:R-:W-:Y:S01]  /*3890*/  SHF.L.U64.HI R21, R25, 0x2, R0 ;  /* 0x0000000219157819 */ /* 0x000fe20000010200 */
[----:B------:R-:W-:Y:S01]  /*38a0*/  IMAD.WIDE.U32 R2, R2, 0x4, RZ ;  /* 0x0000000402027825 */ /* 0x000fe200078e00ff */
[----:B0-----:R-:W-:-:S02]  /*38b0*/  IADD3 R10, P1, PT, R16, UR14, RZ ;  /* 0x0000000e100a7c10 */ /* 0x001fc4000ff3e0ff */
[C---:B----4-:R-:W-:Y:S02]  /*38c0*/  IADD3 R14, P2, PT, R16.reuse, UR16, RZ ;  /* 0x00000010100e7c10 */ /* 0x050fe4000ff5e0ff */
[----:B-----5:R-:W-:Y:S02]  /*38d0*/  IADD3 R16, P3, PT, R16, UR18, RZ ;  /* 0x0000001210107c10 */ /* 0x020fe4000ff7e0ff */
[----:B------:R-:W-:Y:S02]  /*38e0*/  IADD3 R13, P4, PT, RZ, -R13, RZ ;  /* 0x8000000dff0d7210 */ /* 0x000fe40007f9e0ff */
[C---:B------:R-:W-:Y:S02]  /*38f0*/  IADD3.X R19, PT, PT, R21.reuse, UR15, RZ, P1, !PT ;  /* 0x0000000f15137c10 */ /* 0x040fe40008ffe4ff */
[----:B------:R-:W-:Y:S02]  /*3900*/  IADD3.X R23, PT, PT, R21, UR17, RZ, P2, !PT ;  /* 0x0000001115177c10 */ /* 0x000fe400097fe4ff */
[----:B------:R-:W-:-:S02]  /*3910*/  IADD3 R0, PT, PT, R5, UR4, RZ ;  /* 0x0000000405007c10 */ /* 0x000fc4000fffe0ff */
[----:B------:R-:W-:Y:S02]  /*3920*/  MOV R25, R4 ;  /* 0x0000000400197202 */ /* 0x000fe40000000f00 */
[----:B------:R-:W-:Y:S02]  /*3930*/  IADD3.X R21, PT, PT, R21, UR19, RZ, P3, !PT ;  /* 0x0000001315157c10 */ /* 0x000fe40009ffe4ff */
[----:B------:R-:W-:Y:S02]  /*3940*/  IADD3 R22, PT, PT, R3, UR5, RZ ;  /* 0x0000000503167c10 */ /* 0x000fe4000fffe0ff */
[----:B------:R-:W-:-:S07]  /*3950*/  IADD3.X R20, PT, PT, RZ, -0x1, RZ, P4, !PT ;  /* 0xffffffffff147810 */ /* 0x000fce00027fe4ff */
.L_x_1156:
        /* <DEDUP_REMOVED lines=32> */
.L_x_1155:
[----:B------:R-:W-:Y:S05]  /*3b60*/  BSYNC.RECONVERGENT B0 ;  /* 0x0000000000007941 */ /* 0x000fea0003800200 */
.L_x_1154:
        /* <DEDUP_REMOVED lines=11> */
.L_x_1158:
[C---:B-1----:R-:W-:Y:S02]  /*3c20*/  SHF.L.U32 R2, R25.reuse, 0x2, RZ ;  /* 0x0000000219027819 */ /* 0x042fe400000006ff */
[----:B------:R-:W-:Y:S02]  /*3c30*/  SHF.L.U64.HI R0, R25, 0x2, R0 ;  /* 0x0000000219007819 */ /* 0x000fe40000010200 */
[----:B0---4-:R-:W-:-:S04]  /*3c40*/  IADD3 R4, P0, PT, R2, UR14, RZ ;  /* 0x0000000e02047c10 */ /* 0x011fc8000ff1e0ff */
[----:B------:R-:W-:Y:S02]  /*3c50*/  IADD3.X R5, PT, PT, R0, UR15, RZ, P0, !PT ;  /* 0x0000000f00057c10 */ /* 0x000fe400087fe4ff */
[C---:B------:R-:W-:Y:S02]  /*3c60*/  IADD3 R10, P2, PT, R4.reuse, UR6, RZ ;  /* 0x00000006040a7c10 */ /* 0x040fe4000ff5e0ff */
[C---:B------:R-:W-:Y:S01]  /*3c70*/  IADD3 R6, P0, PT, R4.reuse, UR11, RZ ;  /* 0x0000000b04067c10 */ /* 0x040fe2000ff1e0ff */
[----:B------:R0:W4:Y:S01]  /*3c80*/  LDG.E R3, desc[UR12][R4.64] ;  /* 0x0000000c04037981 */ /* 0x000122000c1e1900 */
[----:B------:R-:W-:Y:S02]  /*3c90*/  IADD3 R8, P1, PT, R4, UR4, RZ ;  /* 0x0000000404087c10 */ /* 0x000fe4000ff3e0ff */
[C---:B------:R-:W-:Y:S02]  /*3ca0*/  IADD3.X R11, PT, PT, R5.reuse, UR7, RZ, P2, !PT ;  /* 0x00000007050b7c10 */ /* 0x040fe400097fe4ff */
[----:B------:R-:W-:-:S02]  /*3cb0*/  IADD3.X R7, PT, PT, R5, UR10, RZ, P0, !PT ;  /* 0x0000000a05077c10 */ /* 0x000fc400087fe4ff */
[----:B------:R-:W-:Y:S02]  /*3cc0*/  IADD3.X R9, PT, PT, R5, UR5, RZ, P1, !PT ;  /* 0x0000000505097c10 */ /* 0x000fe40008ffe4ff */
[----:B------:R5:W4:Y:S04]  /*3cd0*/  LDG.E R11, desc[UR12][R10.64] ;  /* 0x0000000c0a0b7981 */ /* 0x000b28000c1e1900 */
[----:B------:R-:W4:Y:S04]  /*3ce0*/  LDG.E R6, desc[UR12][R6.64] ;  /* 0x0000000c06067981 */ /* 0x000f28000c1e1900 */
[----:B------:R-:W4:Y:S01]  /*3cf0*/  LDG.E R8, desc[UR12][R8.64] ;  /* 0x0000000c08087981 */ /* 0x000f22000c1e1900 */
[----:B--2---:R-:W-:-:S02]  /*3d00*/  LOP3.LUT R15, R2, 0xfffffffc, RZ, 0xc0, !PT ;  /* 0xfffffffc020f7812 */ /* 0x004fc400078ec0ff */
[C---:B-1----:R-:W-:Y:S02]  /*3d10*/  LOP3.LUT R16, R0.reuse, 0x1, RZ, 0xc0, !PT ;  /* 0x0000000100107812 */ /* 0x042fe400078ec0ff */
[C---:B---3--:R-:W-:Y:S02]  /*3d20*/  IADD3 R12, P0, PT, R15.reuse, UR16, RZ ;  /* 0x000000100f0c7c10 */ /* 0x048fe4000ff1e0ff */
[----:B0-----:R-:W-:Y:S02]  /*3d30*/  LOP3.LUT R5, R0, 0x3, RZ, 0xc0, !PT ;  /* 0x0000000300057812 */ /* 0x001fe400078ec0ff */
[----:B------:R-:W-:Y:S02]  /*3d40*/  IADD3.X R13, PT, PT, R16, UR17, RZ, P0, !PT ;  /* 0x00000011100d7c10 */ /* 0x000fe400087fe4ff */
[C---:B------:R-:W-:Y:S02]  /*3d50*/  IADD3 R14, P0, PT, R15.reuse, UR18, RZ ;  /* 0x000000120f0e7c10 */ /* 0x040fe4000ff1e0ff */
[----:B------:R-:W-:-:S02]  /*3d60*/  IADD3 R4, P1, PT, R15, UR14, RZ ;  /* 0x0000000e0f047c10 */ /* 0x000fc4000ff3e0ff */
[----:B------:R-:W-:Y:S02]  /*3d70*/  IADD3.X R15, PT, PT, R16, UR19, RZ, P0, !PT ;  /* 0x00000013100f7c10 */ /* 0x000fe400087fe4ff */
[----:B------:R-:W-:Y:S02]  /*3d80*/  IADD3.X R5, PT, PT, R5, UR15, RZ, P1, !PT ;  /* 0x0000000f05057c10 */ /* 0x000fe40008ffe4ff */
[----:B-----5:R-:W-:Y:S02]  /*3d90*/  IADD3 R10, P0, PT, R4, UR11, RZ ;  /* 0x0000000b040a7c10 */ /* 0x020fe4000ff1e0ff */
[----:B----4-:R-:W-:Y:S02]  /*3da0*/  F2FP.BF16.F32.PACK_AB R3, R6, R3 ;  /* 0x000000030603723e */ /* 0x010fe400000010ff */
[----:B------:R-:W-:Y:S02]  /*3db0*/  IADD3 R6, P1, PT, R4, UR4, RZ ;  /* 0x0000000404067c10 */ /* 0x000fe4000ff3e0ff */
[----:B------:R-:W-:-:S02]  /*3dc0*/  F2FP.BF16.F32.PACK_AB R19, R11, R8 ;  /* 0x000000080b13723e */ /* 0x000fc400000010ff */
[----:B------:R-:W-:Y:S02]  /*3dd0*/  IADD3 R8, P2, PT, R4, UR6, RZ ;  /* 0x0000000604087c10 */ /* 0x000fe4000ff5e0ff */
[C---:B------:R-:W-:Y:S02]  /*3de0*/  IADD3.X R11, PT, PT, R5.reuse, UR10, RZ, P0, !PT ;  /* 0x0000000a050b7c10 */ /* 0x040fe400087fe4ff */
[C---:B------:R-:W-:Y:S02]  /*3df0*/  IADD3.X R7, PT, PT, R5.reuse, UR5, RZ, P1, !PT ;  /* 0x0000000505077c10 */ /* 0x040fe40008ffe4ff */
[----:B------:R-:W-:Y:S01]  /*3e00*/  IADD3.X R9, PT, PT, R5, UR7, RZ, P2, !PT ;  /* 0x0000000705097c10 */ /* 0x000fe200097fe4ff */
        /* <DEDUP_REMOVED lines=57> */
.L_x_1157:
[----:B------:R-:W-:Y:S05]  /*41a0*/  EXIT ;  /* 0x000000000000794d */ /* 0x000fea0003800000 */
.L_x_1159:
        /* <DEDUP_REMOVED lines=13> */
.L_x_2487:


//--------------------- .text._Z35group_norm_nhwc_bwd_one_pass_kernelI11Fp32IOBf16WLi128ELi12ELi384EEv26Group_norm_nhwc_bwd_params --------------------------
	.section	.text._Z35group_norm_nhwc_bwd_one_pass_kernelI11Fp32IOBf16WLi128ELi12ELi384EEv26Group_norm_nhwc_bwd_params,"ax",@progbits
	.align	128
        .global         _Z35group_norm_nhwc_bwd_one_pass_kernelI11Fp32IOBf16WLi128ELi12ELi384EEv26Group_norm_nhwc_bwd_params
        .type           _Z35group_norm_nhwc_bwd_one_pass_kernelI11Fp32IOBf16WLi128ELi12ELi384EEv26Group_norm_nhwc_bwd_params,@function
        .size           _Z35group_norm_nhwc_bwd_one_pass_kernelI11Fp32IOBf16WLi128ELi12ELi384EEv26Group_norm_nhwc_bwd_params,(.L_x_2488 - _Z35group_norm_nhwc_bwd_one_pass_kernelI11Fp32IOBf16WLi128ELi12ELi384EEv26Group_norm_nhwc_bwd_params)
        .other          _Z35group_norm_nhwc_bwd_one_pass_kernelI11Fp32IOBf16WLi128ELi12ELi384EEv26Group_norm_nhwc_bwd_params,@"STO_CUDA_ENTRY STV_DEFAULT"
_Z35group_norm_nhwc_bwd_one_pass_kernelI11Fp32IOBf16WLi128ELi12ELi384EEv26Group_norm_nhwc_bwd_params:
.text._Z35group_norm_nhwc_bwd_one_pass_kernelI11Fp32IOBf16WLi128ELi12ELi384EEv26Group_norm_nhwc_bwd_params:
        /* <DEDUP_REMOVED lines=42> */
.L_x_1185:
[----:B0-----:R-:W0:Y:S01]  /*02a0*/  LDC R6, c[0x0][0x410] ;  /* 0x00010400ff067b82 */ /* 0x001e220000000800 */
[----:B-1----:R-:W1:Y:S01]  /*02b0*/  LDCU.64 UR8, c[0x0][0x3b8] ;  /* 0x00007700ff0877ac */ /* 0x002e620008000a00 */
[----:B--2---:R-:W2:Y:S01]  /*02c0*/  LDCU.128 UR24, c[0x0][0x400] ;  /* 0x00008000ff1877ac */ /* 0x004ea20008000c00 */
[----:B-1----:R-:W-:Y:S01]  /*02d0*/  UIMAD.WIDE UR8, UR13, 0x8, UR8 ;  /* 0x000000080d0878a5 */ /* 0x002fe2000f8e0208 */
[----:B0-----:R-:W-:-:S05]  /*02e0*/  IABS R5, R6 ;  /* 0x0000000600057213 */ /* 0x001fca0000000000 */
[----:B------:R-:W-:Y:S01]  /*02f0*/  MOV R18, UR8 ;  /* 0x0000000800127c02 */ /* 0x000fe20008000f00 */
[----:B------:R-:W0:Y:S01]  /*0300*/  I2F.RP R0, R5 ;  /* 0x0000000500007306 */ /* 0x000e220000209400 */
[----:B------:R-:W-:-:S06]  /*0310*/  MOV R19, UR9 ;  /* 0x0000000900137c02 */ /* 0x000fcc0008000f00 */
[----:B---3--:R-:W3:Y:S01]  /*0320*/  LDG.E.64 R18, desc[UR16][R18.64] ;  /* 0x0000001012127981 */ /* 0x008ee2000c1e1b00 */
[----:B0-----:R-:W0:Y:S02]  /*0330*/  MUFU.RCP R0, R0 ;  /* 0x0000000000007308 */ /* 0x001e240000001000 */
[----:B0---4-:R-:W-:-:S06]  /*0340*/  IADD3 R2, PT, PT, R0, 0xffffffe, RZ ;  /* 0x0ffffffe00027810 */ /* 0x011fcc0007ffe0ff */
[----:B------:R0:W1:Y:S02]  /*0350*/  F2I.FTZ.U32.TRUNC.NTZ R3, R2 ;  /* 0x0000000200037305 */ /* 0x000064000021f000 */
[----:B0-----:R-:W-:Y:S02]  /*0360*/  MOV R2, RZ ;  /* 0x000000ff00027202 */ /* 0x001fe40000000f00 */
[----:B-1----:R-:W-:-:S05]  /*0370*/  IADD3 R4, PT, PT, RZ, -R3, RZ ;  /* 0x80000003ff047210 */ /* 0x002fca0007ffe0ff */
[----:B------:R-:W-:Y:S01]  /*0380*/  IMAD R7, R4, R5, RZ ;  /* 0x0000000504077224 */ /* 0x000fe200078e02ff */
[----:B------:R-:W-:-:S03]  /*0390*/  IABS R4, UR13 ;  /* 0x0000000d00047c13 */ /* 0x000fc60008000000 */
[----:B------:R-:W-:-:S06]  /*03a0*/  IMAD.HI.U32 R3, R3, R7, R2 ;  /* 0x0000000703037227 */ /* 0x000fcc00078e0002 */
[----:B------:R-:W-:-:S05]  /*03b0*/  IMAD.HI.U32 R3, R3, R4, RZ ;  /* 0x0000000403037227 */ /* 0x000fca00078e00ff */
[----:B------:R-:W-:-:S05]  /*03c0*/  IADD3 R0, PT, PT, -R3, RZ, RZ ;  /* 0x000000ff03007210 */ /* 0x000fca0007ffe1ff */
[----:B------:R-:W-:-:S05]  /*03d0*/  IMAD R0, R5, R0, R4 ;  /* 0x0000000005007224 */ /* 0x000fca00078e0204 */
[----:B------:R-:W-:Y:S02]  /*03e0*/  ISETP.GT.U32.AND P1, PT, R5, R0, PT ;  /* 0x000000000500720c */ /* 0x000fe40003f24070 */
[----:B------:R-:W-:Y:S02]  /*03f0*/  ISETP.LE.AND P2, PT, RZ, UR13, PT ;  /* 0x0000000dff007c0c */ /* 0x000fe4000bf43270 */
[----:B------:R-:W-:-:S09]  /*0400*/  LOP3.LUT R2, R6, UR13, RZ, 0x3c, !PT ;  /* 0x0000000d06027c12 */ /* 0x000fd2000f8e3cff */
[----:B------:R-:W-:-:S04]  /*0410*/  @!P1 IADD3 R0, PT, PT, R0, -R5, RZ ;  /* 0x8000000500009210 */ /* 0x000fc80007ffe0ff */
[-C--:B------:R-:W-:Y:S02]  /*0420*/  ISETP.GE.U32.AND P4, PT, R0, R5.reuse, PT ;  /* 0x000000050000720c */ /* 0x080fe40003f86070 */
[----:B------:R-:W-:Y:S02]  /*0430*/  ISETP.GT.U32.AND P5, PT, R5, R0, PT ;  /* 0x000000000500720c */ /* 0x000fe40003fa4070 */
[----:B------:R-:W-:Y:S02]  /*0440*/  ISETP.GE.AND P3, PT, R2, RZ, PT ;  /* 0x000000ff0200720c */ /* 0x000fe40003f66270 */
[----:B------:R-:W-:Y:S02]  /*0450*/  IADD3 R5, PT, PT, R0, -R5, RZ ;  /* 0x8000000500057210 */ /* 0x000fe40007ffe0ff */
[----:B--2---:R-:W-:Y:S02]  /*0460*/  ISETP.GE.U32.AND P0, PT, R49, UR24, PT ;  /* 0x0000001831007c0c */ /* 0x004fe4000bf06070 */
[----:B------:R-:W-:-:S02]  /*0470*/  @!P1 IADD3 R3, PT, PT, R3, 0x1, RZ ;  /* 0x0000000103039810 */ /* 0x000fc40007ffe0ff */
[----:B------:R-:W-:Y:S02]  /*0480*/  SEL R0, R5, R0, !P5 ;  /* 0x0000000005007207 */ /* 0x000fe40006800000 */
[----:B------:R-:W-:Y:S02]  /*0490*/  ISETP.GE.AND.EX P0, PT, R41, UR25, PT, P0 ;  /* 0x0000001929007c0c */ /* 0x000fe4000bf06300 */
[----:B------:R-:W-:Y:S02]  /*04a0*/  ISETP.GE.U32.AND P1, PT, R46, UR24, PT ;  /* 0x000000182e007c0c */ /* 0x000fe4000bf26070 */
[----:B------:R-:W-:Y:S02]  /*04b0*/  @P4 IADD3 R3, PT, PT, R3, 0x1, RZ ;  /* 0x0000000103034810 */ /* 0x000fe40007ffe0ff */
[----:B------:R-:W-:Y:S02]  /*04c0*/  ISETP.NE.AND P4, PT, R6, RZ, PT ;  /* 0x000000ff0600720c */ /* 0x000fe40003f85270 */
[----:B------:R-:W-:-:S02]  /*04d0*/  LOP3.LUT R5, RZ, R6, RZ, 0x33, !PT ;  /* 0x00000006ff057212 */ /* 0x000fc400078e33ff */
[----:B------:R-:W-:Y:S02]  /*04e0*/  @!P2 IADD3 R0, PT, PT, -R0, RZ, RZ ;  /* 0x000000ff0000a210 */ /* 0x000fe40007ffe1ff */
[----:B------:R-:W-:Y:S01]  /*04f0*/  ISETP.GE.AND.EX P1, PT, R39, UR25, PT, P1 ;  /* 0x0000001927007c0c */ /* 0x000fe2000bf26310 */
[----:B------:R-:W0:Y:S01]  /*0500*/  @!P0 LDC.64 R10, c[0x0][0x3f8] ;  /* 0x0000fe00ff0a8b82 */ /* 0x000e220000000a00 */
[----:B------:R-:W-:Y:S02]  /*0510*/  @!P3 IADD3 R3, PT, PT, -R3, RZ, RZ ;  /* 0x000000ff0303b210 */ /* 0x000fe40007ffe1ff */
[C---:B------:R-:W-:Y:S02]  /*0520*/  SEL R4, R5.reuse, R0, !P4 ;  /* 0x0000000005047207 */ /* 0x040fe40006000000 */
[----:B------:R-:W-:-:S03]  /*0530*/  SEL R3, R5, R3, !P4 ;  /* 0x0000000305037207 */ /* 0x000fc60006000000 */
[----:B------:R-:W-:Y:S01]  /*0540*/  IMAD R5, R4, 0xc, RZ ;  /* 0x0000000c04057824 */ /* 0x000fe200078e02ff */
[----:B------:R-:W1:Y:S04]  /*0550*/  @!P0 LDC.64 R8, c[0x0][0x3a0] ;  /* 0x0000e800ff088b82 */ /* 0x000e680000000a00 */
[----:B------:R-:W-:-:S04]  /*0560*/  IADD3 R50, P2, PT, R5, R38, RZ ;  /* 0x0000002605327210 */ /* 0x000fc80007f5e0ff */
[----:B------:R-:W2:Y:S01]  /*0570*/  @!P1 LDC.64 R20, c[0x0][0x3f8] ;  /* 0x0000fe00ff149b82 */ /* 0x000ea20000000a00 */
[----:B------:R-:W-:Y:S02]  /*0580*/  LEA.HI.X.SX32 R51, R5, RZ, 0x1, P2 ;  /* 0x000000ff05337211 */ /* 0x000fe400010f0eff */
[----:B------:R-:W-:Y:S02]  /*0590*/  ISETP.NE.AND P2, PT, RZ, UR21, PT ;  /* 0x00000015ff007c0c */ /* 0x000fe4000bf45270 */
[----:B------:R-:W-:Y:S01]  /*05a0*/  SHF.R.S32.HI R0, RZ, 0x1f, R3 ;  /* 0x0000001fff007819 */ /* 0x000fe20000011403 */
[----:B------:R-:W-:Y:S02]  /*05b0*/  IMAD.WIDE.U32 R50, R3, UR26, R50 ;  /* 0x0000001a03327c25 */ /* 0x000fe4000f8e0032 */
[----:B------:R-:W4:Y:S02]  /*05c0*/  @!P0 LDC.64 R12, c[0x0][0x398] ;  /* 0x0000e600ff0c8b82 */ /* 0x000f240000000a00 */
[----:B------:R-:W-:-:S04]  /*05d0*/  IMAD R0, R0, UR26, RZ ;  /* 0x0000001a00007c24 */ /* 0x000fc8000f8e02ff */
[----:B------:R-:W-:Y:S02]  /*05e0*/  IMAD R53, R3, UR27, R0 ;  /* 0x0000001b03357c24 */ /* 0x000fe4000f8e0200 */
[----:B------:R-:W4:Y:S01]  /*05f0*/  LDC.64 R2, c[0x0][0x3a8] ;  /* 0x0000ea00ff027b82 */ /* 0x000f220000000a00 */
[----:B------:R-:W-:Y:S01]  /*0600*/  @!P0 MOV R52, R50 ;  /* 0x0000003200348202 */ /* 0x000fe20000000f00 */
[----:B0-----:R-:W-:Y:S01]  /*0610*/  @!P0 IMAD R0, R41, R10, RZ ;  /* 0x0000000a29008224 */ /* 0x001fe200078e02ff */
[----:B------:R-:W-:-:S05]  /*0620*/  IADD3 R53, PT, PT, R51, R53, RZ ;  /* 0x0000003533357210 */ /* 0x000fca0007ffe0ff */
[----:B------:R-:W0:Y:S01]  /*0630*/  @P2 LDC.64 R6, c[0x0][0x3b0] ;  /* 0x0000ec00ff062b82 */ /* 0x000e220000000a00 */
[C---:B------:R-:W-:Y:S01]  /*0640*/  @!P0 IMAD R25, R49.reuse, R11, R0 ;  /* 0x0000000b31198224 */ /* 0x040fe200078e0200 */
[----:B------:R-:W-:Y:S01]  /*0650*/  @!P1 MOV R11, R53 ;  /* 0x00000035000b9202 */ /* 0x000fe20000000f00 */
[----:B------:R-:W-:Y:S01]  /*0660*/  @!P0 IMAD.WIDE.U32 R22, R49, R10, R52 ;  /* 0x0000000a31168225 */ /* 0x000fe200078e0034 */
[----:B------:R-:W-:-:S03]  /*0670*/  @!P1 MOV R10, R50 ;  /* 0x00000032000a9202 */ /* 0x000fc60000000f00 */
[-C--:B--2---:R-:W-:Y:S01]  /*0680*/  @!P1 IMAD R0, R39, R20.reuse, RZ ;  /* 0x0000001427009224 */ /* 0x084fe200078e02ff */
[----:B------:R-:W2:Y:S01]  /*0690*/  @!P1 LDC.64 R14, c[0x0][0x3a0] ;  /* 0x0000e800ff0e9b82 */ /* 0x000ea20000000a00 */
[----:B------:R-:W-:-:S04]  /*06a0*/  @!P1 IMAD.WIDE.U32 R10, R46, R20, R10 ;  /* 0x000000142e0a9225 */ /* 0x000fc800078e000a */
[----:B------:R-:W-:Y:S01]  /*06b0*/  @!P1 IMAD R27, R46, R21, R0 ;  /* 0x000000152e1b9224 */ /* 0x000fe200078e0200 */
[----:B------:R-:W-:Y:S02]  /*06c0*/  @!P0 IADD3 R21, PT, PT, R23, R25, RZ ;  /* 0x0000001917158210 */ /* 0x000fe40007ffe0ff */
[C---:B------:R-:W-:Y:S01]  /*06d0*/  @!P0 SHF.L.U32 R23, R22.reuse, 0x2, RZ ;  /* 0x0000000216178819 */ /* 0x040fe200000006ff */
[----:B------:R-:W2:Y:S01]  /*06e0*/  @!P1 LDC.64 R16, c[0x0][0x398] ;  /* 0x0000e600ff109b82 */ /* 0x000ea20000000a00 */
[----:B------:R-:W-:Y:S02]  /*06f0*/  @!P0 SHF.L.U64.HI R22, R22, 0x2, R21 ;  /* 0x0000000216168819 */ /* 0x000fe40000010215 */
[----:B------:R-:W-:Y:S02]  /*0700*/  @!P1 IADD3 R21, PT, PT, R11, R27, RZ ;  /* 0x0000001b0b159210 */ /* 0x000fe40007ffe0ff */
[C---:B-1----:R-:W-:Y:S02]  /*0710*/  @!P0 IADD3 R20, P3, PT, R23.reuse, R8, RZ ;  /* 0x0000000817148210 */ /* 0x042fe40007f7e0ff */
[----:B----4-:R-:W-:-:S02]  /*0720*/  @!P0 IADD3 R12, P4, PT, R23, R12, RZ ;  /* 0x0000000c170c8210 */ /* 0x010fc40007f9e0ff */
[----:B------:R-:W-:Y:S02]  /*0730*/  IADD3 R5, PT, PT, R5, R38, RZ ;  /* 0x0000002605057210 */ /* 0x000fe40007ffe0ff */
[C---:B------:R-:W-:Y:S02]  /*0740*/  @!P1 SHF.L.U32 R11, R10.reuse, 0x2, RZ ;  /* 0x000000020a0b9819 */ /* 0x040fe400000006ff */
[----:B------:R-:W-:Y:S01]  /*0750*/  @!P1 SHF.L.U64.HI R10, R10, 0x2, R21 ;  /* 0x000000020a0a9819 */ /* 0x000fe20000010215 */
[C---:B0-----:R-:W-:Y:S01]  /*0760*/  @P2 IMAD.WIDE R24, R5.reuse, 0x2, R6 ;  /* 0x0000000205182825 */ /* 0x041fe200078e0206 */
[C---:B------:R-:W-:Y:S02]  /*0770*/  @!P0 IADD3.X R21, PT, PT, R22.reuse, R9, RZ, P3, !PT ;  /* 0x0000000916158210 */ /* 0x040fe40001ffe4ff */
[----:B------:R-:W-:Y:S01]  /*0780*/  @!P0 IADD3.X R13, PT, PT, R22, R13, RZ, P4, !PT ;  /* 0x0000000d160d8210 */ /* 0x000fe200027fe4ff */
[----:B------:R-:W-:Y:S01]  /*0790*/  IMAD.WIDE R22, R5, 0x2, R2 ;  /* 0x0000000205167825 */ /* 0x000fe200078e0202 */
[----:B------:R-:W-:-:S02]  /*07a0*/  CS2R R6, SRZ ;  /* 0x0000000000067805 */ /* 0x000fc4000001ff00 */
[----:B------:R-:W-:Y:S01]  /*07b0*/  MOV R3, RZ ;  /* 0x000000ff00037202 */ /* 0x000fe20000000f00 */
[----:B------:R-:W4:Y:S01]  /*07c0*/  @P2 LDG.E.U16 R27, desc[UR16][R24.64] ;  /* 0x00000010181b2981 */ /* 0x000f22000c1e1500 */
[----:B------:R-:W-:-:S03]  /*07d0*/  MOV R2, RZ ;  /* 0x000000ff00027202 */ /* 0x000fc60000000f00 */
[----:B------:R-:W4:Y:S04]  /*07e0*/  @P2 LDG.E.U16 R26, desc[UR16][R24.64+0x2] ;  /* 0x00000210181a2981 */ /* 0x000f28000c1e1500 */
[----:B------:R-:W4:Y:S04]  /*07f0*/  LDG.E.U16 R5, desc[UR16][R22.64] ;  /* 0x0000001016057981 */ /* 0x000f28000c1e1500 */
[----:B------:R-:W4:Y:S04]  /*0800*/  LDG.E.U16 R0, desc[UR16][R22.64+0x2] ;  /* 0x0000021016007981 */ /* 0x000f28000c1e1500 */
[----:B------:R0:W5:Y:S04]  /*0810*/  @!P0 LDG.E.64 R6, desc[UR16][R20.64] ;  /* 0x0000001014068981 */ /* 0x000168000c1e1b00 */
[----:B------:R0:W5:Y:S01]  /*0820*/  @!P0 LDG.E.64 R2, desc[UR16][R12.64] ;  /* 0x000000100c028981 */ /* 0x000162000c1e1b00 */
[----:B--2---:R-:W-:-:S02]  /*0830*/  @!P1 IADD3 R14, P5, PT, R11, R14, RZ ;  /* 0x0000000e0b0e9210 */ /* 0x004fc40007fbe0ff */
[----:B------:R-:W-:Y:S02]  /*0840*/  @!P1 IADD3 R16, P6, PT, R11, R16, RZ ;  /* 0x000000100b109210 */ /* 0x000fe40007fde0ff */
[----:B------:R-:W-:Y:S02]  /*0850*/  CS2R R8, SRZ ;  /* 0x0000000000087805 */ /* 0x000fe4000001ff00 */
[C---:B------:R-:W-:Y:S02]  /*0860*/  @!P1 IADD3.X R15, PT, PT, R10.reuse, R15, RZ, P5, !PT ;  /* 0x0000000f0a0f9210 */ /* 0x040fe40002ffe4ff */
[----:B------:R-:W-:Y:S02]  /*0870*/  @!P1 IADD3.X R17, PT, PT, R10, R17, RZ, P6, !PT ;  /* 0x000000110a119210 */ /* 0x000fe400037fe4ff */
[----:B------:R-:W-:Y:S01]  /*0880*/  CS2R R10, SRZ ;  /* 0x00000000000a7805 */ /* 0x000fe2000001ff00 */
[----:B------:R0:W5:Y:S05]  /*0890*/  @!P1 LDG.E.64 R8, desc[UR16][R14.64] ;  /* 0x000000100e089981 */ /* 0x00016a000c1e1b00 */
        /* <DEDUP_REMOVED lines=11> */
[----:B------:R-:W-:Y:S02]  /*0950*/  MOV R42, RZ ;  /* 0x000000ff002a7202 */ /* 0x000fe40000000f00 */
[----:B------:R-:W-:Y:S01]  /*0960*/  MOV R45, RZ ;  /* 0x000000ff002d7202 */ /* 0x000fe20000000f00 */
[----:B------:R-:W-:Y:S01]  /*0970*/  UMOV UR24, 0x3f800000 ;  /* 0x3f80000000187882 */ /* 0x000fe20000000000 */
[----:B-1----:R-:W-:-:S13]  /*0980*/  @P1 R2UR UR4, R18 ;  /* 0x00000000120412ca */ /* 0x002fda00000e0000 */
[----:B------:R-:W-:Y:S01]  /*0990*/  @UP0 UMOV UR24, UR4 ;  /* 0x0000000400180c82 */ /* 0x000fe20008000000 */
[----:B----4-:R-:W-:Y:S02]  /*09a0*/  @P2 SHF.L.U32 R42, R27, 0x10, RZ ;  /* 0x000000101b2a2819 */ /* 0x010fe400000006ff */
[----:B------:R-:W-:Y:S02]  /*09b0*/  @P2 SHF.L.U32 R45, R26, 0x10, RZ ;  /* 0x000000101a2d2819 */ /* 0x000fe400000006ff */
[----:B------:R-:W-:Y:S02]  /*09c0*/  SHF.L.U32 R5, R5, 0x10, RZ ;  /* 0x0000001005057819 */ /* 0x000fe400000006ff */
[----:B------:R-:W-:Y:S01]  /*09d0*/  SHF.L.U32 R0, R0, 0x10, RZ ;  /* 0x0000001000007819 */ /* 0x000fe200000006ff */
[----:B0-----:R-:W-:Y:S06]  /*09e0*/  BRA.U UP1, `(.L_x_1161) ;  /* 0x0000000101747547 */ /* 0x001fec000b800000 */
[----:B-----5:R-:W-:Y:S01]  /*09f0*/  FADD.FTZ R13, R6, -UR26 ;  /* 0x8000001a060d7e21 */ /* 0x020fe20008010000 */
[----:B------:R-:W-:Y:S01]  /*0a00*/  FADD.FTZ R12, R7, -UR26 ;  /* 0x8000001a070c7e21 */ /* 0x000fe20008010000 */
[----:B------:R-:W-:Y:S01]  /*0a10*/  FMUL.FTZ R14, R2, R5 ;  /* 0x00000005020e7220 */ /* 0x000fe20000410000 */
[----:B------:R-:W-:Y:S01]  /*0a20*/  FMUL.FTZ R15, R3, R0 ;  /* 0x00000000030f7220 */ /* 0x000fe20000410000 */
[----:B------:R-:W-:Y:S01]  /*0a30*/  FMUL.FTZ R13, R13, UR24 ;  /* 0x000000180d0d7c20 */ /* 0x000fe20008410000 */
[----:B------:R-:W-:Y:S01]  /*0a40*/  FMUL.FTZ R12, R12, UR24 ;  /* 0x000000180c0c7c20 */ /* 0x000fe20008410000 */
[----:B------:R-:W-:Y:S01]  /*0a50*/  FADD.FTZ R16, RZ, R14 ;  /* 0x0000000eff107221 */ /* 0x000fe20000010000 */
[----:B------:R-:W-:Y:S01]  /*0a60*/  FADD.FTZ R20, RZ, R3 ;  /* 0x00000003ff147221 */ /* 0x000fe20000010000 */
[----:B------:R-:W-:Y:S01]  /*0a70*/  FFMA.FTZ R17, R13, R14, RZ ;  /* 0x0000000e0d117223 */ /* 0x000fe200000100ff */
[----:B------:R-:W-:Y:S01]  /*0a80*/  FADD.FTZ R14, R8, -UR26 ;  /* 0x8000001a080e7e21 */ /* 0x000fe20008010000 */
[----:B------:R-:W-:Y:S01]  /*0a90*/  FADD.FTZ R16, R15, R16 ;  /* 0x000000100f107221 */ /* 0x000fe20000010000 */
[----:B------:R-:W-:Y:S01]  /*0aa0*/  FFMA.FTZ R13, R2, R13, RZ ;  /* 0x0000000d020d7223 */ /* 0x000fe200000100ff */
[----:B------:R-:W-:Y:S01]  /*0ab0*/  FFMA.FTZ R17, R12, R15, R17 ;  /* 0x0000000f0c117223 */ /* 0x000fe20000010011 */
[----:B------:R-:W-:Y:S01]  /*0ac0*/  FMUL.FTZ R15, R10, R5 ;  /* 0x000000050a0f7220 */ /* 0x000fe20000410000 */
[----:B------:R-:W-:Y:S01]  /*0ad0*/  FMUL.FTZ R18, R14, UR24 ;  /* 0x000000180e127c20 */ /* 0x000fe20008410000 */
[----:B------:R-:W-:-:S02]  /*0ae0*/  FADD.FTZ R14, R9, -UR26 ;  /* 0x8000001a090e7e21 */ /* 0x000fc40008010000 */
[----:B------:R-:W-:Y:S01]  /*0af0*/  FADD.FTZ R16, R16, R15 ;  /* 0x0000000f10107221 */ /* 0x000fe20000010000 */
[----:B------:R-:W-:Y:S01]  /*0b00*/  FFMA.FTZ R17, R18, R15, R17 ;  /* 0x0000000f12117223 */ /* 0x000fe20000010011 */
[----:B------:R-:W-:Y:S01]  /*0b10*/  FMUL.FTZ R15, R11, R0 ;  /* 0x000000000b0f7220 */ /* 0x000fe20000410000 */
[----:B------:R-:W-:-:S03]  /*0b20*/  FMUL.FTZ R14, R14, UR24 ;  /* 0x000000180e0e7c20 */ /* 0x000fc60008410000 */
[----:B------:R-:W-:Y:S01]  /*0b30*/  FADD.FTZ R19, R15, R16 ;  /* 0x000000100f137221 */ /* 0x000fe20000010000 */
[----:B------:R-:W-:Y:S01]  /*0b40*/  FFMA.FTZ R21, R14, R15, R17 ;  /* 0x0000000f0e157223 */ /* 0x000fe20000010011 */
[----:B------:R-:W-:Y:S01]  /*0b50*/  FFMA.FTZ R16, R3, R12, RZ ;  /* 0x0000000c03107223 */ /* 0x000fe200000100ff */
[----:B------:R-:W-:Y:S01]  /*0b60*/  FADD.FTZ R15, RZ, R2 ;  /* 0x00000002ff0f7221 */ /* 0x000fe20000010000 */
[C---:B------:R-:W-:Y:S02]  /*0b70*/  FFMA.FTZ R12, R10.reuse, R18, R13 ;  /* 0x000000120a0c7223 */ /* 0x040fe4000001000d */
[C---:B------:R-:W-:Y:S01]  /*0b80*/  FFMA.FTZ R13, R11.reuse, R14, R16 ;  /* 0x0000000e0b0d7223 */ /* 0x040fe20000010010 */
[----:B------:R-:W-:Y:S01]  /*0b90*/  FADD.FTZ R14, R10, R15 ;  /* 0x0000000f0a0e7221 */ /* 0x000fe20000010000 */
[----:B------:R-:W-:Y:S01]  /*0ba0*/  FADD.FTZ R15, R11, R20 ;  /* 0x000000140b0f7221 */ /* 0x000fe20000010000 */
[----:B------:R-:W-:Y:S06]  /*0bb0*/  BRA `(.L_x_1162) ;  /* 0x0000000400007947 */ /* 0x000fec0003800000 */
.L_x_1161:
        /* <DEDUP_REMOVED lines=9> */
[C-C-:B------:R-:W-:Y:S01]  /*0c50*/  FFMA.FTZ R18, R0.reuse, R12, R45.reuse ;  /* 0x0000000c00127223 */ /* 0x140fe2000001002d */
[----:B------:R-:W-:Y:S01]  /*0c60*/  FFMA.FTZ R17, R5, R14, R42 ;  /* 0x0000000e05117223 */ /* 0x000fe2000001002a */
        /* <DEDUP_REMOVED lines=16> */
[----:B-1----:R-:W-:-:S04]  /*0d70*/  FADD.FTZ R22, -R21, 1 ;  /* 0x3f80000015167421 */ /* 0x002fc80000010100 */
[----:B------:R-:W-:-:S03]  /*0d80*/  FFMA.FTZ R19, R19, R22, 1 ;  /* 0x3f80000013137423 */ /* 0x000fc60000010016 */
[----:B------:R-:W1:Y:S01]  /*0d90*/  MUFU.RCP R20, R20 ;  /* 0x0000001400147308 */ /* 0x000e620000001000 */
[----:B--2---:R-:W-:-:S04]  /*0da0*/  FADD.FTZ R25, -R24, 1 ;  /* 0x3f80000018197421 */ /* 0x004fc80000010100 */
[----:B------:R-:W-:Y:S01]  /*0db0*/  FFMA.FTZ R22, R18, R25, 1 ;  /* 0x3f80000012167423 */ /* 0x000fe20000010019 */
[----:B------:R-:W-:Y:S01]  /*0dc0*/  FMUL.FTZ R18, R2, R21 ;  /* 0x0000001502127220 */ /* 0x000fe20000410000 */
[----:B0-----:R-:W-:-:S03]  /*0dd0*/  FADD.FTZ R28, -R27, 1 ;  /* 0x3f8000001b1c7421 */ /* 0x001fc60000010100 */
[----:B------:R-:W-:Y:S01]  /*0de0*/  FMUL.FTZ R18, R18, R19 ;  /* 0x0000001312127220 */ /* 0x000fe20000410000 */
[----:B------:R-:W-:Y:S01]  /*0df0*/  FMUL.FTZ R27, R10, R27 ;  /* 0x0000001b0a1b7220 */ /* 0x000fe20000410000 */
[----:B------:R-:W-:Y:S01]  /*0e00*/  FFMA.FTZ R28, R17, R28, 1 ;  /* 0x3f800000111c7423 */ /* 0x000fe2000001001c */
[----:B------:R-:W-:Y:S01]  /*0e10*/  FMUL.FTZ R17, R3, R24 ;  /* 0x0000001803117220 */ /* 0x000fe20000410000 */
[----:B-1----:R-:W-:-:S03]  /*0e20*/  FADD.FTZ R21, -R20, 1 ;  /* 0x3f80000014157421 */ /* 0x002fc60000010100 */
[----:B------:R-:W-:Y:S01]  /*0e30*/  FMUL.FTZ R17, R17, R22 ;  /* 0x0000001611117220 */ /* 0x000fe20000410000 */
        /* <DEDUP_REMOVED lines=9> */
[----:B------:R-:W-:Y:S01]  /*0ed0*/  FFMA.FTZ R21, R12, R19, R21 ;  /* 0x000000130c157223 */ /* 0x000fe20000010015 */
[----:B------:R-:W-:Y:S01]  /*0ee0*/  FADD.FTZ R22, R19, R22 ;  /* 0x0000001613167221 */ /* 0x000fe20000010000 */
[----:B------:R-:W-:-:S02]  /*0ef0*/  FMUL.FTZ R24, R0, R20 ;  /* 0x0000001400187220 */ /* 0x000fc40000410000 */
[----:B------:R-:W-:Y:S01]  /*0f00*/  FFMA.FTZ R26, R14, R23, R21 ;  /* 0x000000170e1a7223 */ /* 0x000fe20000010015 */
[----:B------:R-:W-:Y:S01]  /*0f10*/  FADD.FTZ R19, R22, R23 ;  /* 0x0000001716137221 */ /* 0x000fe20000010000 */
[----:B------:R-:W-:Y:S01]  /*0f20*/  FFMA.FTZ R23, R13, R18, RZ ;  /* 0x000000120d177223 */ /* 0x000fe200000100ff */
[----:B------:R-:W-:Y:S01]  /*0f30*/  FADD.FTZ R13, RZ, R18 ;  /* 0x00000012ff0d7221 */ /* 0x000fe20000010000 */
[----:B------:R-:W-:Y:S01]  /*0f40*/  FFMA.FTZ R18, R12, R17, RZ ;  /* 0x000000110c127223 */ /* 0x000fe200000100ff */
[----:B------:R-:W-:Y:S01]  /*0f50*/  FADD.FTZ R17, RZ, R17 ;  /* 0x00000011ff117221 */ /* 0x000fe20000010000 */
[----:B------:R-:W-:Y:S01]  /*0f60*/  FFMA.FTZ R12, R14, R16, R23 ;  /* 0x000000100e0c7223 */ /* 0x000fe20000010017 */
[----:B------:R-:W-:Y:S01]  /*0f70*/  FADD.FTZ R14, R13, R16 ;  /* 0x000000100d0e7221 */ /* 0x000fe20000010000 */
[C---:B------:R-:W-:Y:S01]  /*0f80*/  FFMA.FTZ R21, R15.reuse, R24, R26 ;  /* 0x000000180f157223 */ /* 0x040fe2000001001a */
[----:B------:R-:W-:Y:S01]  /*0f90*/  FFMA.FTZ R13, R15, R20, R18 ;  /* 0x000000140f0d7223 */ /* 0x000fe20000010012 */
[----:B------:R-:W-:Y:S01]  /*0fa0*/  FADD.FTZ R19, R24, R19 ;  /* 0x0000001318137221 */ /* 0x000fe20000010000 */
[----:B------:R-:W-:-:S07]  /*0fb0*/  FADD.FTZ R15, R17, R20 ;  /* 0x00000014110f7221 */ /* 0x000fce0000010000 */
.L_x_1162:
        /* <DEDUP_REMOVED lines=34> */
.L_x_1164:
[----:B------:R-:W-:Y:S05]  /*11e0*/  BSYNC.RECONVERGENT B0 ;  /* 0x0000000000007941 */ /* 0x000fea0003800200 */
.L_x_1163:
[----:B------:R-:W-:Y:S06]  /*11f0*/  BAR.SYNC.DEFER_BLOCKING 0x0 ;  /* 0x0000000000007b1d */ /* 0x000fec0000010000 */
[----:B------:R-:W-:Y:S04]  /*1200*/  BSSY.RECONVERGENT B0, `(.L_x_1165) ;  /* 0x0000021000007945 */ /* 0x000fe80003800200 */
[----:B------:R-:W-:Y:S05]  /*1210*/  @P3 BRA `(.L_x_1166) ;  /* 0x00000000007c3947 */ /* 0x000fea0003800000 */
[----:B------:R-:W4:Y:S01]  /*1220*/  S2UR UR8, SR_CgaCtaId ;  /* 0x00000000000879c3 */ /* 0x000f220000008800 */
[----:B------:R-:W-:Y:S02]  /*1230*/  UMOV UR4, 0x400 ;  /* 0x0000040000047882 */ /* 0x000fe40000000000 */
[----:B----4-:R-:W-:-:S09]  /*1240*/  ULEA UR4, UR8, UR4, 0x18 ;  /* 0x0000000408047291 */ /* 0x010fd2000f8ec0ff */
        /* <DEDUP_REMOVED lines=28> */
.L_x_1166:
[----:B------:R-:W-:Y:S05]  /*1410*/  BSYNC.RECONVERGENT B0 ;  /* 0x0000000000007941 */ /* 0x000fea0003800200 */
.L_x_1165:
        /* <DEDUP_REMOVED lines=318> */
.L_x_1168:
[----:B------:R-:W-:Y:S05]  /*2800*/  BSYNC.RECONVERGENT B0 ;  /* 0x0000000000007941 */ /* 0x000fea0003800200 */
.L_x_1167:
[----:B------:R-:W-:Y:S04]  /*2810*/  BSSY.RECONVERGENT B0, `(.L_x_1169) ;  /* 0x000001d000007945 */ /* 0x000fe80003800200 */
[----:B------:R-:W-:Y:S05]  /*2820*/  @P5 BRA `(.L_x_1170) ;  /* 0x00000000006c5947 */ /* 0x000fea0003800000 */
[----:B--2---:R-:W2:Y:S01]  /*2830*/  LDC.64 R18, c[0x0][0x3f8] ;  /* 0x0000fe00ff127b82 */ /* 0x004ea20000000a00 */
        /* <DEDUP_REMOVED lines=26> */
.L_x_1170:
[----:B------:R-:W-:Y:S05]  /*29e0*/  BSYNC.RECONVERGENT B0 ;  /* 0x0000000000007941 */ /* 0x000fea0003800200 */
.L_x_1169:
[----:B------:R-:W-:-:S09]  /*29f0*/  UISETP.GE.U32.AND UP0, UPT, UR20, 0x2, UPT ;  /* 0x000000021400788c */ /* 0x000fd2000bf06070 */
[----:B------:R-:W-:Y:S05]  /*2a00*/  BRA.U !UP0, `(.L_x_1171) ;  /* 0x0000000d08107547 */ /* 0x000fea000b800000 */
[----:B----4-:R-:W4:Y:S01]  /*2a10*/  LDC.64 R12, c[0x0][0x3d0] ;  /* 0x0000f400ff0c7b82 */ /* 0x010f220000000a00 */
[----:B------:R-:W-:Y:S02]  /*2a20*/  LOP3.LUT R4, R44, 0x1, RZ, 0xc0, !PT ;  /* 0x000000012c047812 */ /* 0x000fe400078ec0ff */
[----:B------:R-:W-:-:S03]  /*2a30*/  MOV R16, UR20 ;  /* 0x0000001400107c02 */ /* 0x000fc60008000f00 */
        /* <DEDUP_REMOVED lines=8> */
[----:B------:R-:W4:Y:S01]  /*2ac0*/  LDC.64 R12, c[0x0][0x3c8] ;  /* 0x0000f200ff0c7b82 */ /* 0x000f220000000a00 */
[----:B------:R-:W-:Y:S01]  /*2ad0*/  LOP3.LUT P1, R4, R44, 0x2, RZ, 0xc0, !PT ;  /* 0x000000022c047812 */ /* 0x000fe2000782c0ff */
[----:B------:R-:W-:Y:S01]  /*2ae0*/  UIMAD.WIDE.U32 UR8, UR22, 0x8, UR28 ;  /* 0x00000008160878a5 */ /* 0x000fe2000f8e001c */
[----:B------:R-:W-:Y:S02]  /*2af0*/  IADD3 R15, PT, PT, R14, UR5, RZ ;  /* 0x000000050e0f7c10 */ /* 0x000fe4000fffe0ff */
[----:B--2---:R-:W-:Y:S02]  /*2b00*/  SEL R19, RZ, UR20, P1 ;  /* 0x00000014ff137c07 */ /* 0x004fe40008800000 */
[----:B-1----:R-:W-:Y:S02]  /*2b10*/  IADD3 R17, PT, PT, -R4, 0x1, RZ ;  /* 0x0000000104117810 */ /* 0x002fe40007ffe1ff */
[----:B------:R-:W-:Y:S02]  /*2b20*/  ISETP.NE.AND P1, PT, R19, -0x1, PT ;  /* 0xffffffff1300780c */ /* 0x000fe40003f25270 */
[----:B------:R-:W-:Y:S01]  /*2b30*/  MOV R14, UR8 ;  /* 0x00000008000e7c02 */ /* 0x000fe20008000f00 */
        /* <DEDUP_REMOVED lines=8> */
.L_x_1173:
[----:B------:R-:W2:Y:S04]  /*2bc0*/  LDG.E.STRONG.GPU R4, desc[UR16][R12.64] ;  /* 0x000000100c047981 */ /* 0x000ea8000c1ef900 */
[----:B--2---:R-:W-:Y:S01]  /*2bd0*/  CCTL.IVALL ;  /* 0x00000000ff00798f */ /* 0x004fe20002000000 */
[----:B------:R-:W-:Y:S05]  /*2be0*/  YIELD ;  /* 0x0000000000007946 */ /* 0x000fea0003800000 */
[----:B------:R-:W-:-:S13]  /*2bf0*/  ISETP.NE.AND P1, PT, R4, R19, PT ;  /* 0x000000130400720c */ /* 0x000fda0003f25270 */
[----:B------:R-:W-:Y:S05]  /*2c00*/  @P1 BRA `(.L_x_1173) ;  /* 0xfffffffc00ec1947 */ /* 0x000fea000383ffff */
.L_x_1172:
[----:B------:R-:W-:Y:S05]  /*2c10*/  WARPSYNC.ALL ;  /* 0x0000000000007948 */ /* 0x000fea0003800000 */
[----:B------:R-:W-:Y:S06]  /*2c20*/  BAR.SYNC.DEFER_BLOCKING 0x0 ;  /* 0x0000000000007b1d */ /* 0x000fec0000010000 */
[----:B------:R-:W-:Y:S01]  /*2c30*/  UMOV UR4, URZ ;  /* 0x000000ff00047c82 */ /* 0x000fe20008000000 */
[----:B------:R-:W-:Y:S05]  /*2c40*/  @!P4 BRA `(.L_x_1174) ;  /* 0x000000040028c947 */ /* 0x000fea0003800000 */
[----:B------:R-:W-:-:S07]  /*2c50*/  HFMA2 R4, -RZ, RZ, 0, 0 ;  /* 0x00000000ff047431 */ /* 0x000fce00000001ff */
.L_x_1175:
[C---:B------:R-:W-:Y:S02]  /*2c60*/  ISETP.EQ.OR P4, PT, R4.reuse, UR18, P3 ;  /* 0x0000001204007c0c */ /* 0x040fe40009f82670 */
[C---:B----4-:R-:W-:Y:S02]  /*2c70*/  IADD3 R14, PT, PT, R4.reuse, 0x1, RZ ;  /* 0x00000001040e7810 */ /* 0x050fe40007ffe0ff */
[----:B------:R-:W-:Y:S02]  /*2c80*/  IADD3 R18, PT, PT, R4, 0x2, RZ ;  /* 0x0000000204127810 */ /* 0x000fe40007ffe0ff */
[----:B------:R-:W-:Y:S02]  /*2c90*/  ISETP.EQ.OR P5, PT, R14, UR18, P3 ;  /* 0x000000120e007c0c */ /* 0x000fe40009fa2670 */
[----:B------:R-:W-:Y:S02]  /*2ca0*/  MOV R13, UR19 ;  /* 0x00000013000d7c02 */ /* 0x000fe40008000f00 */
[----:B------:R-:W-:-:S02]  /*2cb0*/  ISETP.EQ.OR P6, PT, R18, UR18, P3 ;  /* 0x0000001212007c0c */ /* 0x000fc40009fc2670 */
[C---:B------:R-:W-:Y:S01]  /*2cc0*/  IADD3 R16, PT, PT, R4.reuse, 0x3, RZ ;  /* 0x0000000304107810 */ /* 0x040fe20007ffe0ff */
[----:B------:R-:W-:Y:S01]  /*2cd0*/  @!P4 IMAD R12, R4, R13, UR5 ;  /* 0x00000005040cce24 */ /* 0x000fe2000f8e020d */
[----:B------:R-:W-:Y:S02]  /*2ce0*/  MOV R15, 0x8 ;  /* 0x00000008000f7802 */ /* 0x000fe40000000f00 */
[----:B-1----:R-:W-:Y:S02]  /*2cf0*/  MOV R17, UR19 ;  /* 0x0000001300117c02 */ /* 0x002fe40008000f00 */
[----:B------:R-:W-:Y:S01]  /*2d00*/  ISETP.EQ.OR P1, PT, R16, UR18, P3 ;  /* 0x0000001210007c0c */ /* 0x000fe20009f22670 */
[----:B------:R-:W-:Y:S01]  /*2d10*/  @!P4 IMAD.WIDE.U32 R12, R12, R15, UR28 ;  /* 0x0000001c0c0cce25 */ /* 0x000fe2000f8e000f */
[----:B--2---:R-:W-:Y:S02]  /*2d20*/  MOV R19, UR19 ;  /* 0x0000001300137c02 */ /* 0x004fe40008000f00 */
[----:B------:R-:W-:Y:S01]  /*2d30*/  MOV R21, UR19 ;  /* 0x0000001300157c02 */ /* 0x000fe20008000f00 */
[----:B------:R-:W-:Y:S01]  /*2d40*/  @!P5 IMAD R14, R14, R17, UR5 ;  /* 0x000000050e0ede24 */ /* 0x000fe2000f8e0211 */
[----:B------:R-:W-:Y:S01]  /*2d50*/  MOV R17, 0x8 ;  /* 0x0000000800117802 */ /* 0x000fe20000000f00 */
[----:B------:R-:W-:Y:S01]  /*2d60*/  @!P6 IMAD R18, R18, R19, UR5 ;  /* 0x000000051212ee24 */ /* 0x000fe2000f8e0213 */
[----:B------:R-:W-:Y:S01]  /*2d70*/  MOV R19, 0x8 ;  /* 0x0000000800137802 */ /* 0x000fe20000000f00 */
[----:B------:R-:W0:Y:S02]  /*2d80*/  @!P4 LDG.E.64 R12, desc[UR16][R12.64] ;  /* 0x000000100c0cc981 */ /* 0x000e24000c1e1b00 */
[----:B------:R-:W-:-:S04]  /*2d90*/  @!P5 IMAD.WIDE.U32 R14, R14, R17, UR28 ;  /* 0x0000001c0e0ede25 */ /* 0x000fc8000f8e0011 */
[----:B------:R-:W-:Y:S02]  /*2da0*/  @!P1 IMAD R16, R16, R21, UR5 ;  /* 0x0000000510109e24 */ /* 0x000fe4000f8e0215 */
[----:B------:R-:W-:Y:S01]  /*2db0*/  @!P6 IMAD.WIDE.U32 R18, R18, R19, UR28 ;  /* 0x0000001c1212ee25 */ /* 0x000fe2000f8e0013 */
[----:B------:R-:W2:Y:S03]  /*2dc0*/  @!P5 LDG.E.64 R14, desc[UR16][R14.64] ;  /* 0x000000100e0ed981 */ /* 0x000ea6000c1e1b00 */
[----:B------:R-:W-:Y:S02]  /*2dd0*/  @!P1 IMAD.WIDE.U32 R16, R16, R17, UR28 ;  /* 0x0000001c10109e25 */ /* 0x000fe4000f8e0011 */
[----:B------:R-:W4:Y:S04]  /*2de0*/  @!P6 LDG.E.64 R18, desc[UR16][R18.64] ;  /* 0x000000101212e981 */ /* 0x000f28000c1e1b00 */
[----:B------:R-:W5:Y:S01]  /*2df0*/  @!P1 LDG.E.64 R16, desc[UR16][R16.64] ;  /* 0x0000001010109981 */ /* 0x000f62000c1e1b00 */
        /* <DEDUP_REMOVED lines=8> */
[----:B------:R-:W-:Y:S01]  /*2e80*/  IADD3 R14, PT, PT, R4, 0x6, RZ ;  /* 0x00000006040e7810 */ /* 0x000fe20007ffe0ff */
[----:B----4-:R-:W-:Y:S01]  /*2e90*/  @!P6 FADD.FTZ R36, R36, R18 ;  /* 0x000000122424e221 */ /* 0x010fe20000010000 */
[----:B------:R-:W-:Y:S01]  /*2ea0*/  @!P6 FADD.FTZ R37, R37, R19 ;  /* 0x000000132525e221 */ /* 0x000fe20000010000 */
[----:B------:R-:W-:Y:S02]  /*2eb0*/  MOV R15, UR19 ;  /* 0x00000013000f7c02 */ /* 0x000fe40008000f00 */
[----:B-----5:R-:W-:Y:S01]  /*2ec0*/  @!P1 FADD.FTZ R36, R36, R16 ;  /* 0x0000001024249221 */ /* 0x020fe20000010000 */
[----:B------:R-:W-:Y:S01]  /*2ed0*/  IADD3 R18, PT, PT, R4, 0x7, RZ ;  /* 0x0000000704127810 */ /* 0x000fe20007ffe0ff */
[----:B------:R-:W-:Y:S01]  /*2ee0*/  @!P1 FADD.FTZ R37, R37, R17 ;  /* 0x0000001125259221 */ /* 0x000fe20000010000 */
[----:B------:R-:W-:-:S02]  /*2ef0*/  ISETP.EQ.OR P6, PT, R14, UR18, P3 ;  /* 0x000000120e007c0c */ /* 0x000fc40009fc2670 */
[----:B------:R-:W-:Y:S01]  /*2f00*/  MOV R16, UR19 ;  /* 0x0000001300107c02 */ /* 0x000fe20008000f00 */
[----:B------:R-:W-:Y:S01]  /*2f10*/  @!P4 IMAD R12, R12, R15, UR5 ;  /* 0x000000050c0cce24 */ /* 0x000fe2000f8e020f */
[----:B------:R-:W-:Y:S02]  /*2f20*/  MOV R17, 0x8 ;  /* 0x0000000800117802 */ /* 0x000fe40000000f00 */
[----:B------:R-:W-:Y:S01]  /*2f30*/  ISETP.EQ.OR P1, PT, R18, UR18, P3 ;  /* 0x0000001212007c0c */ /* 0x000fe20009f22670 */
[----:B------:R-:W-:Y:S01]  /*2f40*/  @!P5 IMAD R16, R13, R16, UR5 ;  /* 0x000000050d10de24 */ /* 0x000fe2000f8e0210 */
[----:B------:R-:W-:Y:S01]  /*2f50*/  MOV R19, UR19 ;  /* 0x0000001300137c02 */ /* 0x000fe20008000f00 */
[----:B------:R-:W-:Y:S01]  /*2f60*/  @!P4 IMAD.WIDE.U32 R12, R12, R17, UR28 ;  /* 0x0000001c0c0cce25 */ /* 0x000fe2000f8e0011 */
[----:B------:R-:W-:-:S03]  /*2f70*/  MOV R15, 0x8 ;  /* 0x00000008000f7802 */ /* 0x000fc60000000f00 */
[----:B------:R-:W-:Y:S01]  /*2f80*/  @!P6 IMAD R14, R14, R19, UR5 ;  /* 0x000000050e0eee24 */ /* 0x000fe2000f8e0213 */
[----:B------:R-:W-:Y:S01]  /*2f90*/  MOV R19, 0x8 ;  /* 0x0000000800137802 */ /* 0x000fe20000000f00 */
        /* <DEDUP_REMOVED lines=21> */
.L_x_1174:
[----:B------:R-:W-:-:S09]  /*30f0*/  UISETP.NE.AND UP0, UPT, UR23, URZ, UPT ;  /* 0x000000ff1700728c */ /* 0x000fd2000bf05270 */
[----:B------:R-:W-:Y:S05]  /*3100*/  BRA.U !UP0, `(.L_x_1171) ;  /* 0x0000000508507547 */ /* 0x000fea000b800000 */
[----:B------:R-:W-:Y:S02]  /*3110*/  UIADD3 UR8, UPT, UPT, UR23, -0x1, URZ ;  /* 0xffffffff17087890 */ /* 0x000fe4000fffe0ff */
[----:B------:R-:W-:Y:S02]  /*3120*/  ULOP3.LUT UP0, UR25, UR20, 0x3, URZ, 0xc0, !UPT ;  /* 0x0000000314197892 */ /* 0x000fe4000f80c0ff */
[----:B------:R-:W-:-:S09]  /*3130*/  UISETP.GE.U32.AND UP1, UPT, UR8, 0x3, UPT ;  /* 0x000000030800788c */ /* 0x000fd2000bf26070 */
[----:B------:R-:W-:Y:S05]  /*3140*/  BRA.U !UP1, `(.L_x_1176) ;  /* 0x0000000109a47547 */ /* 0x000fea000b800000 */
[----:B------:R-:W5:Y:S01]  /*3150*/  S2R R4, SR_CTAID.X ;  /* 0x0000000000047919 */ /* 0x000f620000002500 */
[----:B------:R-:W-:Y:S02]  /*3160*/  UIADD3 UR10, UPT, UPT, UR4, 0x1, URZ ;  /* 0x00000001040a7890 */ /* 0x000fe4000fffe0ff */
[----:B------:R-:W-:Y:S02]  /*3170*/  UIADD3 UR14, UPT, UPT, UR4, 0x2, URZ ;  /* 0x00000002040e7890 */ /* 0x000fe4000fffe0ff */
[----:B------:R-:W-:Y:S02]  /*3180*/  UIADD3 UR15, UPT, UPT, UR4, 0x3, URZ ;  /* 0x00000003040f7890 */ /* 0x000fe4000fffe0ff */
[C---:B-----5:R-:W-:Y:S02]  /*3190*/  ISETP.EQ.OR P1, PT, R4.reuse, UR4, P3 ;  /* 0x0000000404007c0c */ /* 0x060fe40009f22670 */
        /* <DEDUP_REMOVED lines=12> */
[----:B----4-:R-:W-:Y:S01]  /*3260*/  MOV R12, UR8 ;  /* 0x00000008000c7c02 */ /* 0x010fe20008000f00 */
        /* <DEDUP_REMOVED lines=9> */
[----:B------:R-:W4:Y:S02]  /*3300*/  @!P4 LDG.E.64 R14, desc[UR16][R14.64] ;  /* 0x000000100e0ec981 */ /* 0x000f24000c1e1b00 */
[----:B------:R-:W-:Y:S02]  /*3310*/  MOV R18, UR10 ;  /* 0x0000000a00127c02 */ /* 0x000fe40008000f00 */
[----:B--2---:R-:W-:Y:S01]  /*3320*/  MOV R19, UR11 ;  /* 0x0000000b00137c02 */ /* 0x004fe20008000f00 */
[----:B------:R-:W2:Y:S05]  /*3330*/  @!P5 LDG.E.64 R16, desc[UR16][R16.64] ;  /* 0x000000101010d981 */ /* 0x000eaa000c1e1b00 */
[----:B------:R-:W5:Y:S01]  /*3340*/  @!P6 LDG.E.64 R18, desc[UR16][R18.64] ;  /* 0x000000101212e981 */ /* 0x000f62000c1e1b00 */
[----:B------:R-:W-:Y:S01]  /*3350*/  UIADD3 UR4, UPT, UPT, UR4, 0x4, URZ ;  /* 0x0000000404047890 */ /* 0x000fe2000fffe0ff */
[----:B0--3--:R-:W-:Y:S01]  /*3360*/  @!P1 FADD.FTZ R36, R36, R12 ;  /* 0x0000000c24249221 */ /* 0x009fe20000010000 */
[----:B------:R-:W-:-:S03]  /*3370*/  @!P1 FADD.FTZ R37, R37, R13 ;  /* 0x0000000d25259221 */ /* 0x000fc60000010000 */
[----:B----4-:R-:W-:Y:S01]  /*3380*/  @!P4 FADD.FTZ R36, R36, R14 ;  /* 0x0000000e2424c221 */ /* 0x010fe20000010000 */
[----:B------:R-:W-:-:S03]  /*3390*/  @!P4 FADD.FTZ R37, R37, R15 ;  /* 0x0000000f2525c221 */ /* 0x000fc60000010000 */
[----:B--2---:R-:W-:Y:S01]  /*33a0*/  @!P5 FADD.FTZ R36, R36, R16 ;  /* 0x000000102424d221 */ /* 0x004fe20000010000 */
[----:B------:R-:W-:-:S03]  /*33b0*/  @!P5 FADD.FTZ R37, R37, R17 ;  /* 0x000000112525d221 */ /* 0x000fc60000010000 */
[----:B-----5:R-:W-:Y:S01]  /*33c0*/  @!P6 FADD.FTZ R36, R36, R18 ;  /* 0x000000122424e221 */ /* 0x020fe20000010000 */
[----:B------:R-:W-:-:S07]  /*33d0*/  @!P6 FADD.FTZ R37, R37, R19 ;  /* 0x000000132525e221 */ /* 0x000fce0000010000 */
.L_x_1176:
[----:B------:R-:W-:Y:S05]  /*33e0*/  BRA.U !UP0, `(.L_x_1171) ;  /* 0x0000000108987547 */ /* 0x000fea000b800000 */
[----:B------:R-:W0:Y:S01]  /*33f0*/  S2R R16, SR_CTAID.X ;  /* 0x0000000000107919 */ /* 0x000e220000002500 */
[----:B------:R-:W-:Y:S02]  /*3400*/  UISETP.NE.AND UP0, UPT, UR25, 0x1, UPT ;  /* 0x000000011900788c */ /* 0x000fe4000bf05270 */
[----:B------:R-:W-:-:S06]  /*3410*/  ULOP3.LUT UR8, UR20, 0x1, URZ, 0xc0, !UPT ;  /* 0x0000000114087892 */ /* 0x000fcc000f8ec0ff */
[----:B-1--4-:R-:W-:Y:S01]  /*3420*/  MOV R17, UR8 ;  /* 0x0000000800117c02 */ /* 0x012fe20008000f00 */
        /* <DEDUP_REMOVED lines=16> */
[----:B------:R-:W4:Y:S01]  /*3530*/  @!P1 LDG.E.64 R14, desc[UR16][R14.64] ;  /* 0x000000100e0e9981 */ /* 0x000f22000c1e1b00 */
[----:B------:R-:W-:Y:S01]  /*3540*/  UIADD3 UR4, UPT, UPT, UR4, 0x2, URZ ;  /* 0x0000000204047890 */ /* 0x000fe2000fffe0ff */
[----:B0--3--:R-:W-:Y:S01]  /*3550*/  @!P4 FADD.FTZ R36, R36, R12 ;  /* 0x0000000c2424c221 */ /* 0x009fe20000010000 */
[----:B------:R-:W-:-:S03]  /*3560*/  @!P4 FADD.FTZ R37, R37, R13 ;  /* 0x0000000d2525c221 */ /* 0x000fc60000010000 */
[----:B----4-:R-:W-:Y:S01]  /*3570*/  @!P1 FADD.FTZ R36, R36, R14 ;  /* 0x0000000e24249221 */ /* 0x010fe20000010000 */
[----:B------:R-:W-:-:S07]  /*3580*/  @!P1 FADD.FTZ R37, R37, R15 ;  /* 0x0000000f25259221 */ /* 0x000fce0000010000 */
.L_x_1177:
[----:B0-----:R-:W-:Y:S01]  /*3590*/  ISETP.EQ.OR P1, PT, R16, UR4, P3 ;  /* 0x0000000410007c0c */ /* 0x001fe20009f22670 */
[----:B------:R-:W-:Y:S03]  /*35a0*/  BSSY.RECONVERGENT B0, `(.L_x_1171) ;  /* 0x000000a000007945 */ /* 0x000fe60003800200 */
[----:B------:R-:W-:-:S13]  /*35b0*/  ISETP.NE.U32.OR P1, PT, R17, 0x1, P1 ;  /* 0x000000011100780c */ /* 0x000fda0000f25470 */
[----:B------:R-:W-:Y:S05]  /*35c0*/  @P1 BRA `(.L_x_1178) ;  /* 0x00000000001c1947 */ /* 0x000fea0003800000 */
[----:B------:R-:W-:Y:S01]  /*35d0*/  UIMAD UR8, UR19, UR4, UR5 ;  /* 0x00000004130872a4 */ /* 0x000fe2000f8e0205 */
[----:B------:R-:W-:-:S05]  /*35e0*/  HFMA2 R13, -RZ, RZ, 0, 4.76837158203125e-07 ;  /* 0x00000008ff0d7431 */ /* 0x000fca00000001ff */
[----:B------:R-:W-:-:S05]  /*35f0*/  MOV R12, UR8 ;  /* 0x00000008000c7c02 */ /* 0x000fca0008000f00 */
[----:B------:R-:W-:-:S06]  /*3600*/  IMAD.WIDE.U32 R12, R12, R13, UR28 ;  /* 0x0000001c0c0c7e25 */ /* 0x000fcc000f8e000d */
[----:B------:R-:W3:Y:S02]  /*3610*/  LDG.E.64 R12, desc[UR16][R12.64] ;  /* 0x000000100c0c7981 */ /* 0x000ee4000c1e1b00 */
[----:B---3--:R-:W-:Y:S01]  /*3620*/  FADD.FTZ R36, R36, R12 ;  /* 0x0000000c24247221 */ /* 0x008fe20000010000 */
[----:B------:R-:W-:-:S07]  /*3630*/  FADD.FTZ R37, R37, R13 ;  /* 0x0000000d25257221 */ /* 0x000fce0000010000 */
.L_x_1178:
[----:B------:R-:W-:Y:S05]  /*3640*/  BSYNC.RECONVERGENT B0 ;  /* 0x0000000000007941 */ /* 0x000fea0003800200 */
.L_x_1171:
[----:B------:R-:W5:Y:S01]  /*3650*/  S2UR UR8, SR_CgaCtaId ;  /* 0x00000000000879c3 */ /* 0x000f620000008800 */
[----:B------:R-:W-:Y:S01]  /*3660*/  UMOV UR4, 0x400 ;  /* 0x0000040000047882 */ /* 0x000fe20000000000 */
[----:B------:R-:W-:Y:S01]  /*3670*/  FADD.FTZ R6, R6, -UR26 ;  /* 0x8000001a06067e21 */ /* 0x000fe20008010000 */
[----:B------:R-:W-:Y:S01]  /*3680*/  FADD.FTZ R7, R7, -UR26 ;  /* 0x8000001a07077e21 */ /* 0x000fe20008010000 */
[----:B----4-:R-:W-:Y:S01]  /*3690*/  FADD.FTZ R12, R9, -UR26 ;  /* 0x8000001a090c7e21 */ /* 0x010fe20008010000 */
[----:B------:R-:W-:Y:S01]  /*36a0*/  FADD.FTZ R8, R8, -UR26 ;  /* 0x8000001a08087e21 */ /* 0x000fe20008010000 */
[----:B------:R-:W-:Y:S01]  /*36b0*/  FMUL.FTZ R21, R6, UR24 ;  /* 0x0000001806157c20 */ /* 0x000fe20008410000 */
[----:B------:R-:W-:Y:S01]  /*36c0*/  FMUL.FTZ R22, R7, UR24 ;  /* 0x0000001807167c20 */ /* 0x000fe20008410000 */
[----:B-----5:R-:W-:-:S09]  /*36d0*/  ULEA UR4, UR8, UR4, 0x18 ;  /* 0x0000000408047291 */ /* 0x020fd2000f8ec0ff */
[----:B------:R-:W-:Y:S01]  /*36e0*/  @!P3 STS.64 [UR4+0x78], R36 ;  /* 0x00007824ff00b988 */ /* 0x000fe20008000a04 */
[----:B------:R-:W-:Y:S06]  /*36f0*/  BAR.SYNC.DEFER_BLOCKING 0x0 ;  /* 0x0000000000007b1d */ /* 0x000fec0000010000 */
[----:B------:R-:W4:Y:S01]  /*3700*/  LDS.64 R14, [UR4+0x78] ;  /* 0x00007804ff0e7984 */ /* 0x000f220008000a00 */
[----:B------:R-:W4:Y:S02]  /*3710*/  LDCU UR4, c[0x0][0x42c] ;  /* 0x00008580ff0477ac */ /* 0x000f240008000800 */
[----:B----4-:R-:W-:Y:S01]  /*3720*/  FMUL.FTZ R4, R14, UR4 ;  /* 0x000000040e047c20 */ /* 0x010fe20008410000 */
[----:B------:R-:W-:Y:S01]  /*3730*/  FMUL.FTZ R9, R15, UR4 ;  /* 0x000000040f097c20 */ /* 0x000fe20008410000 */
[----:B------:R-:W-:Y:S06]  /*3740*/  @!P2 BRA `(.L_x_1179) ;  /* 0x000000000048a947 */ /* 0x000fec0003800000 */
[----:B------:R-:W-:Y:S01]  /*3750*/  FFMA.FTZ R6, R5, R21, R42 ;  /* 0x0000001505067223 */ /* 0x000fe2000001002a */
[----:B------:R-:W-:-:S03]  /*3760*/  FFMA.FTZ R7, R0, R22, R45 ;  /* 0x0000001600077223 */ /* 0x000fc6000001002d */
[----:B------:R-:W-:Y:S01]  /*3770*/  FMUL.FTZ R13, R6, -1.4426950216293334961 ;  /* 0xbfb8aa3b060d7820 */ /* 0x000fe20000410000 */
[----:B------:R-:W-:-:S05]  /*3780*/  FMUL.FTZ R16, R7, -1.4426950216293334961 ;  /* 0xbfb8aa3b07107820 */ /* 0x000fca0000410000 */
[----:B------:R-:W4:Y:S08]  /*3790*/  MUFU.EX2 R13, R13 ;  /* 0x0000000d000d7308 */ /* 0x000f300000000800 */
[----:B------:R-:W1:Y:S01]  /*37a0*/  MUFU.EX2 R16, R16 ;  /* 0x0000001000107308 */ /* 0x000e620000000800 */
[----:B----4-:R-:W-:-:S07]  /*37b0*/  FADD.FTZ R14, R13, 1 ;  /* 0x3f8000000d0e7421 */ /* 0x010fce0000010000 */
[----:B------:R-:W2:Y:S01]  /*37c0*/  MUFU.RCP R15, R14 ;  /* 0x0000000e000f7308 */ /* 0x000ea20000001000 */
[----:B-1----:R-:W-:-:S07]  /*37d0*/  FADD.FTZ R17, R16, 1 ;  /* 0x3f80000010117421 */ /* 0x002fce0000010000 */
        /* <DEDUP_REMOVED lines=9> */
.L_x_1179:
[----:B------:R-:W-:Y:S04]  /*3870*/  BSSY.RECONVERGENT B0, `(.L_x_1180) ;  /* 0x0000013000007945 */ /* 0x000fe80003800200 */
[----:B------:R-:W-:Y:S05]  /*3880*/  @P0 BRA `(.L_x_1181) ;  /* 0x0000000000440947 */ /* 0x000fea0003800000 */
[----:B------:R-:W4:Y:S01]  /*3890*/  LDCU.64 UR10, c[0x0][0x3f8] ;  /* 0x00007f00ff0a77ac */ /* 0x000f220008000a00 */
[----:B------:R-:W-:Y:S01]  /*38a0*/  MOV R6, R50 ;  /* 0x0000003200067202 */ /* 0x000fe20000000f00 */
[C-C-:B------:R-:W-:Y:S01]  /*38b0*/  FFMA.FTZ R14, R4.reuse, R21, R9.reuse ;  /* 0x00000015040e7223 */ /* 0x140fe20000010009 */
[----:B------:R-:W-:Y:S01]  /*38c0*/  MOV R7, R53 ;  /* 0x0000003500077202 */ /* 0x000fe20000000f00 */
[----:B------:R-:W5:Y:S01]  /*38d0*/  LDCU.64 UR8, c[0x0][0x380] ;  /* 0x00007000ff0877ac */ /* 0x000f620008000a00 */
[----:B------:R-:W-:Y:S01]  /*38e0*/  FFMA.FTZ R13, R4, R22, R9 ;  /* 0x00000016040d7223 */ /* 0x000fe20000010009 */
[----:B------:R-:W-:-:S03]  /*38f0*/  FFMA.FTZ R14, R5, R2, -R14 ;  /* 0x00000002050e7223 */ /* 0x000fc6000001080e */
[----:B------:R-:W-:Y:S01]  /*3900*/  FFMA.FTZ R13, R0, R3, -R13 ;  /* 0x00000003000d7223 */ /* 0x000fe2000001080d */
[----:B------:R-:W-:Y:S01]  /*3910*/  FMUL.FTZ R14, R14, UR24 ;  /* 0x000000180e0e7c20 */ /* 0x000fe20008410000 */
[----:B----4-:R-:W-:Y:S02]  /*3920*/  IMAD R16, R41, UR10, RZ ;  /* 0x0000000a29107c24 */ /* 0x010fe4000f8e02ff */
[----:B------:R-:W-:-:S04]  /*3930*/  IMAD.WIDE.U32 R6, R49, UR10, R6 ;  /* 0x0000000a31067c25 */ /* 0x000fc8000f8e0006 */
[----:B------:R-:W-:Y:S01]  /*3940*/  IMAD R15, R49, UR11, R16 ;  /* 0x0000000b310f7c24 */ /* 0x000fe2000f8e0210 */
[----:B-----5:R-:W-:-:S04]  /*3950*/  LEA R2, P0, R6, UR8, 0x2 ;  /* 0x0000000806027c11 */ /* 0x020fc8000f8010ff */
[----:B------:R-:W-:-:S04]  /*3960*/  IADD3 R15, PT, PT, R7, R15, RZ ;  /* 0x0000000f070f7210 */ /* 0x000fc80007ffe0ff */
[----:B------:R-:W-:Y:S01]  /*3970*/  LEA.HI.X R3, R6, UR9, R15, 0x2, P0 ;  /* 0x0000000906037c11 */ /* 0x000fe200080f140f */
[----:B------:R-:W-:-:S05]  /*3980*/  FMUL.FTZ R15, R13, UR24 ;  /* 0x000000180d0f7c20 */ /* 0x000fca0008410000 */
[----:B------:R4:W-:Y:S02]  /*3990*/  STG.E.64 desc[UR16][R2.64], R14 ;  /* 0x0000000e02007986 */ /* 0x0009e4000c101b10 */
.L_x_1181:
[----:B------:R-:W-:Y:S05]  /*39a0*/  BSYNC.RECONVERGENT B0 ;  /* 0x0000000000007941 */ /* 0x000fea0003800200 */
.L_x_1180:
[----:B------:R-:W-:Y:S01]  /*39b0*/  UISETP.NE.AND UP0, UPT, UR21, URZ, UPT ;  /* 0x000000ff1500728c */ /* 0x000fe2000bf05270 */
[----:B----4-:R-:W-:Y:S01]  /*39c0*/  FMUL.FTZ R14, R8, UR24 ;  /* 0x00000018080e7c20 */ /* 0x010fe20008410000 */
[----:B------:R-:W-:-:S07]  /*39d0*/  FMUL.FTZ R16, R12, UR24 ;  /* 0x000000180c107c20 */ /* 0x000fce0008410000 */
[----:B------:R-:W-:Y:S05]  /*39e0*/  BRA.U !UP0, `(.L_x_1182) ;  /* 0x0000000108487547 */ /* 0x000fea000b800000 */
[----:B------:R-:W-:Y:S01]  /*39f0*/  FFMA.FTZ R42, R5, R14, R42 ;  /* 0x0000000e052a7223 */ /* 0x000fe2000001002a */
[----:B------:R-:W-:-:S03]  /*3a00*/  FFMA.FTZ R45, R0, R16, R45 ;  /* 0x00000010002d7223 */ /* 0x000fc6000001002d */
[----:B------:R-:W-:Y:S01]  /*3a10*/  FMUL.FTZ R2, R42, -1.4426950216293334961 ;  /* 0xbfb8aa3b2a027820 */ /* 0x000fe20000410000 */
[----:B------:R-:W-:-:S05]  /*3a20*/  FMUL.FTZ R6, R45, -1.4426950216293334961 ;  /* 0xbfb8aa3b2d067820 */ /* 0x000fca0000410000 */
[----:B------:R-:W4:Y:S08]  /*3a30*/  MUFU.EX2 R2, R2 ;  /* 0x0000000200027308 */ /* 0x000f300000000800 */
[----:B------:R-:W5:Y:S01]  /*3a40*/  MUFU.EX2 R6, R6 ;  /* 0x0000000600067308 */ /* 0x000f620000000800 */
[----:B----4-:R-:W-:-:S07]  /*3a50*/  FADD.FTZ R3, R2, 1 ;  /* 0x3f80000002037421 */ /* 0x010fce0000010000 */
[----:B------:R-:W4:Y:S01]  /*3a60*/  MUFU.RCP R3, R3 ;  /* 0x0000000300037308 */ /* 0x000f220000001000 */
[----:B-----5:R-:W-:-:S07]  /*3a70*/  FADD.FTZ R7, R6, 1 ;  /* 0x3f80000006077421 */ /* 0x020fce0000010000 */
[----:B------:R-:W5:Y:S01]  /*3a80*/  MUFU.RCP R8, R7 ;  /* 0x0000000700087308 */ /* 0x000f620000001000 */
[----:B----4-:R-:W-:Y:S01]  /*3a90*/  FADD.FTZ R13, -R3, 1 ;  /* 0x3f800000030d7421 */ /* 0x010fe20000010100 */
[----:B------:R-:W-:-:S03]  /*3aa0*/  FMUL.FTZ R10, R10, R3 ;  /* 0x000000030a0a7220 */ /* 0x000fc60000410000 */
[----:B------:R-:W-:Y:S01]  /*3ab0*/  FFMA.FTZ R13, R42, R13, 1 ;  /* 0x3f8000002a0d7423 */ /* 0x000fe2000001000d */
[----:B-----5:R-:W-:Y:S01]  /*3ac0*/  FADD.FTZ R12, -R8, 1 ;  /* 0x3f800000080c7421 */ /* 0x020fe20000010100 */
[----:B------:R-:W-:Y:S02]  /*3ad0*/  FMUL.FTZ R11, R11, R8 ;  /* 0x000000080b0b7220 */ /* 0x000fe40000410000 */
[----:B------:R-:W-:Y:S01]  /*3ae0*/  FMUL.FTZ R10, R10, R13 ;  /* 0x0000000d0a0a7220 */ /* 0x000fe20000410000 */
[----:B------:R-:W-:-:S04]  /*3af0*/  FFMA.FTZ R12, R45, R12, 1 ;  /* 0x3f8000002d0c7423 */ /* 0x000fc8000001000c */
[----:B------:R-:W-:-:S07]  /*3b00*/  FMUL.FTZ R11, R11, R12 ;  /* 0x0000000c0b0b7220 */ /* 0x000fce0000410000 */
.L_x_1182:
[----:B------:R-:W4:Y:S01]  /*3b10*/  LDCU.64 UR8, c[0x0][0x400] ;  /* 0x00008000ff0877ac */ /* 0x000f220008000a00 */
[C-C-:B------:R-:W-:Y:S01]  /*3b20*/  FFMA.FTZ R2, R4.reuse, R14, R9.reuse ;  /* 0x0000000e04027223 */ /* 0x140fe20000010009 */
[----:B------:R-:W-:Y:S01]  /*3b30*/  FFMA.FTZ R9, R4, R16, R9 ;  /* 0x0000001004097223 */ /* 0x000fe20000010009 */
[----:B------:R-:W-:Y:S02]  /*3b40*/  BSSY.RECONVERGENT B0, `(.L_x_1183) ;  /* 0x0000012000007945 */ /* 0x000fe40003800200 */
[----:B------:R-:W-:Y:S01]  /*3b50*/  FFMA.FTZ R2, R5, R10, -R2 ;  /* 0x0000000a05027223 */ /* 0x000fe20000010802 */
[----:B------:R-:W-:-:S03]  /*3b60*/  FFMA.FTZ R9, R0, R11, -R9 ;  /* 0x0000000b00097223 */ /* 0x000fc60000010809 */
[----:B------:R-:W-:Y:S01]  /*3b70*/  FMUL.FTZ R8, R2, UR24 ;  /* 0x0000001802087c20 */ /* 0x000fe20008410000 */
[----:B------:R-:W-:Y:S01]  /*3b80*/  FMUL.FTZ R9, R9, UR24 ;  /* 0x0000001809097c20 */ /* 0x000fe20008410000 */
[----:B----4-:R-:W-:-:S04]  /*3b90*/  ISETP.GE.U32.AND P0, PT, R46, UR8, PT ;  /* 0x000000082e007c0c */ /* 0x010fc8000bf06070 */
[----:B------:R-:W-:-:S13]  /*3ba0*/  ISETP.GE.AND.EX P0, PT, R39, UR9, PT, P0 ;  /* 0x0000000927007c0c */ /* 0x000fda000bf06300 */
[----:B------:R-:W-:Y:S05]  /*3bb0*/  @P0 BRA `(.L_x_1184) ;  /* 0x0000000000280947 */ /* 0x000fea0003800000 */
[----:B------:R-:W4:Y:S01]  /*3bc0*/  LDCU.64 UR8, c[0x0][0x3f8] ;  /* 0x00007f00ff0877ac */ /* 0x000f220008000a00 */
[----:B------:R-:W-:Y:S01]  /*3bd0*/  MOV R51, R53 ;  /* 0x0000003500337202 */ /* 0x000fe20000000f00 */
[----:B------:R-:W5:Y:S01]  /*3be0*/  LDCU.64 UR10, c[0x0][0x380] ;  /* 0x00007000ff0a77ac */ /* 0x000f620008000a00 */
[----:B----4-:R-:W-:Y:S02]  /*3bf0*/  IMAD R3, R39, UR8, RZ ;  /* 0x0000000827037c24 */ /* 0x010fe4000f8e02ff */
[----:B------:R-:W-:-:S04]  /*3c00*/  IMAD.WIDE.U32 R50, R46, UR8, R50 ;  /* 0x000000082e327c25 */ /* 0x000fc8000f8e0032 */
[----:B------:R-:W-:Y:S01]  /*3c10*/  IMAD R3, R46, UR9, R3 ;  /* 0x000000092e037c24 */ /* 0x000fe2000f8e0203 */
[----:B-----5:R-:W-:-:S04]  /*3c20*/  LEA R2, P0, R50, UR10, 0x2 ;  /* 0x0000000a32027c11 */ /* 0x020fc8000f8010ff */
[----:B------:R-:W-:-:S04]  /*3c30*/  IADD3 R3, PT, PT, R51, R3, RZ ;  /* 0x0000000333037210 */ /* 0x000fc80007ffe0ff */
[----:B------:R-:W-:-:S05]  /*3c40*/  LEA.HI.X R3, R50, UR11, R3, 0x2, P0 ;  /* 0x0000000b32037c11 */ /* 0x000fca00080f1403 */
[----:B------:R4:W-:Y:S02]  /*3c50*/  STG.E.64 desc[UR16][R2.64], R8 ;  /* 0x0000000802007986 */ /* 0x0009e4000c101b10 */
.L_x_1184:
[----:B------:R-:W-:Y:S05]  /*3c60*/  BSYNC.RECONVERGENT B0 ;  /* 0x0000000000007941 */ /* 0x000fea0003800200 */
.L_x_1183:
[----:B------:R-:W-:Y:S01]  /*3c70*/  UIADD3 UR13, UPT, UPT, UR19, UR13, URZ ;  /* 0x0000000d130d7290 */ /* 0x000fe2000fffe0ff */
[----:B------:R-:W-:-:S03]  /*3c80*/  IADD3 R44, PT, PT, R44, 0x1, RZ ;  /* 0x000000012c2c7810 */ /* 0x000fc60007ffe0ff */
[----:B------:R-:W-:-:S09]  /*3c90*/  UISETP.GE.AND UP0, UPT, UR13, UR6, UPT ;  /* 0x000000060d00728c */ /* 0x000fd2000bf06270 */
[----:B------:R-:W-:Y:S05]  /*3ca0*/  BRA.U !UP0, `(.L_x_1185) ;  /* 0xffffffc5087c7547 */ /* 0x000fea000b83ffff */
.L_x_1160:
[----:B------:R-:W5:Y:S01]  /*3cb0*/  LDC R4, c[0x0][0x370] ;  /* 0x0000dc00ff047b82 */ /* 0x000f620000000800 */
[----:B------:R-:W-:Y:S01]  /*3cc0*/  ISETP.NE.AND P2, PT, R43, RZ, PT ;  /* 0x000000ff2b00720c */ /* 0x000fe20003f45270 */
[----:B------:R-:W-:Y:S06]  /*3cd0*/  BSSY.RECONVERGENT B0, `(.L_x_1186) ;  /* 0x0000011000007945 */ /* 0x000fec0003800200 */
[----:B------:R-:W0:Y:S08]  /*3ce0*/  LDC R7, c[0x0][0x374] ;  /* 0x0000dd00ff077b82 */ /* 0x000e300000000800 */
[----:B----4-:R-:W4:Y:S01]  /*3cf0*/  LDC.64 R2, c[0x0][0x3c8] ;  /* 0x0000f200ff027b82 */ /* 0x010f220000000a00 */
[----:B-----5:R-:W-:-:S02]  /*3d00*/  IADD3 R5, PT, PT, R4, -0x1, RZ ;  /* 0xffffffff04057810 */ /* 0x020fc40007ffe0ff */
[----:B------:R-:W-:Y:S02]  /*3d10*/  ISETP.NE.AND P1, PT, R4, 0x1, PT ;  /* 0x000000010400780c */ /* 0x000fe40003f25270 */
[----:B0-----:R-:W-:-:S04]  /*3d20*/  IADD3 R0, PT, PT, R7, -0x1, RZ ;  /* 0xffffffff07007810 */ /* 0x001fc80007ffe0ff */
        /* <DEDUP_REMOVED lines=11> */
.L_x_1187:
[----:B------:R-:W-:Y:S05]  /*3de0*/  BSYNC.RECONVERGENT B0 ;  /* 0x0000000000007941 */ /* 0x000fea0003800200 */
.L_x_1186:
[----:B------:R-:W-:Y:S05]  /*3df0*/  @P0 EXIT ;  /* 0x000000000000094d */ /* 0x000fea0003800000 */
[----:B------:R-:W-:Y:S05]  /*3e00*/  @P2 BRA `(.L_x_1188) ;  /* 0x0000000000202947 */ /* 0x000fea0003800000 */
[----:B------:R-:W-:-:S05]  /*3e10*/  IMAD R0, R4, R7, RZ ;  /* 0x0000000704007224 */ /* 0x000fca00078e02ff */
[----:B------:R-:W-:-:S13]  /*3e20*/  ISETP.NE.AND P0, PT, R0, -0x1, PT ;  /* 0xffffffff0000780c */ /* 0x000fda0003f05270 */
[----:B------:R-:W-:Y:S05]  /*3e30*/  @!P0 BRA `(.L_x_1188) ;  /* 0x0000000000148947 */ /* 0x000fea0003800000 */
.L_x_1189:
[----:B0-----:R-:W4:Y:S04]  /*3e40*/  LDG.E.STRONG.GPU R5, desc[UR16][R2.64] ;  /* 0x0000001002057981 */ /* 0x001f28000c1ef900 */
[----:B----4-:R-:W-:Y:S01]  /*3e50*/  CCTL.IVALL ;  /* 0x00000000ff00798f */ /* 0x010fe20002000000 */
[----:B------:R-:W-:Y:S05]  /*3e60*/  YIELD ;  /* 0x0000000000007946 */ /* 0x000fea0003800000 */
[----:B------:R-:W-:-:S13]  /*3e70*/  ISETP.NE.AND P0, PT, R5, R0, PT ;  /* 0x000000000500720c */ /* 0x000fda0003f05270 */
[----:B------:R-:W-:Y:S05]  /*3e80*/  @P0 BRA `(.L_x_1189) ;  /* 0xfffffffc00ec0947 */ /* 0x000fea000383ffff */
.L_x_1188:
        /* <DEDUP_REMOVED lines=51> */
[----:B------:R-:W4:Y:S01]  /*41c0*/  LDCU.64 UR8, c[0x0][0x390] ;  /* 0x00007200ff0877ac */ /* 0x000f220008000a00 */
[----:B------:R-:W-:Y:S02]  /*41d0*/  LOP3.LUT R9, R9, 0x3, RZ, 0xc0, !PT ;  /* 0x0000000309097812 */ /* 0x000fe400078ec0ff */
[----:B------:R-:W-:Y:S01]  /*41e0*/  MOV R7, R18 ;  /* 0x0000001200077202 */ /* 0x000fe20000000f00 */
[----:B------:R-:W5:Y:S01]  /*41f0*/  LDCU.64 UR10, c[0x0][0x388] ;  /* 0x00007100ff0a77ac */ /* 0x000f620008000a00 */
        /* <DEDUP_REMOVED lines=8> */
[----:B----4-:R-:W-:Y:S02]  /*4280*/  IADD3 R23, P2, PT, R21, UR8, RZ ;  /* 0x0000000815177c10 */ /* 0x010fe4000ff5e0ff */
[----:B------:R-:W-:Y:S01]  /*4290*/  MOV R43, R6 ;  /* 0x00000006002b7202 */ /* 0x000fe20000000f00 */
[----:B------:R-:W-:Y:S01]  /*42a0*/  IMAD.WIDE.U32 R6, R4, 0x4, RZ ;  /* 0x0000000404067825 */ /* 0x000fe200078e00ff */
[----:B------:R-:W-:-:S02]  /*42b0*/  IADD3.X R26, PT, PT, R22, UR7, RZ, P1, !PT ;  /* 0x00000007161a7c10 */ /* 0x000fc40008ffe4ff */
[C---:B------:R-:W-:Y:S02]  /*42c0*/  IADD3.X R24, PT, PT, R22.reuse, UR9, RZ, P2, !PT ;  /* 0x0000000916187c10 */ /* 0x040fe400097fe4ff */
[----:B-----5:R-:W-:Y:S02]  /*42d0*/  IADD3 R21, P1, PT, R21, UR10, RZ ;  /* 0x0000000a15157c10 */ /* 0x020fe4000ff3e0ff */
[----:B------:R-:W-:Y:S02]  /*42e0*/  IADD3 R16, P2, PT, RZ, -R9, RZ ;  /* 0x80000009ff107210 */ /* 0x000fe40007f5e0ff */
[----:B------:R-:W-:Y:S02]  /*42f0*/  IADD3.X R22, PT, PT, R22, UR11, RZ, P1, !PT ;  /* 0x0000000b16167c10 */ /* 0x000fe40008ffe4ff */
[----:B------:R-:W-:Y:S02]  /*4300*/  SHF.L.U64.HI R27, R28, 0x2, R33 ;  /* 0x000000021c1b7819 */ /* 0x000fe40000010221 */
[----:B------:R-:W-:-:S02]  /*4310*/  IADD3 R29, PT, PT, R7, R29, RZ ;  /* 0x0000001d071d7210 */ /* 0x000fc40007ffe0ff */
[----:B------:R-:W-:-:S07]  /*4320*/  IADD3.X R20, PT, PT, RZ, -0x1, RZ, P2, !PT ;  /* 0xffffffffff147810 */ /* 0x000fce00017fe4ff */
.L_x_1192:
[-C--:B0-----:R-:W-:Y:S02]  /*4330*/  LEA R10, P1, R0, R25.reuse, 0x2 ;  /* 0x00000019000a7211 */ /* 0x081fe400078210ff */
[----:B------:R-:W-:Y:S02]  /*4340*/  LEA R14, P3, R28, R25, 0x2 ;  /* 0x000000191c0e7211 */ /* 0x000fe400078610ff */
[----:B------:R-:W-:Y:S02]  /*4350*/  IADD3 R12, P2, PT, R25, R6, RZ ;  /* 0x00000006190c7210 */ /* 0x000fe40007f5e0ff */
[----:B------:R-:W-:Y:S02]  /*4360*/  IADD3.X R11, PT, PT, R26, R31, RZ, P1, !PT ;  /* 0x0000001f1a0b7210 */ /* 0x000fe40000ffe4ff */
[----:B------:R-:W-:Y:S02]  /*4370*/  MOV R8, R25 ;  /* 0x0000001900087202 */ /* 0x000fe40000000f00 */
[----:B------:R-:W-:-:S02]  /*4380*/  MOV R9, R26 ;  /* 0x0000001a00097202 */ /* 0x000fc40000000f00 */
[C---:B------:R-:W-:Y:S01]  /*4390*/  IADD3.X R15, PT, PT, R26.reuse, R27, RZ, P3, !PT ;  /* 0x0000001b1a0f7210 */ /* 0x040fe20001ffe4ff */
[----:B------:R0:W1:Y:S01]  /*43a0*/  LDG.E R11, desc[UR16][R10.64] ;  /* 0x000000100a0b7981 */ /* 0x000062000c1e1900 */
[----:B------:R-:W-:-:S03]  /*43b0*/  IADD3.X R13, PT, PT, R26, R29, RZ, P2, !PT ;  /* 0x0000001d1a0d7210 */ /* 0x000fc600017fe4ff */
[----:B------:R4:W1:Y:S04]  /*43c0*/  LDG.E R2, desc[UR16][R8.64] ;  /* 0x0000001008027981 */ /* 0x000868000c1e1900 */
[----:B------:R-:W2:Y:S04]  /*43d0*/  LDG.E R12, desc[UR16][R12.64] ;  /* 0x000000100c0c7981 */ /* 0x000ea8000c1e1900 */
[----:B------:R-:W2:Y:S01]  /*43e0*/  LDG.E R15, desc[UR16][R14.64] ;  /* 0x000000100e0f7981 */ /* 0x000ea2000c1e1900 */
[----:B0-----:R-:W-:Y:S02]  /*43f0*/  MOV R10, R23 ;  /* 0x00000017000a7202 */ /* 0x001fe40000000f00 */
[----:B----4-:R-:W-:-:S02]  /*4400*/  MOV R8, R21 ;  /* 0x0000001500087202 */ /* 0x010fc40000000f00 */
        /* <DEDUP_REMOVED lines=10> */
[----:B-1----:R-:W-:Y:S02]  /*44b0*/  F2FP.BF16.F32.PACK_AB R17, R11, R2 ;  /* 0x000000020b11723e */ /* 0x002fe400000010ff */
[----:B------:R-:W-:Y:S02]  /*44c0*/  MOV R11, R24 ;  /* 0x00000018000b7202 */ /* 0x000fe40000000f00 */
[----:B--2---:R-:W-:Y:S01]  /*44d0*/  F2FP.BF16.F32.PACK_AB R19, R15, R12 ;  /* 0x0000000c0f13723e */ /* 0x004fe200000010ff */
[----:B------:R0:W-:Y:S04]  /*44e0*/  STG.E desc[UR16][R8.64], R17 ;  /* 0x0000001108007986 */ /* 0x0001e8000c101910 */
[----:B------:R0:W-:Y:S01]  /*44f0*/  STG.E desc[UR16][R10.64], R19 ;  /* 0x000000130a007986 */ /* 0x0001e2000c101910 */
[----:B------:R-:W-:Y:S01]  /*4500*/  IADD3.X R24, PT, PT, RZ, R24, RZ, P3, !PT ;  /* 0x00000018ff187210 */ /* 0x000fe20001ffe4ff */
[----:B------:R-:W-:Y:S06]  /*4510*/  @P1 BRA `(.L_x_1192) ;  /* 0xfffffffc00841947 */ /* 0x000fec000383ffff */
.L_x_1191:
[----:B------:R-:W-:Y:S05]  /*4520*/  BSYNC.RECONVERGENT B0 ;  /* 0x0000000000007941 */ /* 0x000fea0003800200 */
.L_x_1190:
[----:B------:R-:W-:Y:S05]  /*4530*/  @!P0 EXIT ;  /* 0x000000000000894d */ /* 0x000fea0003800000 */
[C---:B------:R-:W-:Y:S01]  /*4540*/  SHF.L.U64.HI R5, R4.reuse, 0x2, R5 ;  /* 0x0000000204057819 */ /* 0x040fe20000010205 */
[----:B------:R-:W4:Y:S01]  /*4550*/  LDCU.64 UR4, c[0x0][0x3d8] ;  /* 0x00007b00ff0477ac */ /* 0x000f220008000a00 */
[----:B------:R-:W-:Y:S02]  /*4560*/  SHF.L.U32 R6, R4, 0x2, RZ ;  /* 0x0000000204067819 */ /* 0x000fe400000006ff */
[C---:B------:R-:W-:Y:S01]  /*4570*/  SHF.L.U64.HI R7, R28.reuse, 0x2, R33 ;  /* 0x000000021c077819 */ /* 0x040fe20000010221 */
[----:B------:R-:W1:Y:S01]  /*4580*/  LDCU.64 UR6, c[0x0][0x388] ;  /* 0x00007100ff0677ac */ /* 0x000e620008000a00 */
[----:B0-----:R-:W-:Y:S02]  /*4590*/  SHF.L.U32 R8, R28, 0x2, RZ ;  /* 0x000000021c087819 */ /* 0x001fe400000006ff */
[C---:B------:R-:W-:Y:S01]  /*45a0*/  SHF.L.U64.HI R2, R0.reuse, 0x2, R3 ;  /* 0x0000000200027819 */ /* 0x040fe20000010203 */
[----:B------:R-:W0:Y:S01]  /*45b0*/  LDCU.64 UR8, c[0x0][0x390] ;  /* 0x00007200ff0877ac */ /* 0x000e220008000a00 */
[----:B------:R-:W-:-:S07]  /*45c0*/  SHF.L.U32 R4, R0, 0x2, RZ ;  /* 0x0000000200047819 */ /* 0x000fce00000006ff */
.L_x_1193:
[C---:B-1----:R-:W-:Y:S02]  /*45d0*/  SHF.L.U32 R9, R43.reuse, 0x2, RZ ;  /* 0x000000022b097819 */ /* 0x042fe400000006ff */
[----:B------:R-:W-:Y:S02]  /*45e0*/  SHF.L.U64.HI R18, R43, 0x2, R18 ;  /* 0x000000022b127819 */ /* 0x000fe40000010212 */
[----:B----4-:R-:W-:-:S04]  /*45f0*/  IADD3 R10, P0, PT, R9, UR4, RZ ;  /* 0x00000004090a7c10 */ /* 0x010fc8000ff1e0ff */
[----:B------:R-:W-:Y:S02]  /*4600*/  IADD3.X R11, PT, PT, R18, UR5, RZ, P0, !PT ;  /* 0x00000005120b7c10 */ /* 0x000fe400087fe4ff */
[C---:B------:R-:W-:Y:S02]  /*4610*/  IADD3 R12, P0, PT, R10.reuse, R4, RZ ;  /* 0x000000040a0c7210 */ /* 0x040fe40007f1e0ff */
[C---:B------:R-:W-:Y:S02]  /*4620*/  IADD3 R16, P2, PT, R10.reuse, R8, RZ ;  /* 0x000000080a107210 */ /* 0x040fe40007f5e0ff */
[C---:B------:R-:W-:Y:S02]  /*4630*/  IADD3.X R13, PT, PT, R11.reuse, R2, RZ, P0, !PT ;  /* 0x000000020b0d7210 */ /* 0x040fe400007fe4ff */
[----:B------:R-:W-:Y:S02]  /*4640*/  IADD3 R14, P1, PT, R10, R6, RZ ;  /* 0x000000060a0e7210 */ /* 0x000fe40007f3e0ff */
[C---:B-1----:R-:W-:Y:S01]  /*4650*/  IADD3.X R17, PT, PT, R11.reuse, R7, RZ, P2, !PT ;  /* 0x000000070b117210 */ /* 0x042fe200017fe4ff */
[----:B------:R1:W2:Y:S01]  /*4660*/  LDG.E R10, desc[UR16][R10.64] ;  /* 0x000000100a0a7981 */ /* 0x0002a2000c1e1900 */
[----:B------:R-:W-:-:S03]  /*4670*/  IADD3.X R15, PT, PT, R11, R5, RZ, P1, !PT ;  /* 0x000000050b0f7210 */ /* 0x000fc60000ffe4ff */
[----:B------:R-:W2:Y:S04]  /*4680*/  LDG.E R13, desc[UR16][R12.64] ;  /* 0x000000100c0d7981 */ /* 0x000ea8000c1e1900 */
[----:B------:R-:W4:Y:S04]  /*4690*/  LDG.E R14, desc[UR16][R14.64] ;  /* 0x000000100e0e7981 */ /* 0x000f28000c1e1900 */
[----:B------:R-:W4:Y:S01]  /*46a0*/  LDG.E R17, desc[UR16][R16.64] ;  /* 0x0000001010117981 */ /* 0x000f22000c1e1900 */
[----:B------:R-:W-:Y:S02]  /*46b0*/  LOP3.LUT R23, R9, 0xfffffffc, RZ, 0xc0, !PT ;  /* 0xfffffffc09177812 */ /* 0x000fe400078ec0ff */
[----:B------:R-:W-:-:S02]  /*46c0*/  LOP3.LUT R24, R18, 0x1, RZ, 0xc0, !PT ;  /* 0x0000000112187812 */ /* 0x000fc400078ec0ff */
[C---:B------:R-:W-:Y:S02]  /*46d0*/  IADD3 R20, P0, PT, R23.reuse, UR6, RZ ;  /* 0x0000000617147c10 */ /* 0x040fe4000ff1e0ff */
        /* <DEDUP_REMOVED lines=18> */
[----:B------:R-:W4:Y:S04]  /*4800*/  LDG.E R28, desc[UR16][R12.64+0x600] ;  /* 0x000600100c1c7981 */ /* 0x000f28000c1e1900 */
[----:B------:R-:W4:Y:S01]  /*4810*/  LDG.E R29, desc[UR16][R14.64+0x600] ;  /* 0x000600100e1d7981 */ /* 0x000f22000c1e1900 */
        /* <DEDUP_REMOVED lines=9> */
[----:B----4-:R-:W-:-:S03]  /*48b0*/  F2FP.BF16.F32.PACK_AB R29, R29, R28 ;  /* 0x0000001c1d1d723e */ /* 0x010fc600000010ff */
[----:B------:R0:W-:Y:S04]  /*48c0*/  STG.E desc[UR16][R20.64], R19 ;  /* 0x0000001314007986 */ /* 0x0001e8000c101910 */
[----:B------:R2:W-:Y:S04]  /*48d0*/  STG.E desc[UR16][R24.64], R29 ;  /* 0x0000001d18007986 */ /* 0x0005e8000c101910 */
[----:B------:R-:W4:Y:S04]  /*48e0*/  LDG.E R26, desc[UR16][R10.64+0xc00] ;  /* 0x000c00100a1a7981 */ /* 0x000f28000c1e1900 */
[----:B-1----:R-:W4:Y:S04]  /*48f0*/  LDG.E R27, desc[UR16][R16.64+0xc00] ;  /* 0x000c0010101b7981 */ /* 0x002f28000c1e1900 */
[----:B------:R-:W5:Y:S04]  /*4900*/  LDG.E R28, desc[UR16][R12.64+0xc00] ;  /* 0x000c00100c1c7981 */ /* 0x000f68000c1e1900 */
[----:B------:R-:W5:Y:S01]  /*4910*/  LDG.E R31, desc[UR16][R14.64+0xc00] ;  /* 0x000c00100e1f7981 */ /* 0x000f62000c1e1900 */
        /* <DEDUP_REMOVED lines=8> */
[----:B----4-:R-:W-:Y:S02]  /*49a0*/  F2FP.BF16.F32.PACK_AB R27, R27, R26 ;  /* 0x0000001a1b1b723e */ /* 0x010fe400000010ff */
[----:B-----5:R-:W-:-:S03]  /*49b0*/  F2FP.BF16.F32.PACK_AB R31, R31, R28 ;  /* 0x0000001c1f1f723e */ /* 0x020fc600000010ff */
        /* <DEDUP_REMOVED lines=24> */
.L_x_1194:
        /* <DEDUP_REMOVED lines=12> */
.L_x_2488:


//--------------------- .text._Z35group_norm_nhwc_bwd_one_pass_kernelI11Fp32IOBf16WLi256ELi12ELi384EEv26Group_norm_nhwc_bwd_params --------------------------
	.section	.text._Z35group_norm_nhwc_bwd_one_pass_kernelI11Fp32IOBf16WLi256ELi12ELi384EEv26Group_norm_nhwc_bwd_params,"ax",@progbits
	.align	128
        .global         _Z35group_norm_nhwc_bwd_one_pass_kernelI11Fp32IOBf16WLi256ELi12ELi384EEv26Group_norm_nhwc_bwd_params
        .type           _Z35group_norm_nhwc_bwd_one_pass_kernelI11Fp32IOBf16WLi256ELi12ELi384EEv26Group_norm_nhwc_bwd_params,@function
        .size           _Z35group_norm_nhwc_bwd_one_pass_kernelI11Fp32IOBf16WLi256ELi12ELi384EEv26Group_norm_nhwc_bwd_params,(.L_x_2489 - _Z35group_norm_nhwc_bwd_one_pass_kernelI11Fp32IOBf16WLi256ELi12ELi384EEv26Group_norm_nhwc_bwd_params)
        .other          _Z35group_norm_nhwc_bwd_one_pass_kernelI11Fp32IOBf16WLi256ELi12ELi384EEv26Group_norm_nhwc_bwd_params,@"STO_CUDA_ENTRY STV_DEFAULT"
_Z35group_norm_nhwc_bwd_one_pass_kernelI11Fp32IOBf16WLi256ELi12ELi384EEv26Group_norm_nhwc_bwd_params:
.text._Z35group_norm_nhwc_bwd_one_pass_kernelI11Fp32IOBf16WLi256ELi12ELi384EEv26Group_norm_nhwc_bwd_params:
        /* <DEDUP_REMOVED lines=30> */
.L_x_1226:
[----:B0-----:R-:W0:Y:S01]  /*01e0*/  LDC R6, c[0x0][0x410] ;  /* 0x00010400ff067b82 */ /* 0x001e220000000800 */
[----:B-1----:R-:W1:Y:S01]  /*01f0*/  LDCU.128 UR16, c[0x0][0x400] ;  /* 0x00008000ff1077ac */ /* 0x002e620008000c00 */
[----:B------:R-:W-:Y:S01]  /*0200*/  ISETP.LE.AND P0, PT, RZ, UR7, PT ;  /* 0x00000007ff007c0c */ /* 0x000fe2000bf03270 */
[----:B--2---:R-:W2:Y:S02]  /*0210*/  LDCU.64 UR4, c[0x0][0x3b8] ;  /* 0x00007700ff0477ac */ /* 0x004ea40008000a00 */
        /* <DEDUP_REMOVED lines=39> */
[C---:B------:R-:W-:Y:S02]  /*0490*/  SEL R48, R3.reuse, R0, !P3 ;  /* 0x0000000003307207 */ /* 0x040fe40005800000 */
[----:B------:R-:W-:Y:S01]  /*04a0*/  SEL R5, R3, R2, !P3 ;  /* 0x0000000203057207 */ /* 0x000fe20005800000 */
[----:B------:R-:W1:Y:S01]  /*04b0*/  @!P1 LDC.64 R8, c[0x0][0x398] ;  /* 0x0000e600ff089b82 */ /* 0x000e620000000a00 */
[----:B------:R-:W-:Y:S01]  /*04c0*/  ISETP.GE.U32.AND P2, PT, R44, UR16, PT ;  /* 0x000000102c007c0c */ /* 0x000fe2000bf46070 */
[----:B------:R-:W-:Y:S01]  /*04d0*/  IMAD R0, R48, 0xc, RZ ;  /* 0x0000000c30007824 */ /* 0x000fe200078e02ff */
[----:B------:R-:W-:Y:S02]  /*04e0*/  ISETP.GE.U32.AND P0, PT, R45, UR16, PT ;  /* 0x000000102d007c0c */ /* 0x000fe4000bf06070 */
[----:B------:R-:W-:-:S02]  /*04f0*/  ISETP.GE.AND.EX P2, PT, R52, UR17, PT, P2 ;  /* 0x0000001134007c0c */ /* 0x000fc4000bf46320 */
[----:B------:R-:W-:Y:S01]  /*0500*/  SHF.R.S32.HI R4, RZ, 0x1f, R5 ;  /* 0x0000001fff047819 */ /* 0x000fe20000011405 */
[----:B------:R-:W3:Y:S01]  /*0510*/  @!P1 LDC.64 R2, c[0x0][0x3f8] ;  /* 0x0000fe00ff029b82 */ /* 0x000ee20000000a00 */
[----:B------:R-:W-:Y:S02]  /*0520*/  IADD3 R32, P3, PT, R0, R49, RZ ;  /* 0x0000003100207210 */ /* 0x000fe40007f7e0ff */
[----:B------:R-:W-:Y:S01]  /*0530*/  ISETP.GE.AND.EX P0, PT, R53, UR17, PT, P0 ;  /* 0x0000001135007c0c */ /* 0x000fe2000bf06300 */
[----:B------:R-:W-:Y:S01]  /*0540*/  IMAD R4, R4, UR18, RZ ;  /* 0x0000001204047c24 */ /* 0x000fe2000f8e02ff */
[----:B------:R-:W-:Y:S02]  /*0550*/  LEA.HI.X.SX32 R33, R0, RZ, 0x1, P3 ;  /* 0x000000ff00217211 */ /* 0x000fe400018f0eff */
[----:B------:R-:W-:Y:S01]  /*0560*/  ISETP.GE.U32.AND P3, PT, R37, UR16, PT ;  /* 0x0000001025007c0c */ /* 0x000fe2000bf66070 */
[C---:B------:R-:W-:Y:S01]  /*0570*/  IMAD R11, R5.reuse, UR19, R4 ;  /* 0x00000013050b7c24 */ /* 0x040fe2000f8e0204 */
[----:B------:R-:W-:Y:S01]  /*0580*/  SHF.R.S32.HI R29, RZ, 0x1f, R37 ;  /* 0x0000001fff1d7819 */ /* 0x000fe20000011425 */
[----:B------:R-:W4:Y:S01]  /*0590*/  @!P2 LDC.64 R30, c[0x0][0x3f8] ;  /* 0x0000fe00ff1eab82 */ /* 0x000f220000000a00 */
[----:B------:R-:W-:-:S02]  /*05a0*/  IMAD.WIDE.U32 R32, R5, UR18, R32 ;  /* 0x0000001205207c25 */ /* 0x000fc4000f8e0020 */
[----:B------:R-:W-:Y:S02]  /*05b0*/  ISETP.GE.AND.EX P3, PT, R29, UR17, PT, P3 ;  /* 0x000000111d007c0c */ /* 0x000fe4000bf66330 */
[----:B------:R-:W-:-:S03]  /*05c0*/  @!P1 MOV R6, R32 ;  /* 0x0000002000069202 */ /* 0x000fc60000000f00 */
[----:B------:R-:W1:Y:S01]  /*05d0*/  @!P0 LDC.64 R24, c[0x0][0x3f8] ;  /* 0x0000fe00ff188b82 */ /* 0x000e620000000a00 */
[----:B---3--:R-:W-:Y:S01]  /*05e0*/  @!P1 IMAD R4, R7, R2, RZ ;  /* 0x0000000207049224 */ /* 0x008fe200078e02ff */
[----:B------:R-:W-:-:S06]  /*05f0*/  IADD3 R7, PT, PT, R33, R11, RZ ;  /* 0x0000000b21077210 */ /* 0x000fcc0007ffe0ff */
[----:B------:R-:W3:Y:S01]  /*0600*/  @!P2 LDC.64 R22, c[0x0][0x3a0] ;  /* 0x0000e800ff16ab82 */ /* 0x000ee20000000a00 */
[C---:B------:R-:W-:Y:S02]  /*0610*/  @!P1 IMAD R5, R13.reuse, R3, R4 ;  /* 0x000000030d059224 */ /* 0x040fe400078e0204 */
[----:B------:R-:W-:Y:S01]  /*0620*/  @!P1 IMAD.WIDE.U32 R2, R13, R2, R6 ;  /* 0x000000020d029225 */ /* 0x000fe200078e0006 */
[----:B------:R-:W-:-:S04]  /*0630*/  ISETP.NE.AND P4, PT, RZ, UR15, PT ;  /* 0x0000000fff007c0c */ /* 0x000fc8000bf85270 */
[----:B------:R-:W3:Y:S01]  /*0640*/  @!P2 LDC.64 R12, c[0x0][0x398] ;  /* 0x0000e600ff0cab82 */ /* 0x000ee20000000a00 */
[----:B------:R-:W-:Y:S02]  /*0650*/  @!P1 IADD3 R5, PT, PT, R3, R5, RZ ;  /* 0x0000000503059210 */ /* 0x000fe40007ffe0ff */
[C---:B------:R-:W-:Y:S02]  /*0660*/  @!P1 SHF.L.U32 R3, R2.reuse, 0x2, RZ ;  /* 0x0000000202039819 */ /* 0x040fe400000006ff */
[----:B------:R-:W-:Y:S01]  /*0670*/  @!P1 SHF.L.U64.HI R18, R2, 0x2, R5 ;  /* 0x0000000202129819 */ /* 0x000fe20000010205 */
[----:B----4-:R-:W-:Y:S01]  /*0680*/  @!P2 IMAD R2, R52, R30, RZ ;  /* 0x0000001e3402a224 */ /* 0x010fe200078e02ff */
[C---:B0-----:R-:W-:Y:S01]  /*0690*/  @!P1 IADD3 R26, P5, PT, R3.reuse, R26, RZ ;  /* 0x0000001a031a9210 */ /* 0x041fe20007fbe0ff */
[----:B------:R-:W0:Y:S01]  /*06a0*/  @!P3 LDC.64 R4, c[0x0][0x3f8] ;  /* 0x0000fe00ff04bb82 */ /* 0x000e220000000a00 */
[----:B-1----:R-:W-:Y:S01]  /*06b0*/  @!P1 IADD3 R8, P6, PT, R3, R8, RZ ;  /* 0x0000000803089210 */ /* 0x002fe20007fde0ff */
[----:B------:R-:W-:Y:S01]  /*06c0*/  @!P2 IMAD R19, R44, R31, R2 ;  /* 0x0000001f2c13a224 */ /* 0x000fe200078e0202 */
[----:B------:R-:W-:-:S02]  /*06d0*/  @!P2 MOV R2, R32 ;  /* 0x000000200002a202 */ /* 0x000fc40000000f00 */
[----:B------:R-:W-:-:S03]  /*06e0*/  @!P2 MOV R3, R7 ;  /* 0x000000070003a202 */ /* 0x000fc60000000f00 */
[----:B------:R-:W1:Y:S01]  /*06f0*/  @!P0 LDC.64 R10, c[0x0][0x3a0] ;  /* 0x0000e800ff0a8b82 */ /* 0x000e620000000a00 */
[----:B------:R-:W-:-:S04]  /*0700*/  @!P2 IMAD.WIDE.U32 R30, R44, R30, R2 ;  /* 0x0000001e2c1ea225 */ /* 0x000fc800078e0002 */
[----:B------:R-:W-:Y:S01]  /*0710*/  @!P0 IMAD R2, R53, R24, RZ ;  /* 0x0000001835028224 */ /* 0x000fe200078e02ff */
[----:B------:R-:W-:Y:S02]  /*0720*/  @!P0 MOV R3, R7 ;  /* 0x0000000700038202 */ /* 0x000fe40000000f00 */
[----:B------:R-:W4:Y:S01]  /*0730*/  @!P0 LDC.64 R16, c[0x0][0x398] ;  /* 0x0000e600ff108b82 */ /* 0x000f220000000a00 */
[----:B------:R-:W-:Y:S01]  /*0740*/  @!P0 IMAD R35, R45, R25, R2 ;  /* 0x000000192d238224 */ /* 0x000fe200078e0202 */
[----:B------:R-:W-:Y:S02]  /*0750*/  @!P0 MOV R2, R32 ;  /* 0x0000002000028202 */ /* 0x000fe40000000f00 */
[----:B------:R-:W-:-:S03]  /*0760*/  @!P2 IADD3 R19, PT, PT, R31, R19, RZ ;  /* 0x000000131f13a210 */ /* 0x000fc60007ffe0ff */
[----:B------:R-:W-:Y:S01]  /*0770*/  @!P0 IMAD.WIDE.U32 R24, R45, R24, R2 ;  /* 0x000000182d188225 */ /* 0x000fe200078e0002 */
[----:B------:R-:W2:Y:S01]  /*0780*/  @!P3 LDC.64 R20, c[0x0][0x398] ;  /* 0x0000e600ff14bb82 */ /* 0x000ea20000000a00 */
[----:B------:R-:W-:Y:S02]  /*0790*/  @!P2 SHF.L.U32 R31, R30, 0x2, RZ ;  /* 0x000000021e1fa819 */ /* 0x000fe400000006ff */
[C---:B------:R-:W-:Y:S02]  /*07a0*/  @!P1 IADD3.X R27, PT, PT, R18.reuse, R27, RZ, P5, !PT ;  /* 0x0000001b121b9210 */ /* 0x040fe40002ffe4ff */
[----:B------:R-:W-:-:S03]  /*07b0*/  @!P1 IADD3.X R9, PT, PT, R18, R9, RZ, P6, !PT ;  /* 0x0000000912099210 */ /* 0x000fc600037fe4ff */
[----:B------:R-:W1:Y:S01]  /*07c0*/  @P4 LDC.64 R2, c[0x0][0x3b0] ;  /* 0x0000ec00ff024b82 */ /* 0x000e620000000a00 */
[----:B------:R-:W-:Y:S02]  /*07d0*/  @!P2 SHF.L.U64.HI R30, R30, 0x2, R19 ;  /* 0x000000021e1ea819 */ /* 0x000fe40000010213 */
[----:B------:R-:W-:-:S05]  /*07e0*/  @!P0 IADD3 R25, PT, PT, R25, R35, RZ ;  /* 0x0000002319198210 */ /* 0x000fca0007ffe0ff */
[----:B------:R-:W2:Y:S01]  /*07f0*/  @!P3 LDC.64 R18, c[0x0][0x3a0] ;  /* 0x0000e800ff12bb82 */ /* 0x000ea20000000a00 */
[C---:B---3--:R-:W-:Y:S02]  /*0800*/  @!P2 IADD3 R22, P5, PT, R31.reuse, R22, RZ ;  /* 0x000000161f16a210 */ /* 0x048fe40007fbe0ff */
[----:B------:R-:W-:Y:S01]  /*0810*/  @!P2 IADD3 R12, P6, PT, R31, R12, RZ ;  /* 0x0000000c1f0ca210 */ /* 0x000fe20007fde0ff */
[----:B0-----:R-:W-:Y:S01]  /*0820*/  @!P3 IMAD R36, R29, R4, RZ ;  /* 0x000000041d24b224 */ /* 0x001fe200078e02ff */
[C---:B------:R-:W-:Y:S02]  /*0830*/  @!P0 SHF.L.U32 R31, R24.reuse, 0x2, RZ ;  /* 0x00000002181f8819 */ /* 0x040fe400000006ff */
[----:B------:R-:W-:Y:S01]  /*0840*/  @!P0 SHF.L.U64.HI R34, R24, 0x2, R25 ;  /* 0x0000000218228819 */ /* 0x000fe20000010219 */
[----:B------:R-:W0:Y:S01]  /*0850*/  LDC.64 R28, c[0x0][0x3a8] ;  /* 0x0000ea00ff1c7b82 */ /* 0x000e220000000a00 */
[----:B------:R-:W-:Y:S02]  /*0860*/  @!P3 MOV R24, R32 ;  /* 0x000000200018b202 */ /* 0x000fe40000000f00 */
[----:B------:R-:W-:Y:S01]  /*0870*/  @!P3 MOV R25, R7 ;  /* 0x000000070019b202 */ /* 0x000fe20000000f00 */
[C---:B------:R-:W-:Y:S01]  /*0880*/  @!P3 IMAD R35, R37.reuse, R5, R36 ;  /* 0x000000052523b224 */ /* 0x040fe200078e0224 */
[----:B------:R-:W-:Y:S01]  /*0890*/  LOP3.LUT R49, R50, 0xffff, RZ, 0xc0, !PT ;  /* 0x0000ffff32317812 */ /* 0x000fe200078ec0ff */
[----:B------:R-:W-:-:S03]  /*08a0*/  @!P3 IMAD.WIDE.U32 R4, R37, R4, R24 ;  /* 0x000000042504b225 */ /* 0x000fc600078e0018 */
[----:B------:R-:W-:Y:S02]  /*08b0*/  IADD3 R25, PT, PT, R0, R49, RZ ;  /* 0x0000003100197210 */ /* 0x000fe40007ffe0ff */
[C---:B------:R-:W-:Y:S02]  /*08c0*/  @!P2 IADD3.X R23, PT, PT, R30.reuse, R23, RZ, P5, !PT ;  /* 0x000000171e17a210 */ /* 0x040fe40002ffe4ff */
[----:B------:R-:W-:Y:S02]  /*08d0*/  @!P2 IADD3.X R13, PT, PT, R30, R13, RZ, P6, !PT ;  /* 0x0000000d1e0da210 */ /* 0x000fe400037fe4ff */
[----:B------:R-:W-:Y:S01]  /*08e0*/  @!P3 IADD3 R35, PT, PT, R5, R35, RZ ;  /* 0x000000230523b210 */ /* 0x000fe20007ffe0ff */
[----:B-1----:R-:W-:Y:S01]  /*08f0*/  @P4 IMAD.WIDE R2, R25, 0x2, R2 ;  /* 0x0000000219024825 */ /* 0x002fe200078e0202 */
[C---:B------:R-:W-:Y:S02]  /*0900*/  @!P0 IADD3 R10, P5, PT, R31.reuse, R10, RZ ;  /* 0x0000000a1f0a8210 */ /* 0x040fe40007fbe0ff */
[----:B----4-:R-:W-:-:S02]  /*0910*/  @!P0 IADD3 R16, P6, PT, R31, R16, RZ ;  /* 0x000000101f108210 */ /* 0x010fc40007fde0ff */
[----:B------:R-:W-:Y:S01]  /*0920*/  @!P3 SHF.L.U32 R5, R4, 0x2, RZ ;  /* 0x000000020405b819 */ /* 0x000fe200000006ff */
[----:B------:R-:W3:Y:S01]  /*0930*/  @P4 LDG.E.U16 R0, desc[UR10][R2.64+0x2] ;  /* 0x0000020a02004981 */ /* 0x000ee2000c1e1500 */
[C---:B------:R-:W-:Y:S02]  /*0940*/  @!P0 IADD3.X R11, PT, PT, R34.reuse, R11, RZ, P5, !PT ;  /* 0x0000000b220b8210 */ /* 0x040fe40002ffe4ff */
[----:B------:R-:W-:Y:S02]  /*0950*/  @!P0 IADD3.X R17, PT, PT, R34, R17, RZ, P6, !PT ;  /* 0x0000001122118210 */ /* 0x000fe400037fe4ff */
[C---:B--2---:R-:W-:Y:S02]  /*0960*/  @!P3 IADD3 R18, P5, PT, R5.reuse, R18, RZ ;  /* 0x000000120512b210 */ /* 0x044fe40007fbe0ff */
[----:B------:R-:W-:Y:S02]  /*0970*/  @!P3 IADD3 R20, P6, PT, R5, R20, RZ ;  /* 0x000000140514b210 */ /* 0x000fe40007fde0ff */
[----:B------:R1:W2:Y:S01]  /*0980*/  @P4 LDG.E.U16 R5, desc[UR10][R2.64] ;  /* 0x0000000a02054981 */ /* 0x0002a2000c1e1500 */
[----:B------:R-:W-:-:S02]  /*0990*/  CS2R R38, SRZ ;  /* 0x0000000000267805 */ /* 0x000fc4000001ff00 */
[----:B------:R-:W-:Y:S02]  /*09a0*/  @!P3 SHF.L.U64.HI R4, R4, 0x2, R35 ;  /* 0x000000020404b819 */ /* 0x000fe40000010223 */
[----:B-1----:R-:W-:Y:S01]  /*09b0*/  MOV R3, RZ ;  /* 0x000000ff00037202 */ /* 0x002fe20000000f00 */
[----:B0-----:R-:W-:Y:S01]  /*09c0*/  IMAD.WIDE R28, R25, 0x2, R28 ;  /* 0x00000002191c7825 */ /* 0x001fe200078e021c */
[----:B------:R-:W-:Y:S01]  /*09d0*/  MOV R2, RZ ;  /* 0x000000ff00027202 */ /* 0x000fe20000000f00 */
[----:B------:R0:W5:Y:S01]  /*09e0*/  @!P0 LDG.E.64 R38, desc[UR10][R10.64] ;  /* 0x0000000a0a268981 */ /* 0x000162000c1e1b00 */
[----:B------:R-:W-:Y:S02]  /*09f0*/  CS2R R36, SRZ ;  /* 0x0000000000247805 */ /* 0x000fe4000001ff00 */
[----:B------:R-:W-:Y:S02]  /*0a00*/  CS2R R34, SRZ ;  /* 0x0000000000227805 */ /* 0x000fe4000001ff00 */
[C---:B------:R-:W-:Y:S01]  /*0a10*/  @!P3 IADD3.X R19, PT, PT, R4.reuse, R19, RZ, P5, !PT ;  /* 0x000000130413b210 */ /* 0x040fe20002ffe4ff */
[----:B------:R-:W4:Y:S04]  /*0a20*/  LDG.E.U16 R24, desc[UR10][R28.64] ;  /* 0x0000000a1c187981 */ /* 0x000f28000c1e1500 */
[----:B------:R1:W5:Y:S01]  /*0a30*/  @!P1 LDG.E.64 R2, desc[UR10][R8.64] ;  /* 0x0000000a08029981 */ /* 0x000362000c1e1b00 */
[----:B------:R-:W-:-:S02]  /*0a40*/  @!P3 IADD3.X R21, PT, PT, R4, R21, RZ, P6, !PT ;  /* 0x000000150415b210 */ /* 0x000fc400037fe4ff */
[----:B0-----:R-:W-:Y:S01]  /*0a50*/  CS2R R10, SRZ ;  /* 0x00000000000a7805 */ /* 0x001fe2000001ff00 */
[----:B------:R-:W4:Y:S04]  /*0a60*/  LDG.E.U16 R4, desc[UR10][R28.64+0x2] ;  /* 0x0000020a1c047981 */ /* 0x000f28000c1e1500 */
[----:B------:R-:W5:Y:S01]  /*0a70*/  @!P2 LDG.E.64 R36, desc[UR10][R22.64] ;  /* 0x0000000a1624a981 */ /* 0x000f62000c1e1b00 */
[----:B-1----:R-:W-:-:S03]  /*0a80*/  CS2R R8, SRZ ;  /* 0x0000000000087805 */ /* 0x002fc6000001ff00 */
[----:B------:R-:W5:Y:S04]  /*0a90*/  @!P0 LDG.E.64 R10, desc[UR10][R16.64] ;  /* 0x0000000a100a8981 */ /* 0x000f68000c1e1b00 */
[----:B------:R0:W5:Y:S04]  /*0aa0*/  @!P2 LDG.E.64 R8, desc[UR10][R12.64] ;  /* 0x0000000a0c08a981 */ /* 0x000168000c1e1b00 */
[----:B------:R1:W5:Y:S01]  /*0ab0*/  @!P3 LDG.E.64 R34, desc[UR10][R18.64] ;  /* 0x0000000a1222b981 */ /* 0x000362000c1e1b00 */
[----:B0-----:R-:W-:-:S06]  /*0ac0*/  CS2R R12, SRZ ;  /* 0x00000000000c7805 */ /* 0x001fcc000001ff00 */
[----:B------:R1:W5:Y:S01]  /*0ad0*/  @!P3 LDG.E.64 R12, desc[UR10][R20.64] ;  /* 0x0000000a140cb981 */ /* 0x000362000c1e1b00 */
[----:B------:R-:W-:Y:S02]  /*0ae0*/  R2UR UR16, R14 ;  /* 0x000000000e1072ca */ /* 0x000fe400000e0000 */
[----:B------:R-:W-:-:S06]  /*0af0*/  CS2R R40, SRZ ;  /* 0x0000000000287805 */ /* 0x000fcc000001ff00 */
[----:B------:R1:W5:Y:S05]  /*0b00*/  @!P1 LDG.E.64 R40, desc[UR10][R26.64] ;  /* 0x0000000a1a289981 */ /* 0x00036a000c1e1b00 */
        /* <DEDUP_REMOVED lines=8> */
[----:B------:R-:W-:Y:S01]  /*0b90*/  UISETP.NE.AND UP1, UPT, UR15, URZ, UPT ;  /* 0x000000ff0f00728c */ /* 0x000fe2000bf25270 */
[----:B------:R-:W-:Y:S01]  /*0ba0*/  CS2R R42, SRZ ;  /* 0x00000000002a7805 */ /* 0x000fe2000001ff00 */
[----:B------:R-:W-:Y:S01]  /*0bb0*/  UMOV UR9, 0x3f800000 ;  /* 0x3f80000000097882 */ /* 0x000fe20000000000 */
[----:B0-----:R-:W-:-:S13]  /*0bc0*/  @P1 R2UR UR4, R14 ;  /* 0x000000000e0412ca */ /* 0x001fda00000e0000 */
[----:B------:R-:W-:Y:S01]  /*0bd0*/  @UP0 UMOV UR9, UR4 ;  /* 0x0000000400090c82 */ /* 0x000fe20008000000 */
[----:B---3--:R-:W-:Y:S02]  /*0be0*/  @P4 SHF.L.U32 R42, R0, 0x10, RZ ;  /* 0x00000010002a4819 */ /* 0x008fe400000006ff */
[----:B--2---:R-:W-:Y:S02]  /*0bf0*/  @P4 SHF.L.U32 R43, R5, 0x10, RZ ;  /* 0x00000010052b4819 */ /* 0x004fe400000006ff */
[----:B----4-:R-:W-:Y:S02]  /*0c00*/  SHF.L.U32 R0, R24, 0x10, RZ ;  /* 0x0000001018007819 */ /* 0x010fe400000006ff */
[----:B------:R-:W-:Y:S01]  /*0c10*/  SHF.L.U32 R4, R4, 0x10, RZ ;  /* 0x0000001004047819 */ /* 0x000fe200000006ff */
[----:B-1----:R-:W-:Y:S06]  /*0c20*/  BRA.U UP1, `(.L_x_1196) ;  /* 0x0000000101e47547 */ /* 0x002fec000b800000 */
[----:B-----5:R-:W-:Y:S01]  /*0c30*/  FADD.FTZ R5, R40, -UR16 ;  /* 0x8000001028057e21 */ /* 0x020fe20008010000 */
[----:B------:R-:W-:Y:S01]  /*0c40*/  FADD.FTZ R14, R41, -UR16 ;  /* 0x80000010290e7e21 */ /* 0x000fe20008010000 */
[----:B------:R-:W-:Y:S01]  /*0c50*/  FMUL.FTZ R16, R2, R0 ;  /* 0x0000000002107220 */ /* 0x000fe20000410000 */
[----:B------:R-:W-:Y:S01]  /*0c60*/  FMUL.FTZ R15, R3, R4 ;  /* 0x00000004030f7220 */ /* 0x000fe20000410000 */
[----:B------:R-:W-:Y:S01]  /*0c70*/  FMUL.FTZ R5, R5, UR9 ;  /* 0x0000000905057c20 */ /* 0x000fe20008410000 */
[----:B------:R-:W-:Y:S01]  /*0c80*/  FMUL.FTZ R14, R14, UR9 ;  /* 0x000000090e0e7c20 */ /* 0x000fe20008410000 */
[----:B------:R-:W-:Y:S01]  /*0c90*/  FADD.FTZ R18, RZ, R16 ;  /* 0x00000010ff127221 */ /* 0x000fe20000010000 */
[----:B------:R-:W-:Y:S01]  /*0ca0*/  FMUL.FTZ R22, R8, R0 ;  /* 0x0000000008167220 */ /* 0x000fe20000410000 */
[----:B------:R-:W-:Y:S01]  /*0cb0*/  FFMA.FTZ R17, R5, R16, RZ ;  /* 0x0000001005117223 */ /* 0x000fe200000100ff */
[----:B------:R-:W-:Y:S01]  /*0cc0*/  FADD.FTZ R16, R38, -UR16 ;  /* 0x8000001026107e21 */ /* 0x000fe20008010000 */
[----:B------:R-:W-:Y:S01]  /*0cd0*/  FADD.FTZ R18, R15, R18 ;  /* 0x000000120f127221 */ /* 0x000fe20000010000 */
[----:B------:R-:W-:Y:S01]  /*0ce0*/  FFMA.FTZ R5, R2, R5, RZ ;  /* 0x0000000502057223 */ /* 0x000fe200000100ff */
        /* <DEDUP_REMOVED lines=9> */
[----:B------:R-:W-:Y:S01]  /*0d80*/  FFMA.FTZ R5, R10, R20, R5 ;  /* 0x000000140a057223 */ /* 0x000fe20000010005 */
[----:B------:R-:W-:Y:S01]  /*0d90*/  FADD.FTZ R20, R36, -UR16 ;  /* 0x8000001024147e21 */ /* 0x000fe20008010000 */
[----:B------:R-:W-:Y:S01]  /*0da0*/  FADD.FTZ R19, R15, R18 ;  /* 0x000000120f137221 */ /* 0x000fe20000010000 */
[----:B------:R-:W-:Y:S01]  /*0db0*/  FFMA.FTZ R18, R16, R15, R17 ;  /* 0x0000000f10127223 */ /* 0x000fe20000010011 */
[----:B------:R-:W-:Y:S01]  /*0dc0*/  FADD.FTZ R17, R37, -UR16 ;  /* 0x8000001025117e21 */ /* 0x000fe20008010000 */
[----:B------:R-:W-:Y:S01]  /*0dd0*/  FMUL.FTZ R15, R20, UR9 ;  /* 0x00000009140f7c20 */ /* 0x000fe20008410000 */
[----:B------:R-:W-:Y:S01]  /*0de0*/  FADD.FTZ R20, R19, R22 ;  /* 0x0000001613147221 */ /* 0x000fe20000010000 */
[----:B------:R-:W-:Y:S01]  /*0df0*/  FMUL.FTZ R19, R9, R4 ;  /* 0x0000000409137220 */ /* 0x000fe20000410000 */
[----:B------:R-:W-:Y:S01]  /*0e00*/  FFMA.FTZ R14, R11, R16, R14 ;  /* 0x000000100b0e7223 */ /* 0x000fe2000001000e */
        /* <DEDUP_REMOVED lines=8> */
[----:B------:R-:W-:Y:S01]  /*0e90*/  FFMA.FTZ R18, R9, R18, R14 ;  /* 0x0000001209127223 */ /* 0x000fe2000001000e */
[----:B------:R-:W-:Y:S01]  /*0ea0*/  FADD.FTZ R15, RZ, R2 ;  /* 0x00000002ff0f7221 */ /* 0x000fe20000010000 */
[----:B------:R-:W-:Y:S01]  /*0eb0*/  FADD.FTZ R14, RZ, R3 ;  /* 0x00000003ff0e7221 */ /* 0x000fe20000010000 */
[----:B------:R-:W-:Y:S01]  /*0ec0*/  FFMA.FTZ R22, R17, R19, R16 ;  /* 0x0000001311167223 */ /* 0x000fe20000010010 */
[----:B------:R-:W-:Y:S01]  /*0ed0*/  FADD.FTZ R16, R35, -UR16 ;  /* 0x8000001023107e21 */ /* 0x000fe20008010000 */
[----:B------:R-:W-:Y:S01]  /*0ee0*/  FADD.FTZ R23, R20, R19 ;  /* 0x0000001314177221 */ /* 0x000fe20000010000 */
[----:B------:R-:W-:Y:S01]  /*0ef0*/  FMUL.FTZ R20, R13, R4 ;  /* 0x000000040d147220 */ /* 0x000fe20000410000 */
[----:B------:R-:W-:Y:S01]  /*0f00*/  FADD.FTZ R19, R10, R15 ;  /* 0x0000000f0a137221 */ /* 0x000fe20000010000 */
[----:B------:R-:W-:Y:S01]  /*0f10*/  FMUL.FTZ R21, R16, UR9 ;  /* 0x0000000910157c20 */ /* 0x000fe20008410000 */
[----:B------:R-:W-:Y:S01]  /*0f20*/  FADD.FTZ R16, R11, R14 ;  /* 0x0000000e0b107221 */ /* 0x000fe20000010000 */
[----:B------:R-:W-:Y:S01]  /*0f30*/  FADD.FTZ R14, R20, R23 ;  /* 0x00000017140e7221 */ /* 0x000fe20000010000 */
[----:B------:R-:W-:Y:S01]  /*0f40*/  FADD.FTZ R19, R8, R19 ;  /* 0x0000001308137221 */ /* 0x000fe20000010000 */
[----:B------:R-:W-:Y:S01]  /*0f50*/  FFMA.FTZ R15, R21, R20, R22 ;  /* 0x00000014150f7223 */ /* 0x000fe20000010016 */
[----:B------:R-:W-:Y:S01]  /*0f60*/  FADD.FTZ R20, R9, R16 ;  /* 0x0000001009147221 */ /* 0x000fe20000010000 */
[C---:B------:R-:W-:Y:S01]  /*0f70*/  FFMA.FTZ R16, R12.reuse, R17, R5 ;  /* 0x000000110c107223 */ /* 0x040fe20000010005 */
[C---:B------:R-:W-:Y:S01]  /*0f80*/  FFMA.FTZ R17, R13.reuse, R21, R18 ;  /* 0x000000150d117223 */ /* 0x040fe20000010012 */
[----:B------:R-:W-:Y:S01]  /*0f90*/  FADD.FTZ R18, R12, R19 ;  /* 0x000000130c127221 */ /* 0x000fe20000010000 */
[----:B------:R-:W-:Y:S01]  /*0fa0*/  FADD.FTZ R19, R13, R20 ;  /* 0x000000140d137221 */ /* 0x000fe20000010000 */
[----:B------:R-:W-:Y:S06]  /*0fb0*/  BRA `(.L_x_1197) ;  /* 0x0000000800007947 */ /* 0x000fec0003800000 */
.L_x_1196:
[----:B-----5:R-:W-:Y:S01]  /*0fc0*/  FADD.FTZ R14, R40, -UR16 ;  /* 0x80000010280e7e21 */ /* 0x020fe20008010000 */
[----:B------:R-:W-:Y:S01]  /*0fd0*/  FADD.FTZ R5, R41, -UR16 ;  /* 0x8000001029057e21 */ /* 0x000fe20008010000 */
[----:B------:R-:W-:Y:S02]  /*0fe0*/  FADD.FTZ R18, R38, -UR16 ;  /* 0x8000001026127e21 */ /* 0x000fe40008010000 */
[----:B------:R-:W-:Y:S01]  /*0ff0*/  FMUL.FTZ R14, R14, UR9 ;  /* 0x000000090e0e7c20 */ /* 0x000fe20008410000 */
[----:B------:R-:W-:Y:S01]  /*1000*/  FMUL.FTZ R5, R5, UR9 ;  /* 0x0000000905057c20 */ /* 0x000fe20008410000 */
[----:B------:R-:W-:Y:S02]  /*1010*/  FMUL.FTZ R18, R18, UR9 ;  /* 0x0000000912127c20 */ /* 0x000fe40008410000 */
[--C-:B------:R-:W-:Y:S01]  /*1020*/  FFMA.FTZ R19, R0, R14, R43.reuse ;  /* 0x0000000e00137223 */ /* 0x100fe2000001002b */
        /* <DEDUP_REMOVED lines=10> */
[----:B-1----:R-:W-:Y:S01]  /*10d0*/  FADD.FTZ R22, R20, 1 ;  /* 0x3f80000014167421 */ /* 0x002fe20000010000 */
[----:B------:R-:W-:-:S06]  /*10e0*/  FADD.FTZ R20, R39, -UR16 ;  /* 0x8000001027147e21 */ /* 0x000fcc0008010000 */
[----:B------:R-:W1:Y:S01]  /*10f0*/  MUFU.RCP R22, R22 ;  /* 0x0000001600167308 */ /* 0x000e620000001000 */
[----:B--2---:R-:W-:Y:S01]  /*1100*/  FADD.FTZ R15, R21, 1 ;  /* 0x3f800000150f7421 */ /* 0x004fe20000010000 */
[----:B------:R-:W-:-:S06]  /*1110*/  FMUL.FTZ R21, R20, UR9 ;  /* 0x0000000914157c20 */ /* 0x000fcc0008410000 */
[----:B------:R-:W2:Y:S01]  /*1120*/  MUFU.RCP R15, R15 ;  /* 0x0000000f000f7308 */ /* 0x000ea20000001000 */
[----:B0-----:R-:W-:-:S04]  /*1130*/  FADD.FTZ R24, -R23, 1 ;  /* 0x3f80000017187421 */ /* 0x001fc80000010100 */
[----:B------:R-:W-:Y:S01]  /*1140*/  FFMA.FTZ R24, R19, R24, 1 ;  /* 0x3f80000013187423 */ /* 0x000fe20000010018 */
[----:B------:R-:W-:Y:S01]  /*1150*/  FFMA.FTZ R19, R4, R21, R42 ;  /* 0x0000001504137223 */ /* 0x000fe2000001002a */
[----:B-1----:R-:W-:Y:S01]  /*1160*/  FADD.FTZ R25, -R22, 1 ;  /* 0x3f80000016197421 */ /* 0x002fe20000010100 */
[----:B------:R-:W-:-:S03]  /*1170*/  FMUL.FTZ R20, R3, R22 ;  /* 0x0000001603147220 */ /* 0x000fc60000410000 */
[----:B------:R-:W-:Y:S01]  /*1180*/  FFMA.FTZ R27, R16, R25, 1 ;  /* 0x3f800000101b7423 */ /* 0x000fe20000010019 */
[----:B------:R-:W-:Y:S01]  /*1190*/  FADD.FTZ R16, R36, -UR16 ;  /* 0x8000001024107e21 */ /* 0x000fe20008010000 */
[----:B------:R-:W-:Y:S02]  /*11a0*/  FMUL.FTZ R25, R2, R23 ;  /* 0x0000001702197220 */ /* 0x000fe40000410000 */
[----:B------:R-:W-:Y:S01]  /*11b0*/  FMUL.FTZ R20, R20, R27 ;  /* 0x0000001b14147220 */ /* 0x000fe20000410000 */
[----:B------:R-:W-:Y:S01]  /*11c0*/  FMUL.FTZ R27, R19, -1.4426950216293334961 ;  /* 0xbfb8aa3b131b7820 */ /* 0x000fe20000410000 */
[----:B------:R-:W-:Y:S01]  /*11d0*/  FMUL.FTZ R16, R16, UR9 ;  /* 0x0000000910107c20 */ /* 0x000fe20008410000 */
[----:B------:R-:W-:Y:S01]  /*11e0*/  FMUL.FTZ R25, R25, R24 ;  /* 0x0000001819197220 */ /* 0x000fe20000410000 */
[----:B--2---:R-:W-:Y:S01]  /*11f0*/  FADD.FTZ R22, -R15, 1 ;  /* 0x3f8000000f167421 */ /* 0x004fe20000010100 */
[----:B------:R-:W-:Y:S01]  /*1200*/  FMUL.FTZ R30, R10, R15 ;  /* 0x0000000f0a1e7220 */ /* 0x000fe20000410000 */
[----:B------:R-:W-:Y:S01]  /*1210*/  FFMA.FTZ R24, R0, R16, R43 ;  /* 0x0000001000187223 */ /* 0x000fe2000001002b */
[----:B------:R-:W0:Y:S01]  /*1220*/  MUFU.EX2 R27, R27 ;  /* 0x0000001b001b7308 */ /* 0x000e220000000800 */
[----:B------:R-:W-:Y:S01]  /*1230*/  FFMA.FTZ R23, R17, R22, 1 ;  /* 0x3f80000011177423 */ /* 0x000fe20000010016 */
[----:B------:R-:W-:Y:S01]  /*1240*/  FADD.FTZ R17, R37, -UR16 ;  /* 0x8000001025117e21 */ /* 0x000fe20008010000 */
[----:B------:R-:W-:-:S02]  /*1250*/  FMUL.FTZ R29, R24, -1.4426950216293334961 ;  /* 0xbfb8aa3b181d7820 */ /* 0x000fc40000410000 */
[----:B------:R-:W-:Y:S01]  /*1260*/  FMUL.FTZ R23, R30, R23 ;  /* 0x000000171e177220 */ /* 0x000fe20000410000 */
[----:B------:R-:W-:-:S03]  /*1270*/  FMUL.FTZ R17, R17, UR9 ;  /* 0x0000000911117c20 */ /* 0x000fc60008410000 */
[----:B------:R-:W1:Y:S01]  /*1280*/  MUFU.EX2 R29, R29 ;  /* 0x0000001d001d7308 */ /* 0x000e620000000800 */
[----:B------:R-:W-:-:S04]  /*1290*/  FFMA.FTZ R22, R4, R17, R42 ;  /* 0x0000001104167223 */ /* 0x000fc8000001002a */
[----:B------:R-:W-:Y:S01]  /*12a0*/  FMUL.FTZ R26, R22, -1.4426950216293334961 ;  /* 0xbfb8aa3b161a7820 */ /* 0x000fe20000410000 */
[----:B0-----:R-:W-:-:S05]  /*12b0*/  FADD.FTZ R28, R27, 1 ;  /* 0x3f8000001b1c7421 */ /* 0x001fca0000010000 */
[----:B------:R-:W-:Y:S01]  /*12c0*/  MUFU.EX2 R26, R26 ;  /* 0x0000001a001a7308 */ /* 0x000fe20000000800 */
[----:B-1----:R-:W-:-:S07]  /*12d0*/  FADD.FTZ R27, R29, 1 ;  /* 0x3f8000001d1b7421 */ /* 0x002fce0000010000 */
[----:B------:R-:W0:Y:S08]  /*12e0*/  MUFU.RCP R28, R28 ;  /* 0x0000001c001c7308 */ /* 0x000e300000001000 */
[----:B------:R-:W1:Y:S01]  /*12f0*/  MUFU.RCP R27, R27 ;  /* 0x0000001b001b7308 */ /* 0x000e620000001000 */
[----:B0-----:R-:W-:Y:S01]  /*1300*/  FADD.FTZ R30, -R28, 1 ;  /* 0x3f8000001c1e7421 */ /* 0x001fe20000010100 */
[----:B------:R-:W-:-:S03]  /*1310*/  FMUL.FTZ R28, R11, R28 ;  /* 0x0000001c0b1c7220 */ /* 0x000fc60000410000 */
[----:B------:R-:W-:Y:S01]  /*1320*/  FFMA.FTZ R19, R19, R30, 1 ;  /* 0x3f80000013137423 */ /* 0x000fe2000001001e */
[----:B------:R-:W-:Y:S01]  /*1330*/  FADD.FTZ R30, R26, 1 ;  /* 0x3f8000001a1e7421 */ /* 0x000fe20000010000 */
[----:B-1----:R-:W-:-:S03]  /*1340*/  FADD.FTZ R15, -R27, 1 ;  /* 0x3f8000001b0f7421 */ /* 0x002fc60000010100 */
[----:B------:R-:W0:Y:S01]  /*1350*/  MUFU.RCP R26, R30 ;  /* 0x0000001e001a7308 */ /* 0x000e220000001000 */
[----:B------:R-:W-:Y:S01]  /*1360*/  FMUL.FTZ R19, R28, R19 ;  /* 0x000000131c137220 */ /* 0x000fe20000410000 */
[----:B------:R-:W-:Y:S01]  /*1370*/  FFMA.FTZ R15, R24, R15, 1 ;  /* 0x3f800000180f7423 */ /* 0x000fe2000001000f */
[----:B------:R-:W-:Y:S01]  /*1380*/  FMUL.FTZ R24, R8, R27 ;  /* 0x0000001b08187220 */ /* 0x000fe20000410000 */
[----:B------:R-:W-:-:S03]  /*1390*/  FMUL.FTZ R27, R0, R25 ;  /* 0x00000019001b7220 */ /* 0x000fc60000410000 */
[----:B------:R-:W-:Y:S01]  /*13a0*/  FMUL.FTZ R15, R24, R15 ;  /* 0x0000000f180f7220 */ /* 0x000fe20000410000 */
[----:B------:R-:W-:Y:S01]  /*13b0*/  FFMA.FTZ R28, R14, R27, RZ ;  /* 0x0000001b0e1c7223 */ /* 0x000fe200000100ff */
[----:B------:R-:W-:Y:S01]  /*13c0*/  FMUL.FTZ R24, R4, R20 ;  /* 0x0000001404187220 */ /* 0x000fe20000410000 */
[----:B------:R-:W-:-:S03]  /*13d0*/  FADD.FTZ R29, RZ, R27 ;  /* 0x0000001bff1d7221 */ /* 0x000fc60000010000 */
[----:B------:R-:W-:Y:S01]  /*13e0*/  FFMA.FTZ R27, R5, R24, R28 ;  /* 0x00000018051b7223 */ /* 0x000fe2000001001c */
[----:B------:R-:W-:Y:S01]  /*13f0*/  FADD.FTZ R24, R24, R29 ;  /* 0x0000001d18187221 */ /* 0x000fe20000010000 */
[----:B------:R-:W-:Y:S01]  /*1400*/  FMUL.FTZ R28, R0, R23 ;  /* 0x00000017001c7220 */ /* 0x000fe20000410000 */
[----:B0-----:R-:W-:-:S03]  /*1410*/  FADD.FTZ R29, -R26, 1 ;  /* 0x3f8000001a1d7421 */ /* 0x001fc60000010100 */
[----:B------:R-:W-:Y:S01]  /*1420*/  FADD.FTZ R24, R24, R28 ;  /* 0x0000001c18187221 */ /* 0x000fe20000010000 */
[----:B------:R-:W-:Y:S01]  /*1430*/  FFMA.FTZ R31, R22, R29, 1 ;  /* 0x3f800000161f7423 */ /* 0x000fe2000001001d */
[----:B------:R-:W-:Y:S01]  /*1440*/  FFMA.FTZ R29, R14, R25, RZ ;  /* 0x000000190e1d7223 */ /* 0x000fe200000100ff */
[----:B------:R-:W-:Y:S01]  /*1450*/  FMUL.FTZ R22, R9, R26 ;  /* 0x0000001a09167220 */ /* 0x000fe20000410000 */
[----:B------:R-:W-:Y:S01]  /*1460*/  FADD.FTZ R14, RZ, R25 ;  /* 0x00000019ff0e7221 */ /* 0x000fe20000010000 */
[----:B------:R-:W-:Y:S01]  /*1470*/  FADD.FTZ R26, R34, -UR16 ;  /* 0x80000010221a7e21 */ /* 0x000fe20008010000 */
[----:B------:R-:W-:Y:S01]  /*1480*/  FFMA.FTZ R25, R18, R23, R29 ;  /* 0x0000001712197223 */ /* 0x000fe2000001001d */
[----:B------:R-:W-:Y:S01]  /*1490*/  FMUL.FTZ R22, R22, R31 ;  /* 0x0000001f16167220 */ /* 0x000fe20000410000 */
[----:B------:R-:W-:Y:S01]  /*14a0*/  FADD.FTZ R14, R14, R23 ;  /* 0x000000170e0e7221 */ /* 0x000fe20000010000 */
[----:B------:R-:W-:Y:S01]  /*14b0*/  FMUL.FTZ R23, R26, UR9 ;  /* 0x000000091a177c20 */ /* 0x000fe20008410000 */
[----:B------:R-:W-:Y:S01]  /*14c0*/  FFMA.FTZ R26, R18, R28, R27 ;  /* 0x0000001c121a7223 */ /* 0x000fe2000001001b */
[----:B------:R-:W-:Y:S01]  /*14d0*/  FFMA.FTZ R28, R5, R20, RZ ;  /* 0x00000014051c7223 */ /* 0x000fe200000100ff */
[----:B------:R-:W-:Y:S01]  /*14e0*/  FADD.FTZ R20, RZ, R20 ;  /* 0x00000014ff147221 */ /* 0x000fe20000010000 */
[----:B------:R-:W-:Y:S01]  /*14f0*/  FFMA.FTZ R18, R0, R23, R43 ;  /* 0x0000001700127223 */ /* 0x000fe2000001002b */
[----:B------:R-:W-:-:S03]  /*1500*/  FADD.FTZ R5, R35, -UR16 ;  /* 0x8000001023057e21 */ /* 0x000fc60008010000 */
[----:B------:R-:W-:Y:S01]  /*1510*/  FMUL.FTZ R29, R18, -1.4426950216293334961 ;  /* 0xbfb8aa3b121d7820 */ /* 0x000fe20000410000 */
[----:B------:R-:W-:-:S05]  /*1520*/  FMUL.FTZ R5, R5, UR9 ;  /* 0x0000000905057c20 */ /* 0x000fca0008410000 */
[----:B------:R-:W0:Y:S02]  /*1530*/  MUFU.EX2 R29, R29 ;  /* 0x0000001d001d7308 */ /* 0x000e240000000800 */
[----:B0-----:R-:W-:-:S06]  /*1540*/  FADD.FTZ R30, R29, 1 ;  /* 0x3f8000001d1e7421 */ /* 0x001fcc0000010000 */
[----:B------:R-:W0:Y:S02]  /*1550*/  MUFU.RCP R27, R30 ;  /* 0x0000001e001b7308 */ /* 0x000e240000001000 */
[----:B0-----:R-:W-:-:S04]  /*1560*/  FADD.FTZ R31, -R27, 1 ;  /* 0x3f8000001b1f7421 */ /* 0x001fc80000010100 */
[----:B------:R-:W-:Y:S01]  /*1570*/  FFMA.FTZ R31, R18, R31, 1 ;  /* 0x3f800000121f7423 */ /* 0x000fe2000001001f */
[----:B------:R-:W-:Y:S01]  /*1580*/  FMUL.FTZ R18, R12, R27 ;  /* 0x0000001b0c127220 */ /* 0x000fe20000410000 */
[----:B------:R-:W-:Y:S01]  /*1590*/  FADD.FTZ R27, R20, R19 ;  /* 0x00000013141b7221 */ /* 0x000fe20000010000 */
[-C--:B------:R-:W-:Y:S01]  /*15a0*/  FFMA.FTZ R20, R21, R19.reuse, R28 ;  /* 0x0000001315147223 */ /* 0x080fe2000001001c */
[----:B------:R-:W-:Y:S01]  /*15b0*/  FMUL.FTZ R19, R4, R19 ;  /* 0x0000001304137220 */ /* 0x000fe20000410000 */
[----:B------:R-:W-:Y:S02]  /*15c0*/  FMUL.FTZ R18, R18, R31 ;  /* 0x0000001f12127220 */ /* 0x000fe40000410000 */
[----:B------:R-:W-:Y:S01]  /*15d0*/  FFMA.FTZ R20, R17, R22, R20 ;  /* 0x0000001611147223 */ /* 0x000fe20000010014 */
[----:B------:R-:W-:Y:S01]  /*15e0*/  FFMA.FTZ R21, R21, R19, R26 ;  /* 0x0000001315157223 */ /* 0x000fe2000001001a */
[----:B------:R-:W-:Y:S01]  /*15f0*/  FFMA.FTZ R26, R4, R5, R42 ;  /* 0x00000005041a7223 */ /* 0x000fe2000001002a */
[----:B------:R-:W-:-:S03]  /*1600*/  FADD.FTZ R24, R19, R24 ;  /* 0x0000001813187221 */ /* 0x000fc60000010000 */
[----:B------:R-:W-:-:S06]  /*1610*/  FMUL.FTZ R29, R26, -1.4426950216293334961 ;  /* 0xbfb8aa3b1a1d7820 */ /* 0x000fcc0000410000 */
[----:B------:R-:W0:Y:S02]  /*1620*/  MUFU.EX2 R29, R29 ;  /* 0x0000001d001d7308 */ /* 0x000e240000000800 */
[----:B0-----:R-:W-:-:S06]  /*1630*/  FADD.FTZ R30, R29, 1 ;  /* 0x3f8000001d1e7421 */ /* 0x001fcc0000010000 */
[----:B------:R-:W0:Y:S02]  /*1640*/  MUFU.RCP R30, R30 ;  /* 0x0000001e001e7308 */ /* 0x000e240000001000 */
[----:B0-----:R-:W-:Y:S01]  /*1650*/  FADD.FTZ R19, -R30, 1 ;  /* 0x3f8000001e137421 */ /* 0x001fe20000010100 */
[----:B------:R-:W-:-:S03]  /*1660*/  FMUL.FTZ R31, R13, R30 ;  /* 0x0000001e0d1f7220 */ /* 0x000fc60000410000 */
[----:B------:R-:W-:Y:S01]  /*1670*/  FFMA.FTZ R28, R26, R19, 1 ;  /* 0x3f8000001a1c7423 */ /* 0x000fe20000010013 */
[----:B------:R-:W-:Y:S01]  /*1680*/  FADD.FTZ R19, R14, R15 ;  /* 0x0000000f0e137221 */ /* 0x000fe20000010000 */
[-C--:B------:R-:W-:Y:S01]  /*1690*/  FMUL.FTZ R14, R0, R15.reuse ;  /* 0x0000000f000e7220 */ /* 0x080fe20000410000 */
[C---:B------:R-:W-:Y:S01]  /*16a0*/  FFMA.FTZ R26, R16.reuse, R15, R25 ;  /* 0x0000000f101a7223 */ /* 0x040fe20000010019 */
[----:B------:R-:W-:Y:S02]  /*16b0*/  FMUL.FTZ R25, R31, R28 ;  /* 0x0000001c1f197220 */ /* 0x000fe40000410000 */
[----:B------:R-:W-:Y:S01]  /*16c0*/  FFMA.FTZ R16, R16, R14, R21 ;  /* 0x0000000e10107223 */ /* 0x000fe20000010015 */
[----:B------:R-:W-:Y:S01]  /*16d0*/  FADD.FTZ R15, R24, R14 ;  /* 0x0000000e180f7221 */ /* 0x000fe20000010000 */
[----:B------:R-:W-:Y:S01]  /*16e0*/  FMUL.FTZ R14, R4, R22 ;  /* 0x00000016040e7220 */ /* 0x000fe20000410000 */
[----:B------:R-:W-:-:S03]  /*16f0*/  FADD.FTZ R22, R27, R22 ;  /* 0x000000161b167221 */ /* 0x000fc60000010000 */
[----:B------:R-:W-:Y:S01]  /*1700*/  FFMA.FTZ R16, R17, R14, R16 ;  /* 0x0000000e11107223 */ /* 0x000fe20000010010 */
[----:B------:R-:W-:Y:S01]  /*1710*/  FADD.FTZ R15, R14, R15 ;  /* 0x0000000f0e0f7221 */ /* 0x000fe20000010000 */
[----:B------:R-:W-:Y:S01]  /*1720*/  FMUL.FTZ R14, R0, R18 ;  /* 0x00000012000e7220 */ /* 0x000fe20000410000 */
[----:B------:R-:W-:-:S03]  /*1730*/  FFMA.FTZ R17, R5, R25, R20 ;  /* 0x0000001905117223 */ /* 0x000fc60000010014 */
[----:B------:R-:W-:Y:S01]  /*1740*/  FFMA.FTZ R16, R23, R14, R16 ;  /* 0x0000000e17107223 */ /* 0x000fe20000010010 */
[----:B------:R-:W-:Y:S01]  /*1750*/  FADD.FTZ R21, R15, R14 ;  /* 0x0000000e0f157221 */ /* 0x000fe20000010000 */
[----:B------:R-:W-:-:S04]  /*1760*/  FMUL.FTZ R14, R4, R25 ;  /* 0x00000019040e7220 */ /* 0x000fc80000410000 */
[----:B------:R-:W-:Y:S01]  /*1770*/  FFMA.FTZ R15, R5, R14, R16 ;  /* 0x0000000e050f7223 */ /* 0x000fe20000010010 */
[----:B------:R-:W-:Y:S01]  /*1780*/  FFMA.FTZ R16, R23, R18, R26 ;  /* 0x0000001217107223 */ /* 0x000fe2000001001a */
[----:B------:R-:W-:Y:S01]  /*1790*/  FADD.FTZ R18, R19, R18 ;  /* 0x0000001213127221 */ /* 0x000fe20000010000 */
[----:B------:R-:W-:Y:S01]  /*17a0*/  FADD.FTZ R14, R14, R21 ;  /* 0x000000150e0e7221 */ /* 0x000fe20000010000 */
[----:B------:R-:W-:-:S07]  /*17b0*/  FADD.FTZ R19, R22, R25 ;  /* 0x0000001916137221 */ /* 0x000fce0000010000 */
.L_x_1197:
[----:B------:R-:W0:Y:S01]  /*17c0*/  S2R R25, SR_LANEID ;  /* 0x0000000000197919 */ /* 0x000e220000000000 */
[----:B------:R-:W-:Y:S01]  /*17d0*/  MOV R20, R15 ;  /* 0x0000000f00147202 */ /* 0x000fe20000000f00 */
[----:B------:R-:W1:Y:S01]  /*17e0*/  S2UR UR12, SR_CgaCtaId ;  /* 0x00000000000c79c3 */ /* 0x000e620000008800 */
[----:B------:R-:W-:Y:S01]  /*17f0*/  MOV R15, R14 ;  /* 0x0000000e000f7202 */ /* 0x000fe20000000f00 */
[----:B------:R-:W-:Y:S01]  /*1800*/  UMOV UR5, 0x400 ;  /* 0x0000040000057882 */ /* 0x000fe20000000000 */
[----:B------:R-:W-:Y:S01]  /*1810*/  BSSY.RECONVERGENT B0, `(.L_x_1198) ;  /* 0x0000029000007945 */ /* 0x000fe20003800200 */
[----:B------:R-:W2:Y:S01]  /*1820*/  SHFL.DOWN PT, R5, R20, 0x1, 0x1f ;  /* 0x08201f0014057f89 */ /* 0x000ea200000e0000 */
[----:B------:R-:W-:Y:S01]  /*1830*/  UIADD3 UR4, UPT, UPT, UR5, 0x80, URZ ;  /* 0x0000008005047890 */ /* 0x000fe2000fffe0ff */
[C---:B------:R-:W-:Y:S02]  /*1840*/  ISETP.NE.AND P2, PT, R51.reuse, RZ, PT ;  /* 0x000000ff3300720c */ /* 0x040fe40003f45270 */
        /* <DEDUP_REMOVED lines=37> */
.L_x_1199:
[----:B------:R-:W-:Y:S05]  /*1aa0*/  BSYNC.RECONVERGENT B0 ;  /* 0x0000000000007941 */ /* 0x000fea0003800200 */
.L_x_1198:
[----:B------:R-:W-:Y:S06]  /*1ab0*/  BAR.SYNC.DEFER_BLOCKING 0x0 ;  /* 0x0000000000007b1d */ /* 0x000fec0000010000 */
[----:B------:R-:W-:Y:S04]  /*1ac0*/  BSSY.RECONVERGENT B0, `(.L_x_1200) ;  /* 0x000001f000007945 */ /* 0x000fe80003800200 */
[----:B------:R-:W-:Y:S05]  /*1ad0*/  @P2 BRA `(.L_x_1201) ;  /* 0x0000000000742947 */ /* 0x000fea0003800000 */
[----:B------:R-:W-:-:S09]  /*1ae0*/  ULEA UR4, UR12, UR5, 0x18 ;  /* 0x000000050c047291 */ /* 0x000fd2000f8ec0ff */
[----:B-1----:R-:W1:Y:S04]  /*1af0*/  LDS.64 R24, [UR4+0x18] ;  /* 0x00001804ff187984 */ /* 0x002e680008000a00 */
[----:B--23--:R-:W2:Y:S04]  /*1b00*/  LDS.128 R20, [UR4+0x20] ;  /* 0x00002004ff147984 */ /* 0x00cea80008000c00 */
[----:B------:R-:W3:Y:S01]  /*1b10*/  LDS.128 R28, [UR4+0x30] ;  /* 0x00003004ff1c7984 */ /* 0x000ee20008000c00 */
[----:B-1----:R-:W-:Y:S01]  /*1b20*/  FADD.FTZ R27, R14, R24 ;  /* 0x000000180e1b7221 */ /* 0x002fe20000010000 */
[----:B0-----:R-:W-:-:S03]  /*1b30*/  FADD.FTZ R14, R15, R25 ;  /* 0x000000190f0e7221 */ /* 0x001fc60000010000 */
[----:B--2---:R-:W-:Y:S01]  /*1b40*/  FADD.FTZ R27, R27, R20 ;  /* 0x000000141b1b7221 */ /* 0x004fe20000010000 */
[----:B------:R-:W-:-:S03]  /*1b50*/  FADD.FTZ R14, R14, R21 ;  /* 0x000000150e0e7221 */ /* 0x000fc60000010000 */
[----:B------:R-:W-:Y:S01]  /*1b60*/  FADD.FTZ R15, R27, R22 ;  /* 0x000000161b0f7221 */ /* 0x000fe20000010000 */
[----:B------:R-:W-:Y:S01]  /*1b70*/  FADD.FTZ R14, R14, R23 ;  /* 0x000000170e0e7221 */ /* 0x000fe20000010000 */
[----:B------:R-:W0:Y:S02]  /*1b80*/  LDS.128 R24, [UR4+0x40] ;  /* 0x00004004ff187984 */ /* 0x000e240008000c00 */
[----:B---3--:R-:W-:Y:S01]  /*1b90*/  FADD.FTZ R15, R15, R28 ;  /* 0x0000001c0f0f7221 */ /* 0x008fe20000010000 */
[----:B------:R-:W-:Y:S01]  /*1ba0*/  FADD.FTZ R14, R14, R29 ;  /* 0x0000001d0e0e7221 */ /* 0x000fe20000010000 */
[----:B------:R-:W1:Y:S02]  /*1bb0*/  LDS.128 R20, [UR4+0x50] ;  /* 0x00005004ff147984 */ /* 0x000e640008000c00 */
        /* <DEDUP_REMOVED lines=15> */
.L_x_1201:
[----:B------:R-:W-:Y:S05]  /*1cb0*/  BSYNC.RECONVERGENT B0 ;  /* 0x0000000000007941 */ /* 0x000fea0003800200 */
.L_x_1200:
[----:B------:R-:W-:Y:S06]  /*1cc0*/  BAR.SYNC.DEFER_BLOCKING 0x0 ;  /* 0x0000000000007b1d */ /* 0x000fec0000010000 */
[----:B------:R-:W-:Y:S04]  /*1cd0*/  BSSY.RECONVERGENT B0, `(.L_x_1202) ;  /* 0x000013d000007945 */ /* 0x000fe80003800200 */
[----:B------:R-:W-:Y:S05]  /*1ce0*/  @P5 BRA `(.L_x_1203) ;  /* 0x0000001000ec5947 */ /* 0x000fea0003800000 */
[----:B--23--:R-:W2:Y:S04]  /*1cf0*/  LDS.128 R20, [R5+0x60] ;  /* 0x0000600005147984 */ /* 0x00cea80000000c00 */
[----:B-1----:R-:W1:Y:S04]  /*1d00*/  LDS.128 R24, [R5+0xc0] ;  /* 0x0000c00005187984 */ /* 0x002e680000000c00 */
[----:B------:R-:W3:Y:S01]  /*1d10*/  LDS.128 R28, [R5+0x120] ;  /* 0x00012000051c7984 */ /* 0x000ee20000000c00 */
[----:B--2---:R-:W-:Y:S01]  /*1d20*/  FADD.FTZ R20, R16, R20 ;  /* 0x0000001410147221 */ /* 0x004fe20000010000 */
[----:B0-----:R-:W-:Y:S01]  /*1d30*/  FADD.FTZ R16, R17, R21 ;  /* 0x0000001511107221 */ /* 0x001fe20000010000 */
[----:B------:R-:W-:Y:S01]  /*1d40*/  FADD.FTZ R17, R18, R22 ;  /* 0x0000001612117221 */ /* 0x000fe20000010000 */
[----:B------:R-:W-:Y:S01]  /*1d50*/  FADD.FTZ R18, R19, R23 ;  /* 0x0000001713127221 */ /* 0x000fe20000010000 */
[----:B-1----:R-:W-:Y:S01]  /*1d60*/  FADD.FTZ R19, R20, R24 ;  /* 0x0000001814137221 */ /* 0x002fe20000010000 */
        /* <DEDUP_REMOVED lines=307> */
.L_x_1203:
[----:B------:R-:W-:Y:S05]  /*30a0*/  BSYNC.RECONVERGENT B0 ;  /* 0x0000000000007941 */ /* 0x000fea0003800200 */
.L_x_1202:
[----:B------:R-:W-:Y:S04]  /*30b0*/  BSSY.RECONVERGENT B0, `(.L_x_1204) ;  /* 0x000001d000007945 */ /* 0x000fe80003800200 */
[----:B------:R-:W-:Y:S05]  /*30c0*/  @P5 BRA `(.L_x_1205) ;  /* 0x00000000006c5947 */ /* 0x000fea0003800000 */
[----:B---3--:R-:W2:Y:S08]  /*30d0*/  LDC.64 R20, c[0x0][0x3f8] ;  /* 0x0000fe00ff147b82 */ /* 0x008eb00000000a00 */
[----:B------:R-:W3:Y:S01]  /*30e0*/  LDC.64 R26, c[0x0][0x3d8] ;  /* 0x0000f600ff1a7b82 */ /* 0x000ee20000000a00 */
[----:B--2---:R-:W-:Y:S01]  /*30f0*/  IMAD.WIDE.U32 R22, R20, 0x3, RZ ;  /* 0x0000000314167825 */ /* 0x004fe200078e00ff */
[----:B0-----:R-:W-:-:S04]  /*3100*/  LEA R5, R21, R21, 0x1 ;  /* 0x0000001515057211 */ /* 0x001fc800078e08ff */
[----:B------:R-:W-:Y:S01]  /*3110*/  IADD3 R5, PT, PT, R23, R5, RZ ;  /* 0x0000000517057210 */ /* 0x000fe20007ffe0ff */
[----:B------:R-:W-:-:S03]  /*3120*/  IMAD R23, R48, 0x6, R51 ;  /* 0x0000000630177824 */ /* 0x000fc600078e0233 */
[----:B------:R-:W-:Y:S01]  /*3130*/  LEA.HI R22, P1, R5, R22, RZ, 0x1 ;  /* 0x0000001605167211 */ /* 0x000fe200078308ff */
[----:B---3--:R-:W-:-:S03]  /*3140*/  IMAD.WIDE R26, R23, 0x4, R26 ;  /* 0x00000004171a7825 */ /* 0x008fc600078e021a */
[----:B------:R-:W-:Y:S02]  /*3150*/  IADD3.X R5, PT, PT, RZ, R5, RZ, P1, !PT ;  /* 0x00000005ff057210 */ /* 0x000fe40000ffe4ff */
[----:B------:R-:W-:Y:S01]  /*3160*/  LEA.HI R25, P1, R21, R20, RZ, 0x1 ;  /* 0x0000001415197211 */ /* 0x000fe200078308ff */
[----:B------:R4:W-:Y:S01]  /*3170*/  REDG.E.ADD.F32.FTZ.RN.STRONG.GPU desc[UR10][R26.64], R16 ;  /* 0x000000101a0079a6 */ /* 0x0009e2000c12f30a */
[C---:B------:R-:W-:Y:S02]  /*3180*/  SHF.L.U64.HI R5, R22.reuse, 0x1, R5 ;  /* 0x0000000116057819 */ /* 0x040fe40000010205 */
[----:B------:R-:W-:Y:S02]  /*3190*/  SHF.L.U32 R29, R22, 0x1, RZ ;  /* 0x00000001161d7819 */ /* 0x000fe400000006ff */
[----:B------:R-:W-:Y:S02]  /*31a0*/  IADD3.X R22, PT, PT, RZ, R21, RZ, P1, !PT ;  /* 0x00000015ff167210 */ /* 0x000fe40000ffe4ff */
[----:B------:R-:W-:-:S02]  /*31b0*/  SHF.L.U32 R23, R25, 0x1, RZ ;  /* 0x0000000119177819 */ /* 0x000fc400000006ff */
[----:B------:R-:W-:Y:S02]  /*31c0*/  SHF.L.U64.HI R25, R25, 0x1, R22 ;  /* 0x0000000119197819 */ /* 0x000fe40000010216 */
[----:B------:R-:W-:Y:S02]  /*31d0*/  LOP3.LUT R23, R23, 0xfffffffc, RZ, 0xc0, !PT ;  /* 0xfffffffc17177812 */ /* 0x000fe400078ec0ff */
[----:B------:R-:W-:Y:S02]  /*31e0*/  LEA R22, P3, R20, R26, 0x2 ;  /* 0x0000001a14167211 */ /* 0x000fe400078610ff */
[----:B------:R-:W-:Y:S02]  /*31f0*/  LOP3.LUT R29, R29, 0xfffffffc, RZ, 0xc0, !PT ;  /* 0xfffffffc1d1d7812 */ /* 0x000fe400078ec0ff */
[----:B-1----:R-:W-:Y:S02]  /*3200*/  IADD3 R24, P1, PT, R26, R23, RZ ;  /* 0x000000171a187210 */ /* 0x002fe40007f3e0ff */
[----:B------:R-:W-:-:S02]  /*3210*/  LEA.HI.X R23, R20, R27, R21, 0x2, P3 ;  /* 0x0000001b14177211 */ /* 0x000fc400018f1415 */
[----:B------:R-:W-:Y:S02]  /*3220*/  IADD3 R20, P3, PT, R26, R29, RZ ;  /* 0x0000001d1a147210 */ /* 0x000fe40007f7e0ff */
[C---:B------:R-:W-:Y:S02]  /*3230*/  IADD3.X R25, PT, PT, R27.reuse, R25, RZ, P1, !PT ;  /* 0x000000191b197210 */ /* 0x040fe40000ffe4ff */
[----:B------:R-:W-:-:S03]  /*3240*/  IADD3.X R21, PT, PT, R27, R5, RZ, P3, !PT ;  /* 0x000000051b157210 */ /* 0x000fc60001ffe4ff */
[----:B------:R4:W-:Y:S04]  /*3250*/  REDG.E.ADD.F32.FTZ.RN.STRONG.GPU desc[UR10][R24.64], R17 ;  /* 0x00000011180079a6 */ /* 0x0009e8000c12f30a */
[----:B------:R4:W-:Y:S04]  /*3260*/  REDG.E.ADD.F32.FTZ.RN.STRONG.GPU desc[UR10][R22.64], R18 ;  /* 0x00000012160079a6 */ /* 0x0009e8000c12f30a */
[----:B------:R4:W-:Y:S02]  /*3270*/  REDG.E.ADD.F32.FTZ.RN.STRONG.GPU desc[UR10][R20.64], R19 ;  /* 0x00000013140079a6 */ /* 0x0009e4000c12f30a */
.L_x_1205:
[----:B------:R-:W-:Y:S05]  /*3280*/  BSYNC.RECONVERGENT B0 ;  /* 0x0000000000007941 */ /* 0x000fea0003800200 */
.L_x_1204:
[----:B------:R-:W5:Y:S02]  /*3290*/  LDCU UR4, c[0x0][0x370] ;  /* 0x00006e00ff0477ac */ /* 0x000f640008000800 */
[----:B-----5:R-:W-:-:S09]  /*32a0*/  UISETP.GE.U32.AND UP0, UPT, UR4, 0x2, UPT ;  /* 0x000000020400788c */ /* 0x020fd2000bf06070 */
[----:B------:R-:W-:Y:S05]  /*32b0*/  BRA.U !UP0, `(.L_x_1206) ;  /* 0x0000000908c87547 */ /* 0x000fea000b800000 */
[----:B0---4-:R-:W0:Y:S01]  /*32c0*/  LDC R18, c[0x0][0x370] ;  /* 0x0000dc00ff127b82 */ /* 0x011e220000000800 */
[----:B------:R-:W-:-:S05]  /*32d0*/  LOP3.LUT R5, R47, 0x1, RZ, 0xc0, !PT ;  /* 0x000000012f057812 */ /* 0x000fca00078ec0ff */
[----:B------:R-:W-:Y:S02]  /*32e0*/  IMAD R21, R5, UR14, RZ ;  /* 0x0000000e05157c24 */ /* 0x000fe4000f8e02ff */
[----:B------:R-:W4:Y:S02]  /*32f0*/  LDC.64 R16, c[0x0][0x3d0] ;  /* 0x0000f400ff107b82 */ /* 0x000f240000000a00 */
[----:B0-----:R-:W-:-:S05]  /*3300*/  IMAD R5, R21, R18, RZ ;  /* 0x0000001215057224 */ /* 0x001fca00078e02ff */
[----:B------:R-:W-:-:S05]  /*3310*/  SHF.L.U32 R5, R5, 0x1, RZ ;  /* 0x0000000105057819 */ /* 0x000fca00000006ff */
[----:B----4-:R-:W-:Y:S01]  /*3320*/  IMAD.WIDE R16, R5, 0x4, R16 ;  /* 0x0000000405107825 */ /* 0x010fe200078e0210 */
[----:B------:R-:W-:Y:S06]  /*3330*/  @P2 BRA `(.L_x_1207) ;  /* 0x0000000000582947 */ /* 0x000fec0003800000 */
[----:B------:R-:W0:Y:S01]  /*3340*/  LDC.64 R18, c[0x0][0x3c8] ;  /* 0x0000f200ff127b82 */ /* 0x000e220000000a00 */
[----:B------:R-:W-:Y:S01]  /*3350*/  IADD3 R5, PT, PT, R21, UR8, RZ ;  /* 0x0000000815057c10 */ /* 0x000fe2000fffe0ff */
[----:B------:R-:W-:Y:S01]  /*3360*/  UIMAD UR4, UR13, UR14, UR8 ;  /* 0x0000000e0d0472a4 */ /* 0x000fe2000f8e0208 */
[----:B------:R-:W-:-:S05]  /*3370*/  LOP3.LUT P1, R22, R47, 0x2, RZ, 0xc0, !PT ;  /* 0x000000022f167812 */ /* 0x000fca000782c0ff */
[----:B------:R-:W-:-:S05]  /*3380*/  MOV R21, UR4 ;  /* 0x0000000400157c02 */ /* 0x000fca0008000f00 */
[----:B---3--:R-:W-:-:S05]  /*3390*/  IMAD.WIDE.U32 R20, R21, 0x8, R16 ;  /* 0x0000000815147825 */ /* 0x008fca00078e0010 */
[----:B------:R4:W-:Y:S01]  /*33a0*/  STG.E.64 desc[UR10][R20.64], R14 ;  /* 0x0000000e14007986 */ /* 0x0009e2000c101b0a */
[----:B0-----:R-:W-:Y:S01]  /*33b0*/  IMAD.WIDE.U32 R18, R5, 0x4, R18 ;  /* 0x0000000405127825 */ /* 0x001fe200078e0012 */
[----:B------:R-:W-:Y:S02]  /*33c0*/  IADD3 R5, PT, PT, -R22, 0x1, RZ ;  /* 0x0000000116057810 */ /* 0x000fe40007ffe1ff */
[----:B------:R-:W0:Y:S01]  /*33d0*/  LDC R22, c[0x0][0x370] ;  /* 0x0000dc00ff167b82 */ /* 0x000e220000000800 */
[----:B------:R-:W-:Y:S06]  /*33e0*/  MEMBAR.ALL.GPU ;  /* 0x0000000000007992 */ /* 0x000fec000000a000 */
[----:B------:R-:W-:-:S00]  /*33f0*/  ERRBAR ;  /* 0x00000000000079ab */ /* 0x000fc00000000000 */
[----:B------:R-:W-:Y:S06]  /*3400*/  CGAERRBAR ;  /* 0x00000000000075ab */ /* 0x000fec0000000000 */
[----:B------:R4:W-:Y:S01]  /*3410*/  REDG.E.ADD.S32.STRONG.GPU desc[UR10][R18.64], R5 ;  /* 0x000000051200798e */ /* 0x0009e2000c12e30a */
[----:B0-----:R-:W-:-:S04]  /*3420*/  SEL R22, R22, RZ, !P1 ;  /* 0x000000ff16167207 */ /* 0x001fc80004800000 */
[----:B------:R-:W-:-:S13]  /*3430*/  ISETP.NE.AND P1, PT, R22, -0x1, PT ;  /* 0xffffffff1600780c */ /* 0x000fda0003f25270 */
[----:B----4-:R-:W-:Y:S05]  /*3440*/  @!P1 BRA `(.L_x_1207) ;  /* 0x0000000000149947 */ /* 0x010fea0003800000 */
.L_x_1208:
[----:B------:R-:W3:Y:S04]  /*3450*/  LDG.E.STRONG.GPU R5, desc[UR10][R18.64] ;  /* 0x0000000a12057981 */ /* 0x000ee8000c1ef900 */
[----:B---3--:R-:W-:Y:S01]  /*3460*/  CCTL.IVALL ;  /* 0x00000000ff00798f */ /* 0x008fe20002000000 */
[----:B------:R-:W-:Y:S05]  /*3470*/  YIELD ;  /* 0x0000000000007946 */ /* 0x000fea0003800000 */
[----:B------:R-:W-:-:S13]  /*3480*/  ISETP.NE.AND P1, PT, R5, R22, PT ;  /* 0x000000160500720c */ /* 0x000fda0003f25270 */
[----:B------:R-:W-:Y:S05]  /*3490*/  @P1 BRA `(.L_x_1208) ;  /* 0xfffffffc00ec1947 */ /* 0x000fea000383ffff */
.L_x_1207:
[----:B------:R-:W0:Y:S01]  /*34a0*/  LDC R5, c[0x0][0x370] ;  /* 0x0000dc00ff057b82 */ /* 0x000e220000000800 */
[----:B------:R-:W-:Y:S05]  /*34b0*/  WARPSYNC.ALL ;  /* 0x0000000000007948 */ /* 0x000fea0003800000 */
[----:B0-----:R-:W-:Y:S02]  /*34c0*/  ISETP.GE.U32.AND P1, PT, R5, 0x8, PT ;  /* 0x000000080500780c */ /* 0x001fe40003f26070 */
[----:B------:R-:W-:Y:S01]  /*34d0*/  BAR.SYNC.DEFER_BLOCKING 0x0 ;  /* 0x0000000000007b1d */ /* 0x000fe20000010000 */
[----:B------:R-:W-:-:S10]  /*34e0*/  HFMA2 R5, -RZ, RZ, 0, 0 ;  /* 0x00000000ff057431 */ /* 0x000fd400000001ff */
[----:B------:R-:W-:Y:S05]  /*34f0*/  @!P1 BRA `(.L_x_1209) ;  /* 0x0000000400189947 */ /* 0x000fea0003800000 */
[----:B------:R-:W-:-:S07]  /*3500*/  MOV R5, RZ ;  /* 0x000000ff00057202 */ /* 0x000fce0000000f00 */
.L_x_1210:
[C---:B------:R-:W-:Y:S02]  /*3510*/  IADD3 R21, PT, PT, R5.reuse, 0x1, RZ ;  /* 0x0000000105157810 */ /* 0x040fe40007ffe0ff */
[----:B------:R-:W-:Y:S02]  /*3520*/  ISETP.EQ.OR P3, PT, R5, UR13, P2 ;  /* 0x0000000d05007c0c */ /* 0x000fe40009762670 */
[----:B------:R-:W-:Y:S02]  /*3530*/  ISETP.EQ.OR P5, PT, R21, UR13, P2 ;  /* 0x0000000d15007c0c */ /* 0x000fe400097a2670 */
[C---:B------:R-:W-:Y:S02]  /*3540*/  IADD3 R25, PT, PT, R5.reuse, 0x2, RZ ;  /* 0x0000000205197810 */ /* 0x040fe40007ffe0ff */
[----:B------:R-:W-:Y:S02]  /*3550*/  MOV R18, UR14 ;  /* 0x0000000e00127c02 */ /* 0x000fe40008000f00 */
[----:B------:R-:W-:-:S02]  /*3560*/  IADD3 R22, PT, PT, R5, 0x3, RZ ;  /* 0x0000000305167810 */ /* 0x000fc40007ffe0ff */
[----:B------:R-:W-:Y:S02]  /*3570*/  ISETP.EQ.OR P6, PT, R25, UR13, P2 ;  /* 0x0000000d19007c0c */ /* 0x000fe400097c2670 */
[----:B---3--:R-:W-:Y:S01]  /*3580*/  MOV R20, UR14 ;  /* 0x0000000e00147c02 */ /* 0x008fe20008000f00 */
[----:B------:R-:W-:Y:S01]  /*3590*/  @!P3 IMAD R19, R5, R18, UR8 ;  /* 0x000000080513be24 */ /* 0x000fe2000f8e0212 */
[----:B------:R-:W-:Y:S02]  /*35a0*/  ISETP.EQ.OR P1, PT, R22, UR13, P2 ;  /* 0x0000000d16007c0c */ /* 0x000fe40009722670 */
[----:B-1----:R-:W-:Y:S01]  /*35b0*/  MOV R24, UR14 ;  /* 0x0000000e00187c02 */ /* 0x002fe20008000f00 */
[----:B------:R-:W-:Y:S01]  /*35c0*/  @!P5 IMAD R21, R21, R20, UR8 ;  /* 0x000000081515de24 */ /* 0x000fe2000f8e0214 */
[----:B--2---:R-:W-:Y:S01]  /*35d0*/  MOV R23, UR14 ;  /* 0x0000000e00177c02 */ /* 0x004fe20008000f00 */
[----:B------:R-:W-:-:S04]  /*35e0*/  @!P3 IMAD.WIDE.U32 R18, R19, 0x8, R16 ;  /* 0x000000081312b825 */ /* 0x000fc800078e0010 */
[--C-:B------:R-:W-:Y:S02]  /*35f0*/  @!P5 IMAD.WIDE.U32 R20, R21, 0x8, R16.reuse ;  /* 0x000000081514d825 */ /* 0x100fe400078e0010 */
[----:B------:R-:W2:Y:S02]  /*3600*/  @!P3 LDG.E.64 R18, desc[UR10][R18.64] ;  /* 0x0000000a1212b981 */ /* 0x000ea4000c1e1b00 */
[----:B------:R-:W-:Y:S02]  /*3610*/  @!P6 IMAD R25, R25, R24, UR8 ;  /* 0x000000081919ee24 */ /* 0x000fe4000f8e0218 */
[----:B------:R-:W-:Y:S01]  /*3620*/  @!P1 IMAD R23, R22, R23, UR8 ;  /* 0x0000000816179e24 */ /* 0x000fe2000f8e0217 */
[----:B------:R-:W3:Y:S01]  /*3630*/  @!P5 LDG.E.64 R20, desc[UR10][R20.64] ;  /* 0x0000000a1414d981 */ /* 0x000ee2000c1e1b00 */
[----:B------:R-:W-:-:S04]  /*3640*/  @!P6 IMAD.WIDE.U32 R24, R25, 0x8, R16 ;  /* 0x000000081918e825 */ /* 0x000fc800078e0010 */
[----:B------:R-:W-:Y:S02]  /*3650*/  @!P1 IMAD.WIDE.U32 R22, R23, 0x8, R16 ;  /* 0x0000000817169825 */ /* 0x000fe400078e0010 */
[----:B------:R-:W4:Y:S04]  /*3660*/  @!P6 LDG.E.64 R24, desc[UR10][R24.64] ;  /* 0x0000000a1818e981 */ /* 0x000f28000c1e1b00 */
[----:B------:R-:W5:Y:S01]  /*3670*/  @!P1 LDG.E.64 R22, desc[UR10][R22.64] ;  /* 0x0000000a16169981 */ /* 0x000f62000c1e1b00 */
[----:B------:R-:W-:Y:S01]  /*3680*/  IADD3 R26, PT, PT, R5, 0x4, RZ ;  /* 0x00000004051a7810 */ /* 0x000fe20007ffe0ff */
[----:B--2---:R-:W-:Y:S01]  /*3690*/  @!P3 FADD.FTZ R14, R14, R18 ;  /* 0x000000120e0eb221 */ /* 0x004fe20000010000 */
[----:B------:R-:W-:Y:S01]  /*36a0*/  @!P3 FADD.FTZ R15, R15, R19 ;  /* 0x000000130f0fb221 */ /* 0x000fe20000010000 */
[----:B------:R-:W-:-:S02]  /*36b0*/  IADD3 R18, PT, PT, R5, 0x5, RZ ;  /* 0x0000000505127810 */ /* 0x000fc40007ffe0ff */
[----:B------:R-:W-:Y:S01]  /*36c0*/  ISETP.EQ.OR P3, PT, R26, UR13, P2 ;  /* 0x0000000d1a007c0c */ /* 0x000fe20009762670 */
[----:B---3--:R-:W-:Y:S01]  /*36d0*/  @!P5 FADD.FTZ R14, R14, R20 ;  /* 0x000000140e0ed221 */ /* 0x008fe20000010000 */
[----:B------:R-:W-:Y:S01]  /*36e0*/  @!P5 FADD.FTZ R15, R15, R21 ;  /* 0x000000150f0fd221 */ /* 0x000fe20000010000 */
[----:B------:R-:W-:Y:S02]  /*36f0*/  ISETP.EQ.OR P5, PT, R18, UR13, P2 ;  /* 0x0000000d12007c0c */ /* 0x000fe400097a2670 */
[----:B------:R-:W-:Y:S02]  /*3700*/  IADD3 R20, PT, PT, R5, 0x6, RZ ;  /* 0x0000000605147810 */ /* 0x000fe40007ffe0ff */
[----:B------:R-:W-:Y:S01]  /*3710*/  MOV R19, UR14 ;  /* 0x0000000e00137c02 */ /* 0x000fe20008000f00 */
[----:B----4-:R-:W-:Y:S01]  /*3720*/  @!P6 FADD.FTZ R14, R14, R24 ;  /* 0x000000180e0ee221 */ /* 0x010fe20000010000 */
[----:B------:R-:W-:Y:S01]  /*3730*/  @!P6 FADD.FTZ R15, R15, R25 ;  /* 0x000000190f0fe221 */ /* 0x000fe20000010000 */
[----:B------:R-:W-:-:S02]  /*3740*/  ISETP.EQ.OR P6, PT, R20, UR13, P2 ;  /* 0x0000000d14007c0c */ /* 0x000fc400097c2670 */
[----:B-----5:R-:W-:Y:S01]  /*3750*/  @!P1 FADD.FTZ R14, R14, R22 ;  /* 0x000000160e0e9221 */ /* 0x020fe20000010000 */
[----:B------:R-:W-:Y:S01]  /*3760*/  MOV R21, UR14 ;  /* 0x0000000e00157c02 */ /* 0x000fe20008000f00 */
[----:B------:R-:W-:Y:S01]  /*3770*/  @!P3 IMAD R19, R26, R19, UR8 ;  /* 0x000000081a13be24 */ /* 0x000fe2000f8e0213 */
[----:B------:R-:W-:Y:S01]  /*3780*/  IADD3 R22, PT, PT, R5, 0x7, RZ ;  /* 0x0000000705167810 */ /* 0x000fe20007ffe0ff */
[----:B------:R-:W-:Y:S02]  /*3790*/  @!P1 FADD.FTZ R15, R15, R23 ;  /* 0x000000170f0f9221 */ /* 0x000fe40000010000 */
[----:B------:R-:W-:Y:S01]  /*37a0*/  @!P5 IMAD R21, R18, R21, UR8 ;  /* 0x000000081215de24 */ /* 0x000fe2000f8e0215 */
[----:B------:R-:W-:Y:S01]  /*37b0*/  ISETP.EQ.OR P1, PT, R22, UR13, P2 ;  /* 0x0000000d16007c0c */ /* 0x000fe20009722670 */
[----:B------:R-:W-:Y:S01]  /*37c0*/  @!P3 IMAD.WIDE.U32 R18, R19, 0x8, R16 ;  /* 0x000000081312b825 */ /* 0x000fe200078e0010 */
[----:B------:R-:W-:Y:S02]  /*37d0*/  MOV R25, UR14 ;  /* 0x0000000e00197c02 */ /* 0x000fe40008000f00 */
        /* <DEDUP_REMOVED lines=24> */
.L_x_1209:
        /* <DEDUP_REMOVED lines=10> */
[----:B------:R-:W-:Y:S02]  /*3a00*/  IADD3 R25, PT, PT, R5, 0x2, RZ ;  /* 0x0000000205197810 */ /* 0x000fe40007ffe0ff */
[----:B------:R-:W-:Y:S02]  /*3a10*/  ISETP.EQ.OR P3, PT, R21, UR13, P2 ;  /* 0x0000000d15007c0c */ /* 0x000fe40009762670 */
[----:B------:R-:W-:Y:S02]  /*3a20*/  IADD3 R22, PT, PT, R5, 0x3, RZ ;  /* 0x0000000305167810 */ /* 0x000fe40007ffe0ff */
[----:B------:R-:W-:-:S02]  /*3a30*/  ISETP.EQ.OR P5, PT, R25, UR13, P2 ;  /* 0x0000000d19007c0c */ /* 0x000fc400097a2670 */
[----:B------:R-:W-:Y:S02]  /*3a40*/  MOV R18, UR14 ;  /* 0x0000000e00127c02 */ /* 0x000fe40008000f00 */
[----:B---3--:R-:W-:Y:S02]  /*3a50*/  MOV R20, UR14 ;  /* 0x0000000e00147c02 */ /* 0x008fe40008000f00 */
[----:B------:R-:W-:Y:S01]  /*3a60*/  ISETP.EQ.OR P6, PT, R22, UR13, P2 ;  /* 0x0000000d16007c0c */ /* 0x000fe200097c2670 */
[----:B------:R-:W-:Y:S01]  /*3a70*/  @!P1 IMAD R19, R5, R18, UR8 ;  /* 0x0000000805139e24 */ /* 0x000fe2000f8e0212 */
[----:B-1----:R-:W-:Y:S01]  /*3a80*/  MOV R24, UR14 ;  /* 0x0000000e00187c02 */ /* 0x002fe20008000f00 */
        /* <DEDUP_REMOVED lines=21> */
.L_x_1211:
        /* <DEDUP_REMOVED lines=9> */
[----:B---3--:R-:W-:-:S07]  /*3c70*/  MOV R20, UR14 ;  /* 0x0000000e00147c02 */ /* 0x008fce0008000f00 */
        /* <DEDUP_REMOVED lines=11> */
.L_x_1212:
        /* <DEDUP_REMOVED lines=10> */
.L_x_1213:
[----:B------:R-:W-:Y:S05]  /*3dd0*/  BSYNC.RECONVERGENT B0 ;  /* 0x0000000000007941 */ /* 0x000fea0003800200 */
.L_x_1206:
[----:B------:R-:W5:Y:S01]  /*3de0*/  S2UR UR5, SR_CgaCtaId ;  /* 0x00000000000579c3 */ /* 0x000f620000008800 */
[----:B------:R-:W-:Y:S01]  /*3df0*/  UMOV UR4, 0x400 ;  /* 0x0000040000047882 */ /* 0x000fe20000000000 */
[----:B------:R-:W1:Y:S01]  /*3e00*/  LDCU.64 UR18, c[0x0][0x400] ;  /* 0x00008000ff1277ac */ /* 0x000e620008000a00 */
[----:B------:R-:W-:-:S04]  /*3e10*/  FADD.FTZ R40, R40, -UR16 ;  /* 0x8000001028287e21 */ /* 0x000fc80008010000 */
[----:B------:R-:W-:Y:S01]  /*3e20*/  FMUL.FTZ R40, R40, UR9 ;  /* 0x0000000928287c20 */ /* 0x000fe20008410000 */
[----:B0-----:R-:W0:Y:S01]  /*3e30*/  LDC R5, c[0x0][0x41c] ;  /* 0x00010700ff057b82 */ /* 0x001e220000000800 */
[----:B-----5:R-:W-:Y:S01]  /*3e40*/  ULEA UR4, UR5, UR4, 0x18 ;  /* 0x0000000405047291 */ /* 0x020fe2000f8ec0ff */
[----:B0-----:R-:W-:-:S08]  /*3e50*/  IMAD R5, R5, UR13, R46 ;  /* 0x0000000d05057c24 */ /* 0x001fd0000f8e022e */
[----:B------:R0:W-:Y:S01]  /*3e60*/  @!P2 STS.64 [UR4+0x78], R14 ;  /* 0x0000780eff00a988 */ /* 0x0001e20008000a04 */
[----:B------:R-:W-:Y:S01]  /*3e70*/  BAR.SYNC.DEFER_BLOCKING 0x0 ;  /* 0x0000000000007b1d */ /* 0x000fe20000010000 */
[----:B-1----:R-:W-:Y:S02]  /*3e80*/  ISETP.GE.U32.AND P1, PT, R5, UR18, PT ;  /* 0x0000001205007c0c */ /* 0x002fe4000bf26070 */
[----:B---34-:R-:W-:Y:S01]  /*3e90*/  SHF.R.S32.HI R20, RZ, 0x1f, R5 ;  /* 0x0000001fff147819 */ /* 0x018fe20000011405 */
[----:B0-----:R-:W-:-:S03]  /*3ea0*/  FADD.FTZ R15, R41, -UR16 ;  /* 0x80000010290f7e21 */ /* 0x001fc60008010000 */
[----:B------:R-:W-:Y:S01]  /*3eb0*/  ISETP.GE.AND.EX P1, PT, R20, UR19, PT, P1 ;  /* 0x0000001314007c0c */ /* 0x000fe2000bf26310 */
[----:B------:R-:W-:Y:S01]  /*3ec0*/  FMUL.FTZ R15, R15, UR9 ;  /* 0x000000090f0f7c20 */ /* 0x000fe20008410000 */
[----:B------:R-:W0:Y:S01]  /*3ed0*/  LDS.64 R16, [UR4+0x78] ;  /* 0x00007804ff107984 */ /* 0x000e220008000a00 */
[----:B------:R-:W0:Y:S02]  /*3ee0*/  LDCU UR4, c[0x0][0x42c] ;  /* 0x00008580ff0477ac */ /* 0x000e240008000800 */
[----:B0-----:R-:W-:Y:S01]  /*3ef0*/  FMUL.FTZ R18, R16, UR4 ;  /* 0x0000000410127c20 */ /* 0x001fe20008410000 */
[----:B------:R-:W-:-:S04]  /*3f00*/  FMUL.FTZ R19, R17, UR4 ;  /* 0x0000000411137c20 */ /* 0x000fc80008410000 */
        /* <DEDUP_REMOVED lines=9> */
[----:B--2---:R-:W0:Y:S01]  /*3fa0*/  MUFU.RCP R23, R22 ;  /* 0x0000001600177308 */ /* 0x004e220000001000 */
        /* <DEDUP_REMOVED lines=10> */
.L_x_1214:
[----:B------:R-:W-:Y:S01]  /*4050*/  FFMA.FTZ R15, R18, R15, R19 ;  /* 0x0000000f120f7223 */ /* 0x000fe20000010013 */
[----:B------:R-:W-:Y:S01]  /*4060*/  BSSY.RECONVERGENT B0, `(.L_x_1215) ;  /* 0x0000013000007945 */ /* 0x000fe20003800200 */
[----:B------:R-:W-:Y:S01]  /*4070*/  FFMA.FTZ R16, R0, R2, -R17 ;  /* 0x0000000200107223 */ /* 0x000fe20000010811 */
[----:B------:R-:W-:Y:S01]  /*4080*/  FADD.FTZ R38, R38, -UR16 ;  /* 0x8000001026267e21 */ /* 0x000fe20008010000 */
[----:B------:R-:W-:Y:S01]  /*4090*/  FADD.FTZ R39, R39, -UR16 ;  /* 0x8000001027277e21 */ /* 0x000fe20008010000 */
        /* <DEDUP_REMOVED lines=15> */
.L_x_1216:
[----:B------:R-:W-:Y:S05]  /*4190*/  BSYNC.RECONVERGENT B0 ;  /* 0x0000000000007941 */ /* 0x000fea0003800200 */
.L_x_1215:
        /* <DEDUP_REMOVED lines=12> */
[----:B------:R-:W2:Y:S01]  /*4260*/  MUFU.RCP R17, R16 ;  /* 0x0000001000117308 */ /* 0x000ea20000001000 */
[----:B-1----:R-:W-:-:S07]  /*4270*/  FADD.FTZ R21, R20, 1 ;  /* 0x3f80000014157421 */ /* 0x002fce0000010000 */
[----:B------:R-:W0:Y:S01]  /*4280*/  MUFU.RCP R22, R21 ;  /* 0x0000001500167308 */ /* 0x000e220000001000 */
[----:B--2---:R-:W-:Y:S01]  /*4290*/  FADD.FTZ R23, -R17, 1 ;  /* 0x3f80000011177421 */ /* 0x004fe20000010100 */
[----:B------:R-:W-:-:S03]  /*42a0*/  FMUL.FTZ R10, R10, R17 ;  /* 0x000000110a0a7220 */ /* 0x000fc60000410000 */
[----:B------:R-:W-:Y:S01]  /*42b0*/  FFMA.FTZ R23, R2, R23, 1 ;  /* 0x3f80000002177423 */ /* 0x000fe20000010017 */
[----:B0-----:R-:W-:Y:S01]  /*42c0*/  FADD.FTZ R24, -R22, 1 ;  /* 0x3f80000016187421 */ /* 0x001fe20000010100 */
[----:B------:R-:W-:Y:S02]  /*42d0*/  FMUL.FTZ R11, R11, R22 ;  /* 0x000000160b0b7220 */ /* 0x000fe40000410000 */
[----:B------:R-:W-:Y:S01]  /*42e0*/  FMUL.FTZ R10, R10, R23 ;  /* 0x000000170a0a7220 */ /* 0x000fe20000410000 */
[----:B------:R-:W-:-:S04]  /*42f0*/  FFMA.FTZ R24, R3, R24, 1 ;  /* 0x3f80000003187423 */ /* 0x000fc80000010018 */
[----:B------:R-:W-:-:S07]  /*4300*/  FMUL.FTZ R11, R11, R24 ;  /* 0x000000180b0b7220 */ /* 0x000fce0000410000 */
.L_x_1217:
[----:B------:R-:W-:Y:S04]  /*4310*/  BSSY.RECONVERGENT B0, `(.L_x_1218) ;  /* 0x0000013000007945 */ /* 0x000fe80003800200 */
[----:B------:R-:W-:Y:S05]  /*4320*/  @P0 BRA `(.L_x_1219) ;  /* 0x0000000000440947 */ /* 0x000fea0003800000 */
[----:B------:R-:W0:Y:S01]  /*4330*/  LDCU.64 UR4, c[0x0][0x3f8] ;  /* 0x00007f00ff0477ac */ /* 0x000e220008000a00 */
[----:B------:R-:W-:Y:S01]  /*4340*/  MOV R2, R32 ;  /* 0x0000002000027202 */ /* 0x000fe20000000f00 */
[C-C-:B------:R-:W-:Y:S01]  /*4350*/  FFMA.FTZ R17, R18.reuse, R38, R19.reuse ;  /* 0x0000002612117223 */ /* 0x140fe20000010013 */
[----:B------:R-:W-:Y:S01]  /*4360*/  MOV R3, R7 ;  /* 0x0000000700037202 */ /* 0x000fe20000000f00 */
[----:B------:R-:W1:Y:S01]  /*4370*/  LDCU.64 UR20, c[0x0][0x380] ;  /* 0x00007000ff1477ac */ /* 0x000e620008000a00 */
[----:B------:R-:W-:-:S04]  /*4380*/  FFMA.FTZ R15, R18, R15, R19 ;  /* 0x0000000f120f7223 */ /* 0x000fc80000010013 */
[----:B------:R-:W-:-:S04]  /*4390*/  FFMA.FTZ R15, R4, R11, -R15 ;  /* 0x0000000b040f7223 */ /* 0x000fc8000001080f */
[----:B------:R-:W-:Y:S01]  /*43a0*/  FMUL.FTZ R15, R15, UR9 ;  /* 0x000000090f0f7c20 */ /* 0x000fe20008410000 */
[----:B0-----:R-:W-:Y:S02]  /*43b0*/  IMAD R14, R53, UR4, RZ ;  /* 0x00000004350e7c24 */ /* 0x001fe4000f8e02ff */
[----:B------:R-:W-:-:S04]  /*43c0*/  IMAD.WIDE.U32 R2, R45, UR4, R2 ;  /* 0x000000042d027c25 */ /* 0x000fc8000f8e0002 */
[----:B------:R-:W-:Y:S02]  /*43d0*/  IMAD R21, R45, UR5, R14 ;  /* 0x000000052d157c24 */ /* 0x000fe4000f8e020e */
[----:B------:R-:W-:Y:S01]  /*43e0*/  FFMA.FTZ R14, R0, R10, -R17 ;  /* 0x0000000a000e7223 */ /* 0x000fe20000010811 */
[----:B-1----:R-:W-:Y:S02]  /*43f0*/  LEA R10, P0, R2, UR20, 0x2 ;  /* 0x00000014020a7c11 */ /* 0x002fe4000f8010ff */
[----:B------:R-:W-:Y:S01]  /*4400*/  IADD3 R21, PT, PT, R3, R21, RZ ;  /* 0x0000001503157210 */ /* 0x000fe20007ffe0ff */
[----:B------:R-:W-:-:S03]  /*4410*/  FMUL.FTZ R14, R14, UR9 ;  /* 0x000000090e0e7c20 */ /* 0x000fc60008410000 */
[----:B------:R-:W-:-:S05]  /*4420*/  LEA.HI.X R11, R2, UR21, R21, 0x2, P0 ;  /* 0x00000015020b7c11 */ /* 0x000fca00080f1415 */
[----:B------:R0:W-:Y:S02]  /*4430*/  STG.E.64 desc[UR10][R10.64], R14 ;  /* 0x0000000e0a007986 */ /* 0x0001e4000c101b0a */
.L_x_1219:
[----:B------:R-:W-:Y:S05]  /*4440*/  BSYNC.RECONVERGENT B0 ;  /* 0x0000000000007941 */ /* 0x000fea0003800200 */
.L_x_1218:
[----:B------:R-:W-:Y:S01]  /*4450*/  UISETP.NE.AND UP0, UPT, UR15, URZ, UPT ;  /* 0x000000ff0f00728c */ /* 0x000fe2000bf05270 */
[----:B------:R-:W-:Y:S01]  /*4460*/  FADD.FTZ R2, R34, -UR16 ;  /* 0x8000001022027e21 */ /* 0x000fe20008010000 */
[----:B------:R-:W-:Y:S01]  /*4470*/  FADD.FTZ R3, R35, -UR16 ;  /* 0x8000001023037e21 */ /* 0x000fe20008010000 */
[----:B------:R-:W-:Y:S01]  /*4480*/  FMUL.FTZ R36, R36, UR9 ;  /* 0x0000000924247c20 */ /* 0x000fe20008410000 */
[----:B------:R-:W-:Y:S01]  /*4490*/  FMUL.FTZ R37, R37, UR9 ;  /* 0x0000000925257c20 */ /* 0x000fe20008410000 */
[----:B------:R-:W-:Y:S01]  /*44a0*/  FMUL.FTZ R2, R2, UR9 ;  /* 0x0000000902027c20 */ /* 0x000fe20008410000 */
[----:B------:R-:W-:Y:S01]  /*44b0*/  ISETP.GE.U32.AND P0, PT, R44, UR18, PT ;  /* 0x000000122c007c0c */ /* 0x000fe2000bf06070 */
[----:B------:R-:W-:Y:S01]  /*44c0*/  FMUL.FTZ R3, R3, UR9 ;  /* 0x0000000903037c20 */ /* 0x000fe20008410000 */
[----:B------:R-:W-:Y:S01]  /*44d0*/  IADD3 R5, PT, PT, R5, 0xc0, RZ ;  /* 0x000000c005057810 */ /* 0x000fe20007ffe0ff */
[C-C-:B------:R-:W-:Y:S01]  /*44e0*/  FFMA.FTZ R25, R18.reuse, R36, R19.reuse ;  /* 0x0000002412197223 */ /* 0x140fe20000010013 */
[C-C-:B------:R-:W-:Y:S01]  /*44f0*/  FFMA.FTZ R27, R18.reuse, R37, R19.reuse ;  /* 0x00000025121b7223 */ /* 0x140fe20000010013 */
[--C-:B0-----:R-:W-:Y:S01]  /*4500*/  FFMA.FTZ R11, R18, R2, R19.reuse ;  /* 0x00000002120b7223 */ /* 0x101fe20000010013 */
        /* <DEDUP_REMOVED lines=22> */
.L_x_1220:
        /* <DEDUP_REMOVED lines=18> */
.L_x_1222:
[----:B------:R-:W-:Y:S05]  /*4790*/  BSYNC.RECONVERGENT B0 ;  /* 0x0000000000007941 */ /* 0x000fea0003800200 */
.L_x_1221:
        /* <DEDUP_REMOVED lines=19> */
.L_x_1223:
        /* <DEDUP_REMOVED lines=9> */
[----:B------:R-:W3:Y:S01]  /*4960*/  LDCU.64 UR16, c[0x0][0x380] ;  /* 0x00007000ff1077ac */ /* 0x000ee20008000a00 */
[----:B-1----:R-:W-:-:S03]  /*4970*/  IMAD R10, R10, UR4, RZ ;  /* 0x000000040a0a7c24 */ /* 0x002fc6000f8e02ff */
[----:B------:R-:W-:-:S04]  /*4980*/  IMAD.WIDE.U32 R6, R5, UR4, R6 ;  /* 0x0000000405067c25 */ /* 0x000fc8000f8e0006 */
[----:B------:R-:W-:Y:S01]  /*4990*/  IMAD R5, R5, UR5, R10 ;  /* 0x0000000505057c24 */ /* 0x000fe2000f8e020a */
[----:B---3--:R-:W-:-:S04]  /*49a0*/  LEA R2, P0, R6, UR16, 0x2 ;  /* 0x0000001006027c11 */ /* 0x008fc8000f8010ff */
[----:B------:R-:W-:-:S04]  /*49b0*/  IADD3 R5, PT, PT, R7, R5, RZ ;  /* 0x0000000507057210 */ /* 0x000fc80007ffe0ff */
[----:B------:R-:W-:-:S05]  /*49c0*/  LEA.HI.X R3, R6, UR17, R5, 0x2, P0 ;  /* 0x0000001106037c11 */ /* 0x000fca00080f1405 */
[----:B------:R1:W-:Y:S02]  /*49d0*/  STG.E.64 desc[UR10][R2.64], R18 ;  /* 0x0000001202007986 */ /* 0x0003e4000c101b0a */
.L_x_1225:
[----:B------:R-:W-:Y:S05]  /*49e0*/  BSYNC.RECONVERGENT B0 ;  /* 0x0000000000007941 */ /* 0x000fea0003800200 */
.L_x_1224:
[----:B------:R-:W-:Y:S01]  /*49f0*/  UIADD3 UR7, UPT, UPT, UR14, UR7, URZ ;  /* 0x000000070e077290 */ /* 0x000fe2000fffe0ff */
[----:B------:R-:W-:-:S03]  /*4a00*/  IADD3 R47, PT, PT, R47, 0x1, RZ ;  /* 0x000000012f2f7810 */ /* 0x000fc60007ffe0ff */
[----:B------:R-:W-:-:S09]  /*4a10*/  UISETP.GE.AND UP0, UPT, UR7, UR6, UPT ;  /* 0x000000060700728c */ /* 0x000fd2000bf06270 */
[----:B------:R-:W-:Y:S05]  /*4a20*/  BRA.U !UP0, `(.L_x_1226) ;  /* 0xffffffb508ec7547 */ /* 0x000fea000b83ffff */
.L_x_1195:
[----:B------:R-:W3:Y:S01]  /*4a30*/  LDC R4, c[0x0][0x370] ;  /* 0x0000dc00ff047b82 */ /* 0x000ee20000000800 */
[----:B------:R-:W-:Y:S01]  /*4a40*/  ISETP.NE.AND P2, PT, R51, RZ, PT ;  /* 0x000000ff3300720c */ /* 0x000fe20003f45270 */
[----:B------:R-:W-:Y:S06]  /*4a50*/  BSSY.RECONVERGENT B0, `(.L_x_1227) ;  /* 0x0000011000007945 */ /* 0x000fec0003800200 */
[----:B------:R-:W4:Y:S08]  /*4a60*/  LDC R7, c[0x0][0x374] ;  /* 0x0000dd00ff077b82 */ /* 0x000f300000000800 */
[----:B-1----:R-:W1:Y:S01]  /*4a70*/  LDC.64 R2, c[0x0][0x3c8] ;  /* 0x0000f200ff027b82 */ /* 0x002e620000000a00 */
[----:B---3--:R-:W-:-:S02]  /*4a80*/  IADD3 R5, PT, PT, R4, -0x1, RZ ;  /* 0xffffffff04057810 */ /* 0x008fc40007ffe0ff */
[----:B------:R-:W-:Y:S02]  /*4a90*/  ISETP.NE.AND P1, PT, R4, 0x1, PT ;  /* 0x000000010400780c */ /* 0x000fe40003f25270 */
[----:B----4-:R-:W-:-:S04]  /*4aa0*/  IADD3 R0, PT, PT, R7, -0x1, RZ ;  /* 0xffffffff07007810 */ /* 0x010fc80007ffe0ff */
        /* <DEDUP_REMOVED lines=11> */
.L_x_1228:
[----:B------:R-:W-:Y:S05]  /*4b60*/  BSYNC.RECONVERGENT B0 ;  /* 0x0000000000007941 */ /* 0x000fea0003800200 */
.L_x_1227:
[----:B------:R-:W-:Y:S05]  /*4b70*/  @P0 EXIT ;  /* 0x000000000000094d */ /* 0x000fea0003800000 */
[----:B------:R-:W-:Y:S05]  /*4b80*/  @P2 BRA `(.L_x_1229) ;  /* 0x0000000000202947 */ /* 0x000fea0003800000 */
[----:B------:R-:W-:-:S05]  /*4b90*/  IMAD R0, R4, R7, RZ ;  /* 0x0000000704007224 */ /* 0x000fca00078e02ff */
[----:B------:R-:W-:-:S13]  /*4ba0*/  ISETP.NE.AND P0, PT, R0, -0x1, PT ;  /* 0xffffffff0000780c */ /* 0x000fda0003f05270 */
[----:B------:R-:W-:Y:S05]  /*4bb0*/  @!P0 BRA `(.L_x_1229) ;  /* 0x0000000000148947 */ /* 0x000fea0003800000 */
.L_x_1230:
[----:B-1----:R-:W3:Y:S04]  /*4bc0*/  LDG.E.STRONG.GPU R5, desc[UR10][R2.64] ;  /* 0x0000000a02057981 */ /* 0x002ee8000c1ef900 */
[----:B---3--:R-:W-:Y:S01]  /*4bd0*/  CCTL.IVALL ;  /* 0x00000000ff00798f */ /* 0x008fe20002000000 */
[----:B------:R-:W-:Y:S05]  /*4be0*/  YIELD ;  /* 0x0000000000007946 */ /* 0x000fea0003800000 */
[----:B------:R-:W-:-:S13]  /*4bf0*/  ISETP.NE.AND P0, PT, R5, R0, PT ;  /* 0x000000000500720c */ /* 0x000fda0003f05270 */
[----:B------:R-:W-:Y:S05]  /*4c00*/  @P0 BRA `(.L_x_1230) ;  /* 0xfffffffc00ec0947 */ /* 0x000fea000383ffff */
.L_x_1229:
        /* <DEDUP_REMOVED lines=61> */
[----:B-1----:R-:W-:Y:S02]  /*4fe0*/  IADD3 R25, P1, PT, R21, UR6, RZ ;  /* 0x0000000615197c10 */ /* 0x002fe4000ff3e0ff */
[----:B------:R-:W-:Y:S02]  /*4ff0*/  IADD3 R18, PT, PT, R7, UR4, RZ ;  /* 0x0000000407127c10 */ /* 0x000fe4000fffe0ff */
[----:B--2---:R-:W-:Y:S02]  /*5000*/  IADD3 R23, P2, PT, R21, UR8, RZ ;  /* 0x0000000815177c10 */ /* 0x004fe4000ff5e0ff */
[----:B------:R-:W-:Y:S01]  /*5010*/  MOV R51, R6 ;  /* 0x0000000600337202 */ /* 0x000fe20000000f00 */
[----:B------:R-:W-:Y:S01]  /*5020*/  IMAD.WIDE.U32 R6, R4, 0x4, RZ ;  /* 0x0000000404067825 */ /* 0x000fe200078e00ff */
[----:B------:R-:W-:-:S02]  /*5030*/  IADD3.X R26, PT, PT, R22, UR7, RZ, P1, !PT ;  /* 0x00000007161a7c10 */ /* 0x000fc40008ffe4ff */
[C---:B------:R-:W-:Y:S02]  /*5040*/  IADD3.X R24, PT, PT, R22.reuse, UR9, RZ, P2, !PT ;  /* 0x0000000916187c10 */ /* 0x040fe400097fe4ff */
[----:B---3--:R-:W-:Y:S02]  /*5050*/  IADD3 R21, P1, PT, R21, UR12, RZ ;  /* 0x0000000c15157c10 */ /* 0x008fe4000ff3e0ff */
[----:B0-----:R-:W-:Y:S02]  /*5060*/  IADD3 R16, P2, PT, RZ, -R9, RZ ;  /* 0x80000009ff107210 */ /* 0x001fe40007f5e0ff */
[----:B------:R-:W-:Y:S02]  /*5070*/  IADD3.X R22, PT, PT, R22, UR13, RZ, P1, !PT ;  /* 0x0000000d16167c10 */ /* 0x000fe40008ffe4ff */
[----:B------:R-:W-:Y:S02]  /*5080*/  SHF.L.U64.HI R27, R28, 0x2, R33 ;  /* 0x000000021c1b7819 */ /* 0x000fe40000010221 */
[----:B------:R-:W-:-:S02]  /*5090*/  IADD3 R29, PT, PT, R7, R29, RZ ;  /* 0x0000001d071d7210 */ /* 0x000fc40007ffe0ff */
[----:B------:R-:W-:-:S07]  /*50a0*/  IADD3.X R20, PT, PT, RZ, -0x1, RZ, P2, !PT ;  /* 0xffffffffff147810 */ /* 0x000fce00017fe4ff */
.L_x_1233:
[-C--:B-1----:R-:W-:Y:S02]  /*50b0*/  LEA R10, P1, R0, R25.reuse, 0x2 ;  /* 0x00000019000a7211 */ /* 0x082fe400078210ff */
        /* <DEDUP_REMOVED lines=30> */
.L_x_1232:
[----:B------:R-:W-:Y:S05]  /*52a0*/  BSYNC.RECONVERGENT B0 ;  /* 0x0000000000007941 */ /* 0x000fea0003800200 */
.L_x_1231:
[----:B------:R-:W-:Y:S05]  /*52b0*/  @!P0 EXIT ;  /* 0x000000000000894d */ /* 0x000fea0003800000 */
[C---:B------:R-:W-:Y:S01]  /*52c0*/  SHF.L.U64.HI R5, R4.reuse, 0x2, R5 ;  /* 0x0000000204057819 */ /* 0x040fe20000010205 */
[----:B------:R-:W3:Y:S01]  /*52d0*/  LDCU.64 UR4, c[0x0][0x3d8] ;  /* 0x00007b00ff0477ac */ /* 0x000ee20008000a00 */
[----:B------:R-:W-:Y:S02]  /*52e0*/  SHF.L.U32 R6, R4, 0x2, RZ ;  /* 0x0000000204067819 */ /* 0x000fe400000006ff */
[C---:B------:R-:W-:Y:S01]  /*52f0*/  SHF.L.U64.HI R7, R28.reuse, 0x2, R33 ;  /* 0x000000021c077819 */ /* 0x040fe20000010221 */
[----:B------:R-:W4:Y:S01]  /*5300*/  LDCU.64 UR6, c[0x0][0x388] ;  /* 0x00007100ff0677ac */ /* 0x000f220008000a00 */
[----:B-1----:R-:W-:Y:S02]  /*5310*/  SHF.L.U32 R8, R28, 0x2, RZ ;  /* 0x000000021c087819 */ /* 0x002fe400000006ff */
[C---:B------:R-:W-:Y:S01]  /*5320*/  SHF.L.U64.HI R2, R0.reuse, 0x2, R3 ;  /* 0x0000000200027819 */ /* 0x040fe20000010203 */
[----:B------:R-:W1:Y:S01]  /*5330*/  LDCU.64 UR8, c[0x0][0x390] ;  /* 0x00007200ff0877ac */ /* 0x000e620008000a00 */
[----:B------:R-:W-:-:S07]  /*5340*/  SHF.L.U32 R4, R0, 0x2, RZ ;  /* 0x0000000200047819 */ /* 0x000fce00000006ff */
.L_x_1234:
[C---:B-1----:R-:W-:Y:S02]  /*5350*/  SHF.L.U32 R9, R51.reuse, 0x2, RZ ;  /* 0x0000000233097819 */ /* 0x042fe400000006ff */
[----:B------:R-:W-:Y:S02]  /*5360*/  SHF.L.U64.HI R18, R51, 0x2, R18 ;  /* 0x0000000233127819 */ /* 0x000fe40000010212 */
[----:B---3--:R-:W-:-:S04]  /*5370*/  IADD3 R10, P0, PT, R9, UR4, RZ ;  /* 0x00000004090a7c10 */ /* 0x008fc8000ff1e0ff */
[----:B------:R-:W-:Y:S02]  /*5380*/  IADD3.X R11, PT, PT, R18, UR5, RZ, P0, !PT ;  /* 0x00000005120b7c10 */ /* 0x000fe400087fe4ff */
[C---:B------:R-:W-:Y:S02]  /*5390*/  IADD3 R12, P0, PT, R10.reuse, R4, RZ ;  /* 0x000000040a0c7210 */ /* 0x040fe40007f1e0ff */
[C---:B0-----:R-:W-:Y:S02]  /*53a0*/  IADD3 R16, P2, PT, R10.reuse, R8, RZ ;  /* 0x000000080a107210 */ /* 0x041fe40007f5e0ff */
[C---:B------:R-:W-:Y:S02]  /*53b0*/  IADD3.X R13, PT, PT, R11.reuse, R2, RZ, P0, !PT ;  /* 0x000000020b0d7210 */ /* 0x040fe400007fe4ff */
[----:B------:R-:W-:Y:S02]  /*53c0*/  IADD3 R14, P1, PT, R10, R6, RZ ;  /* 0x000000060a0e7210 */ /* 0x000fe40007f3e0ff */
[C---:B------:R-:W-:Y:S01]  /*53d0*/  IADD3.X R17, PT, PT, R11.reuse, R7, RZ, P2, !PT ;  /* 0x000000070b117210 */ /* 0x040fe200017fe4ff */
[----:B------:R0:W3:Y:S01]  /*53e0*/  LDG.E R10, desc[UR10][R10.64] ;  /* 0x0000000a0a0a7981 */ /* 0x0000e2000c1e1900 */
[----:B------:R-:W-:-:S03]  /*53f0*/  IADD3.X R15, PT, PT, R11, R5, RZ, P1, !PT ;  /* 0x000000050b0f7210 */ /* 0x000fc60000ffe4ff */
[----:B------:R-:W3:Y:S04]  /*5400*/  LDG.E R13, desc[UR10][R12.64] ;  /* 0x0000000a0c0d7981 */ /* 0x000ee8000c1e1900 */
[----:B------:R-:W5:Y:S04]  /*5410*/  LDG.E R14, desc[UR10][R14.64] ;  /* 0x0000000a0e0e7981 */ /* 0x000f68000c1e1900 */
[----:B------:R-:W5:Y:S01]  /*5420*/  LDG.E R17, desc[UR10][R16.64] ;  /* 0x0000000a10117981 */ /* 0x000f62000c1e1900 */
[----:B--2---:R-:W-:Y:S02]  /*5430*/  LOP3.LUT R23, R9, 0xfffffffc, RZ, 0xc0, !PT ;  /* 0xfffffffc09177812 */ /* 0x004fe400078ec0ff */
[----:B------:R-:W-:-:S02]  /*5440*/  LOP3.LUT R24, R18, 0x1, RZ, 0xc0, !PT ;  /* 0x0000000112187812 */ /* 0x000fc400078ec0ff */
[C---:B----4-:R-:W-:Y:S02]  /*5450*/  IADD3 R20, P0, PT, R23.reuse, UR6, RZ ;  /* 0x0000000617147c10 */ /* 0x050fe4000ff1e0ff */
[----:B0-----:R-:W-:Y:S02]  /*5460*/  LOP3.LUT R11, R18, 0x3, RZ, 0xc0, !PT ;  /* 0x00000003120b7812 */ /* 0x001fe400078ec0ff */
[----:B------:R-:W-:Y:S02]  /*5470*/  IADD3.X R21, PT, PT, R24, UR7, RZ, P0, !PT ;  /* 0x0000000718157c10 */ /* 0x000fe400087fe4ff */
[----:B-1----:R-:W-:Y:S02]  /*5480*/  IADD3 R22, P0, PT, R23, UR8, RZ ;  /* 0x0000000817167c10 */ /* 0x002fe4000ff1e0ff */
[----:B---3--:R-:W-:Y:S02]  /*5490*/  F2FP.BF16.F32.PACK_AB R19, R13, R10 ;  /* 0x0000000a0d13723e */ /* 0x008fe400000010ff */
[----:B------:R-:W-:-:S02]  /*54a0*/  IADD3 R10, P1, PT, R23, UR4, RZ ;  /* 0x00000004170a7c10 */ /* 0x000fc4000ff3e0ff */
[----:B------:R-:W-:Y:S02]  /*54b0*/  IADD3.X R23, PT, PT, R24, UR9, RZ, P0, !PT ;  /* 0x0000000918177c10 */ /* 0x000fe400087fe4ff */
[----:B------:R-:W-:Y:S02]  /*54c0*/  IADD3.X R11, PT, PT, R11, UR5, RZ, P1, !PT ;  /* 0x000000050b0b7c10 */ /* 0x000fe40008ffe4ff */
[----:B-----5:R-:W-:Y:S02]  /*54d0*/  F2FP.BF16.F32.PACK_AB R27, R17, R14 ;  /* 0x0000000e111b723e */ /* 0x020fe400000010ff */
        /* <DEDUP_REMOVED lines=57> */
[----:B----4-:R-:W-:-:S03]  /*5870*/  F2FP.BF16.F32.PACK_AB R9, R15, R12 ;  /* 0x0000000c0f09723e */ /* 0x010fc600000010ff */
[----:B------:R1:W-:Y:S04]  /*5880*/  STG.E desc[UR10][R24.64], R17 ;  /* 0x0000001118007986 */ /* 0x0003e8000c10190a */
[----:B------:R1:W-:Y:S02]  /*5890*/  STG.E desc[UR10][R22.64], R9 ;  /* 0x0000000916007986 */ /* 0x0003e4000c10190a */
[----:B------:R-:W-:Y:S05]  /*58a0*/  @P0 BRA `(.L_x_1234) ;  /* 0xfffffff800a80947 */ /* 0x000fea000383ffff */
[----:B------:R-:W-:Y:S05]  /*58b0*/  EXIT ;  /* 0x000000000000794d */ /* 0x000fea0003800000 */
.L_x_1235:
        /* <DEDUP_REMOVED lines=12> */
.L_x_2489:


//--------------------- .text._Z35group_norm_nhwc_bwd_one_pass_kernelI11Fp32IOBf16WLi512ELi12ELi384EEv26Group_norm_nhwc_bwd_params --------------------------
	.section	.text._Z35group_norm_nhwc_bwd_one_pass_kernelI11Fp32IOBf16WLi512ELi12ELi384EEv26Group_norm_nhwc_bwd_params,"ax",@progbits
	.align	128
        .global         _Z35group_norm_nhwc_bwd_one_pass_kernelI11Fp32IOBf16WLi512ELi12ELi384EEv26Group_norm_nhwc_bwd_params
        .type           _Z35group_norm_nhwc_bwd_one_pass_kernelI11Fp32IOBf16WLi512ELi12ELi384EEv26Group_norm_nhwc_bwd_params,@function
        .size           _Z35group_norm_nhwc_bwd_one_pass_kernelI11Fp32IOBf16WLi512ELi12ELi384EEv26Group_norm_nhwc_bwd_params,(.L_x_2490 - _Z35group_norm_nhwc_bwd_one_pass_kernelI11Fp32IOBf16WLi512ELi12ELi384EEv26Group_norm_nhwc_bwd_params)
        .other          _Z35group_norm_nhwc_bwd_one_pass_kernelI11Fp32IOBf16WLi512ELi12ELi384EEv26Group_norm_nhwc_bwd_params,@"STO_CUDA_ENTRY STV_DEFAULT"
_Z35group_norm_nhwc_bwd_one_pass_kernelI11Fp32IOBf16WLi512ELi12ELi384EEv26Group_norm_nhwc_bwd_params:
.text._Z35group_norm_nhwc_bwd_one_pass_kernelI11Fp32IOBf16WLi512ELi12ELi384EEv26Group_norm_nhwc_bwd_params:
        /* <DEDUP_REMOVED lines=33> */
.L_x_1279:
[----:B0-----:R-:W0:Y:S01]  /*0210*/  LDC R8, c[0x0][0x410] ;  /* 0x00010400ff087b82 */ /* 0x001e220000000800 */
[----:B-1----:R-:W1:Y:S01]  /*0220*/  LDCU.128 UR12, c[0x0][0x400] ;  /* 0x00008000ff0c77ac */ /* 0x002e620008000c00 */
[----:B------:R-:W-:Y:S02]  /*0230*/  SHF.R.S32.HI R11, RZ, 0x1f, R65 ;  /* 0x0000001fff0b7819 */ /* 0x000fe40000011441 */
[----:B------:R-:W-:Y:S02]  /*0240*/  ISETP.GE.AND P1, PT, R59, RZ, PT ;  /* 0x000000ff3b00720c */ /* 0x000fe40003f26270 */
[----:B------:R-:W-:Y:S02]  /*0250*/  SHF.R.S32.HI R19, RZ, 0x1f, R64 ;  /* 0x0000001fff137819 */ /* 0x000fe40000011440 */
[----:B------:R-:W-:Y:S01]  /*0260*/  LOP3.LUT R44, R60, 0xffff, RZ, 0xc0, !PT ;  /* 0x0000ffff3c2c7812 */ /* 0x000fe200078ec0ff */
[----:B------:R-:W2:Y:S01]  /*0270*/  LDC R28, c[0x0][0x41c] ;  /* 0x00010700ff1c7b82 */ /* 0x000ea20000000800 */
[----:B------:R-:W-:-:S02]  /*0280*/  SHF.R.S32.HI R23, RZ, 0x1f, R63 ;  /* 0x0000001fff177819 */ /* 0x000fc4000001143f */
[----:B-1----:R-:W-:-:S04]  /*0290*/  ISETP.GE.U32.AND P2, PT, R65, UR12, PT ;  /* 0x0000000c41007c0c */ /* 0x002fc8000bf46070 */
[----:B------:R-:W-:Y:S02]  /*02a0*/  ISETP.GE.AND.EX P2, PT, R11, UR13, PT, P2 ;  /* 0x0000000d0b007c0c */ /* 0x000fe4000bf46320 */
[----:B0-----:R-:W-:-:S04]  /*02b0*/  IABS R5, R8 ;  /* 0x0000000800057213 */ /* 0x001fc80000000000 */
[----:B------:R-:W0:Y:S01]  /*02c0*/  I2F.RP R4, R5 ;  /* 0x0000000500047306 */ /* 0x000e220000209400 */
[----:B--2---:R-:W-:-:S06]  /*02d0*/  IMAD R28, R28, UR10, R67 ;  /* 0x0000000a1c1c7c24 */ /* 0x004fcc000f8e0243 */
[----:B------:R-:W1:Y:S01]  /*02e0*/  @!P2 LDC.64 R14, c[0x0][0x3f8] ;  /* 0x0000fe00ff0eab82 */ /* 0x000e620000000a00 */
[----:B------:R-:W-:Y:S02]  /*02f0*/  SHF.R.S32.HI R29, RZ, 0x1f, R28 ;  /* 0x0000001fff1d7819 */ /* 0x000fe4000001141c */
[----:B------:R-:W-:Y:S01]  /*0300*/  IADD3 R35, PT, PT, R28, 0x100, RZ ;  /* 0x000001001c237810 */ /* 0x000fe20007ffe0ff */
[----:B0-----:R-:W0:Y:S02]  /*0310*/  MUFU.RCP R4, R4 ;  /* 0x0000000400047308 */ /* 0x001e240000001000 */
[----:B0-----:R-:W-:-:S06]  /*0320*/  IADD3 R2, PT, PT, R4, 0xffffffe, RZ ;  /* 0x0ffffffe04027810 */ /* 0x001fcc0007ffe0ff */
[----:B------:R0:W2:Y:S02]  /*0330*/  F2I.FTZ.U32.TRUNC.NTZ R3, R2 ;  /* 0x0000000200037305 */ /* 0x0000a4000021f000 */
[----:B0-----:R-:W-:Y:S02]  /*0340*/  MOV R2, RZ ;  /* 0x000000ff00027202 */ /* 0x001fe40000000f00 */
[----:B--2---:R-:W-:-:S05]  /*0350*/  IADD3 R6, PT, PT, RZ, -R3, RZ ;  /* 0x80000003ff067210 */ /* 0x004fca0007ffe0ff */
[----:B------:R-:W-:Y:S01]  /*0360*/  IMAD R7, R6, R5, RZ ;  /* 0x0000000506077224 */ /* 0x000fe200078e02ff */
[----:B------:R-:W-:-:S03]  /*0370*/  IABS R6, R59 ;  /* 0x0000003b00067213 */ /* 0x000fc60000000000 */
[----:B------:R-:W-:Y:S01]  /*0380*/  IMAD.HI.U32 R3, R3, R7, R2 ;  /* 0x0000000703037227 */ /* 0x000fe200078e0002 */
[----:B------:R-:W-:-:S04]  /*0390*/  LOP3.LUT R2, R59, R8, RZ, 0x3c, !PT ;  /* 0x000000083b027212 */ /* 0x000fc800078e3cff */
[----:B------:R-:W-:Y:S01]  /*03a0*/  ISETP.GE.AND P3, PT, R2, RZ, PT ;  /* 0x000000ff0200720c */ /* 0x000fe20003f66270 */
[----:B------:R-:W-:-:S05]  /*03b0*/  IMAD.HI.U32 R3, R3, R6, RZ ;  /* 0x0000000603037227 */ /* 0x000fca00078e00ff */
[----:B------:R-:W-:-:S05]  /*03c0*/  IADD3 R4, PT, PT, -R3, RZ, RZ ;  /* 0x000000ff03047210 */ /* 0x000fca0007ffe1ff */
[C---:B------:R-:W-:Y:S02]  /*03d0*/  IMAD R4, R5.reuse, R4, R6 ;  /* 0x0000000405047224 */ /* 0x040fe400078e0206 */
[----:B------:R-:W0:Y:S03]  /*03e0*/  @!P2 LDC.64 R6, c[0x0][0x398] ;  /* 0x0000e600ff06ab82 */ /* 0x000e260000000a00 */
        /* <DEDUP_REMOVED lines=10> */
[----:B------:R-:W2:Y:S01]  /*0490*/  @!P2 LDC.64 R8, c[0x0][0x3a0] ;  /* 0x0000e800ff08ab82 */ /* 0x000ea20000000a00 */
[----:B------:R-:W-:Y:S02]  /*04a0*/  @P0 IADD3 R3, PT, PT, R3, 0x1, RZ ;  /* 0x0000000103030810 */ /* 0x000fe40007ffe0ff */
[----:B------:R-:W-:Y:S02]  /*04b0*/  ISETP.GE.U32.AND P0, PT, R64, UR12, PT ;  /* 0x0000000c40007c0c */ /* 0x000fe4000bf06070 */
[----:B------:R-:W-:-:S02]  /*04c0*/  SEL R73, R5, R4, !P4 ;  /* 0x0000000405497207 */ /* 0x000fc40006000000 */
[----:B------:R-:W-:Y:S02]  /*04d0*/  ISETP.GE.AND.EX P0, PT, R19, UR13, PT, P0 ;  /* 0x0000000d13007c0c */ /* 0x000fe4000bf06300 */
[----:B------:R-:W-:Y:S01]  /*04e0*/  @!P3 IADD3 R3, PT, PT, -R3, RZ, RZ ;  /* 0x000000ff0303b210 */ /* 0x000fe20007ffe1ff */
[----:B------:R-:W-:-:S03]  /*04f0*/  IMAD R45, R73, 0xc, RZ ;  /* 0x0000000c492d7824 */ /* 0x000fc600078e02ff */
[----:B------:R-:W-:Y:S02]  /*0500*/  SEL R3, R5, R3, !P4 ;  /* 0x0000000305037207 */ /* 0x000fe40006000000 */
[----:B------:R-:W-:Y:S02]  /*0510*/  IADD3 R76, P1, PT, R45, R44, RZ ;  /* 0x0000002c2d4c7210 */ /* 0x000fe40007f3e0ff */
[----:B------:R-:W-:Y:S02]  /*0520*/  SHF.R.S32.HI R2, RZ, 0x1f, R3 ;  /* 0x0000001fff027819 */ /* 0x000fe40000011403 */
[----:B------:R-:W-:Y:S01]  /*0530*/  ISETP.GE.U32.AND P4, PT, R63, UR12, PT ;  /* 0x0000000c3f007c0c */ /* 0x000fe2000bf86070 */
[----:B------:R-:W3:Y:S01]  /*0540*/  @!P0 LDC.64 R4, c[0x0][0x3f8] ;  /* 0x0000fe00ff048b82 */ /* 0x000ee20000000a00 */
[----:B------:R-:W-:Y:S01]  /*0550*/  LEA.HI.X.SX32 R77, R45, RZ, 0x1, P1 ;  /* 0x000000ff2d4d7211 */ /* 0x000fe200008f0eff */
[----:B------:R-:W-:Y:S01]  /*0560*/  IMAD R2, R2, UR14, RZ ;  /* 0x0000000e02027c24 */ /* 0x000fe2000f8e02ff */
[----:B------:R-:W-:-:S02]  /*0570*/  ISETP.GE.AND.EX P4, PT, R23, UR13, PT, P4 ;  /* 0x0000000d17007c0c */ /* 0x000fc4000bf86340 */
[----:B------:R-:W-:Y:S01]  /*0580*/  ISETP.GE.U32.AND P1, PT, R62, UR12, PT ;  /* 0x0000000c3e007c0c */ /* 0x000fe2000bf26070 */
[C---:B------:R-:W-:Y:S02]  /*0590*/  IMAD R75, R3.reuse, UR15, R2 ;  /* 0x0000000f034b7c24 */ /* 0x040fe4000f8e0202 */
[----:B------:R-:W-:Y:S01]  /*05a0*/  IMAD.WIDE.U32 R76, R3, UR14, R76 ;  /* 0x0000000e034c7c25 */ /* 0x000fe2000f8e004c */
[----:B------:R-:W4:Y:S03]  /*05b0*/  @!P0 LDC.64 R16, c[0x0][0x3a0] ;  /* 0x0000e800ff108b82 */ /* 0x000f260000000a00 */
[----:B-1----:R-:W-:Y:S01]  /*05c0*/  @!P2 IMAD R2, R11, R14, RZ ;  /* 0x0000000e0b02a224 */ /* 0x002fe200078e02ff */
[----:B------:R-:W-:Y:S02]  /*05d0*/  IADD3 R75, PT, PT, R77, R75, RZ ;  /* 0x0000004b4d4b7210 */ /* 0x000fe40007ffe0ff */
[----:B------:R-:W-:Y:S01]  /*05e0*/  @!P2 MOV R74, R76 ;  /* 0x0000004c004aa202 */ /* 0x000fe20000000f00 */
[C---:B------:R-:W-:Y:S01]  /*05f0*/  @!P2 IMAD R15, R65.reuse, R15, R2 ;  /* 0x0000000f410fa224 */ /* 0x040fe200078e0202 */
[----:B------:R-:W1:Y:S03]  /*0600*/  @!P0 LDC.64 R12, c[0x0][0x398] ;  /* 0x0000e600ff0c8b82 */ /* 0x000e660000000a00 */
[----:B------:R-:W-:-:S04]  /*0610*/  @!P2 IMAD.WIDE.U32 R10, R65, R14, R74 ;  /* 0x0000000e410aa225 */ /* 0x000fc800078e004a */
[----:B---3--:R-:W-:Y:S01]  /*0620*/  @!P0 IMAD R18, R19, R4, RZ ;  /* 0x0000000413128224 */ /* 0x008fe200078e02ff */
[----:B------:R-:W3:Y:S01]  /*0630*/  @!P4 LDC.64 R2, c[0x0][0x3f8] ;  /* 0x0000fe00ff02cb82 */ /* 0x000ee20000000a00 */
[----:B------:R-:W-:Y:S02]  /*0640*/  @!P2 IADD3 R11, PT, PT, R11, R15, RZ ;  /* 0x0000000f0b0ba210 */ /* 0x000fe40007ffe0ff */
[----:B------:R-:W-:Y:S01]  /*0650*/  @!P2 SHF.L.U32 R15, R10, 0x2, RZ ;  /* 0x000000020a0fa819 */ /* 0x000fe200000006ff */
[----:B------:R-:W-:Y:S01]  /*0660*/  @!P0 IMAD R21, R64, R5, R18 ;  /* 0x0000000540158224 */ /* 0x000fe200078e0212 */
[----:B------:R-:W-:Y:S02]  /*0670*/  @!P2 SHF.L.U64.HI R14, R10, 0x2, R11 ;  /* 0x000000020a0ea819 */ /* 0x000fe4000001020b */
[----:B------:R-:W-:Y:S01]  /*0680*/  @!P0 MOV R10, R76 ;  /* 0x0000004c000a8202 */ /* 0x000fe20000000f00 */
[----:B------:R-:W1:Y:S01]  /*0690*/  @!P4 LDC.64 R24, c[0x0][0x398] ;  /* 0x0000e600ff18cb82 */ /* 0x000e620000000a00 */
[----:B------:R-:W-:-:S02]  /*06a0*/  @!P0 MOV R11, R75 ;  /* 0x0000004b000b8202 */ /* 0x000fc40000000f00 */
[----:B------:R-:W-:Y:S02]  /*06b0*/  SHF.R.S32.HI R19, RZ, 0x1f, R62 ;  /* 0x0000001fff137819 */ /* 0x000fe4000001143e */
[----:B--2---:R-:W-:Y:S01]  /*06c0*/  @!P2 IADD3 R8, P3, PT, R15, R8, RZ ;  /* 0x000000080f08a210 */ /* 0x004fe20007f7e0ff */
[----:B------:R-:W-:Y:S01]  /*06d0*/  @!P0 IMAD.WIDE.U32 R4, R64, R4, R10 ;  /* 0x0000000440048225 */ /* 0x000fe200078e000a */
[----:B------:R-:W-:Y:S02]  /*06e0*/  ISETP.GE.AND.EX P1, PT, R19, UR13, PT, P1 ;  /* 0x0000000d13007c0c */ /* 0x000fe4000bf26310 */
[----:B0-----:R-:W-:Y:S02]  /*06f0*/  @!P2 IADD3 R6, P5, PT, R15, R6, RZ ;  /* 0x000000060f06a210 */ /* 0x001fe40007fbe0ff */
[----:B------:R-:W-:Y:S02]  /*0700*/  @!P0 IADD3 R11, PT, PT, R5, R21, RZ ;  /* 0x00000015050b8210 */ /* 0x000fe40007ffe0ff */
[----:B------:R-:W-:Y:S01]  /*0710*/  @!P0 SHF.L.U32 R5, R4, 0x2, RZ ;  /* 0x0000000204058819 */ /* 0x000fe200000006ff */
[----:B------:R-:W0:Y:S01]  /*0720*/  @!P4 LDC.64 R20, c[0x0][0x3a0] ;  /* 0x0000e800ff14cb82 */ /* 0x000e220000000a00 */
[----:B------:R-:W-:-:S02]  /*0730*/  @!P2 IADD3.X R9, PT, PT, R14, R9, RZ, P3, !PT ;  /* 0x000000090e09a210 */ /* 0x000fc40001ffe4ff */
[----:B------:R-:W-:Y:S01]  /*0740*/  @!P2 IADD3.X R7, PT, PT, R14, R7, RZ, P5, !PT ;  /* 0x000000070e07a210 */ /* 0x000fe20002ffe4ff */
[----:B---3--:R-:W-:Y:S01]  /*0750*/  @!P4 IMAD R14, R23, R2, RZ ;  /* 0x00000002170ec224 */ /* 0x008fe200078e02ff */
[----:B------:R-:W-:Y:S02]  /*0760*/  @!P0 SHF.L.U64.HI R10, R4, 0x2, R11 ;  /* 0x00000002040a8819 */ /* 0x000fe4000001020b */
[----:B----4-:R-:W-:Y:S01]  /*0770*/  @!P0 IADD3 R16, P3, PT, R5, R16, RZ ;  /* 0x0000001005108210 */ /* 0x010fe20007f7e0ff */
[----:B------:R-:W-:Y:S01]  /*0780*/  @!P4 IMAD R11, R63, R3, R14 ;  /* 0x000000033f0bc224 */ /* 0x000fe200078e020e */
[----:B-1----:R-:W-:Y:S01]  /*0790*/  @!P0 IADD3 R12, P5, PT, R5, R12, RZ ;  /* 0x0000000c050c8210 */ /* 0x002fe20007fbe0ff */
[----:B------:R-:W1:Y:S01]  /*07a0*/  @!P1 LDC.64 R14, c[0x0][0x3f8] ;  /* 0x0000fe00ff0e9b82 */ /* 0x000e620000000a00 */
[----:B------:R-:W-:Y:S02]  /*07b0*/  @!P4 MOV R4, R76 ;  /* 0x0000004c0004c202 */ /* 0x000fe40000000f00 */
[----:B------:R-:W-:-:S02]  /*07c0*/  @!P4 MOV R5, R75 ;  /* 0x0000004b0005c202 */ /* 0x000fc40000000f00 */
[----:B------:R-:W-:Y:S02]  /*07d0*/  @!P0 IADD3.X R17, PT, PT, R10, R17, RZ, P3, !PT ;  /* 0x000000110a118210 */ /* 0x000fe40001ffe4ff */
[----:B------:R-:W-:Y:S01]  /*07e0*/  ISETP.GE.U32.AND P3, PT, R28, UR12, PT ;  /* 0x0000000c1c007c0c */ /* 0x000fe2000bf66070 */
[----:B------:R-:W-:Y:S01]  /*07f0*/  @!P4 IMAD.WIDE.U32 R2, R63, R2, R4 ;  /* 0x000000023f02c225 */ /* 0x000fe200078e0004 */
[----:B------:R-:W-:Y:S02]  /*0800*/  CS2R R4, SRZ ;  /* 0x0000000000047805 */ /* 0x000fe4000001ff00 */
[----:B------:R-:W-:Y:S01]  /*0810*/  SHF.R.S32.HI R37, RZ, 0x1f, R35 ;  /* 0x0000001fff257819 */ /* 0x000fe20000011423 */
[----:B------:R-:W2:Y:S01]  /*0820*/  @!P1 LDC.64 R22, c[0x0][0x3a0] ;  /* 0x0000e800ff169b82 */ /* 0x000ea20000000a00 */
[----:B------:R-:W-:Y:S02]  /*0830*/  ISETP.GE.AND.EX P3, PT, R29, UR13, PT, P3 ;  /* 0x0000000d1d007c0c */ /* 0x000fe4000bf66330 */
[----:B------:R-:W-:Y:S01]  /*0840*/  @!P4 IADD3 R3, PT, PT, R3, R11, RZ ;  /* 0x0000000b0303c210 */ /* 0x000fe20007ffe0ff */
[----:B------:R-:W5:Y:S01]  /*0850*/  @!P2 LDG.E.64 R4, desc[UR8][R6.64] ;  /* 0x000000080604a981 */ /* 0x000f62000c1e1b00 */
[----:B------:R-:W-:-:S02]  /*0860*/  @!P4 SHF.L.U32 R31, R2, 0x2, RZ ;  /* 0x00000002021fc819 */ /* 0x000fc400000006ff */
[----:B------:R-:W-:Y:S01]  /*0870*/  @!P4 SHF.L.U64.HI R30, R2, 0x2, R3 ;  /* 0x00000002021ec819 */ /* 0x000fe20000010203 */
[----:B------:R-:W3:Y:S01]  /*0880*/  @!P1 LDC.64 R26, c[0x0][0x398] ;  /* 0x0000e600ff1a9b82 */ /* 0x000ee20000000a00 */
[----:B------:R-:W-:Y:S02]  /*0890*/  MOV R3, RZ ;  /* 0x000000ff00037202 */ /* 0x000fe40000000f00 */
[----:B------:R-:W-:Y:S02]  /*08a0*/  MOV R2, RZ ;  /* 0x000000ff00027202 */ /* 0x000fe40000000f00 */
[----:B------:R-:W-:Y:S01]  /*08b0*/  @!P0 IADD3.X R13, PT, PT, R10, R13, RZ, P5, !PT ;  /* 0x0000000d0a0d8210 */ /* 0x000fe20002ffe4ff */
[----:B-1----:R-:W-:Y:S02]  /*08c0*/  @!P1 IMAD R19, R19, R14, RZ ;  /* 0x0000000e13139224 */ /* 0x002fe400078e02ff */
[----:B------:R-:W1:Y:S01]  /*08d0*/  @!P3 LDC.64 R10, c[0x0][0x3f8] ;  /* 0x0000fe00ff0abb82 */ /* 0x000e620000000a00 */
[----:B------:R4:W5:Y:S01]  /*08e0*/  @!P2 LDG.E.64 R2, desc[UR8][R8.64] ;  /* 0x000000080802a981 */ /* 0x000962000c1e1b00 */
[----:B------:R-:W-:-:S04]  /*08f0*/  ISETP.GE.U32.AND P2, PT, R35, UR12, PT ;  /* 0x0000000c23007c0c */ /* 0x000fc8000bf46070 */
[----:B------:R-:W-:Y:S02]  /*0900*/  ISETP.GE.AND.EX P2, PT, R37, UR13, PT, P2 ;  /* 0x0000000d25007c0c */ /* 0x000fe4000bf46320 */
[C---:B0-----:R-:W-:Y:S02]  /*0910*/  @!P4 IADD3 R20, P5, PT, R31.reuse, R20, RZ ;  /* 0x000000141f14c210 */ /* 0x041fe40007fbe0ff */
[----:B------:R-:W-:Y:S01]  /*0920*/  @!P4 IADD3 R24, P6, PT, R31, R24, RZ ;  /* 0x000000181f18c210 */ /* 0x000fe20007fde0ff */
[----:B------:R-:W-:Y:S01]  /*0930*/  @!P1 IMAD R31, R62, R15, R19 ;  /* 0x0000000f3e1f9224 */ /* 0x000fe200078e0213 */
[----:B------:R-:W-:Y:S02]  /*0940*/  @!P1 MOV R18, R76 ;  /* 0x0000004c00129202 */ /* 0x000fe40000000f00 */
[----:B------:R-:W-:-:S03]  /*0950*/  @!P1 MOV R19, R75 ;  /* 0x0000004b00139202 */ /* 0x000fc60000000f00 */
[----:B------:R-:W-:Y:S01]  /*0960*/  @!P1 IMAD.WIDE.U32 R18, R62, R14, R18 ;  /* 0x0000000e3e129225 */ /* 0x000fe200078e0012 */
[----:B----4-:R-:W-:Y:S01]  /*0970*/  CS2R R8, SRZ ;  /* 0x0000000000087805 */ /* 0x010fe2000001ff00 */
[----:B------:R-:W0:Y:S01]  /*0980*/  @!P2 LDC.64 R14, c[0x0][0x3f8] ;  /* 0x0000fe00ff0eab82 */ /* 0x000e220000000a00 */
[----:B------:R-:W-:Y:S01]  /*0990*/  CS2R R6, SRZ ;  /* 0x0000000000067805 */ /* 0x000fe2000001ff00 */
[----:B-1----:R-:W-:-:S03]  /*09a0*/  @!P3 IMAD R29, R29, R10, RZ ;  /* 0x0000000a1d1db224 */ /* 0x002fc600078e02ff */
[----:B------:R1:W5:Y:S01]  /*09b0*/  @!P0 LDG.E.64 R8, desc[UR8][R12.64] ;  /* 0x000000080c088981 */ /* 0x000362000c1e1b00 */
[----:B------:R-:W-:Y:S02]  /*09c0*/  SHF.R.S32.HI R33, RZ, 0x1f, R66 ;  /* 0x0000001fff217819 */ /* 0x000fe40000011442 */
[----:B------:R-:W4:Y:S01]  /*09d0*/  @!P2 LDC.64 R42, c[0x0][0x3a0] ;  /* 0x0000e800ff2aab82 */ /* 0x000f220000000a00 */
[----:B------:R2:W5:Y:S01]  /*09e0*/  @!P0 LDG.E.64 R6, desc[UR8][R16.64] ;  /* 0x0000000810068981 */ /* 0x000562000c1e1b00 */
[----:B-1----:R-:W-:-:S06]  /*09f0*/  @!P3 MOV R12, R76 ;  /* 0x0000004c000cb202 */ /* 0x002fcc0000000f00 */
[----:B------:R-:W1:Y:S01]  /*0a00*/  @!P2 LDC.64 R40, c[0x0][0x398] ;  /* 0x0000e600ff28ab82 */ /* 0x000e620000000a00 */
[----:B------:R-:W-:Y:S01]  /*0a10*/  @!P3 MOV R13, R75 ;  /* 0x0000004b000db202 */ /* 0x000fe20000000f00 */
[C---:B--2---:R-:W-:Y:S02]  /*0a20*/  @!P3 IMAD R17, R28.reuse, R11, R29 ;  /* 0x0000000b1c11b224 */ /* 0x044fe400078e021d */
[----:B------:R-:W-:Y:S01]  /*0a30*/  @!P3 IMAD.WIDE.U32 R10, R28, R10, R12 ;  /* 0x0000000a1c0ab225 */ /* 0x000fe200078e000c */
[----:B------:R-:W-:-:S03]  /*0a40*/  @!P2 MOV R16, R76 ;  /* 0x0000004c0010a202 */ /* 0x000fc60000000f00 */
[----:B------:R-:W2:Y:S01]  /*0a50*/  @!P3 LDC.64 R28, c[0x0][0x398] ;  /* 0x0000e600ff1cbb82 */ /* 0x000ea20000000a00 */
[-C--:B0-----:R-:W-:Y:S01]  /*0a60*/  @!P2 IMAD R12, R37, R14.reuse, RZ ;  /* 0x0000000e250ca224 */ /* 0x081fe200078e02ff */
[----:B------:R-:W-:Y:S02]  /*0a70*/  @!P3 IADD3 R11, PT, PT, R11, R17, RZ ;  /* 0x000000110b0bb210 */ /* 0x000fe40007ffe0ff */
[----:B------:R-:W-:Y:S01]  /*0a80*/  @!P2 MOV R17, R75 ;  /* 0x0000004b0011a202 */ /* 0x000fe20000000f00 */
[C---:B------:R-:W-:Y:S02]  /*0a90*/  @!P2 IMAD R39, R35.reuse, R15, R12 ;  /* 0x0000000f2327a224 */ /* 0x040fe400078e020c */
[----:B------:R-:W-:Y:S01]  /*0aa0*/  @!P2 IMAD.WIDE.U32 R14, R35, R14, R16 ;  /* 0x0000000e230ea225 */ /* 0x000fe200078e0010 */
[----:B------:R-:W-:-:S04]  /*0ab0*/  ISETP.GE.U32.AND P0, PT, R66, UR12, PT ;  /* 0x0000000c42007c0c */ /* 0x000fc8000bf06070 */
[----:B------:R-:W-:Y:S02]  /*0ac0*/  @!P2 IADD3 R15, PT, PT, R15, R39, RZ ;  /* 0x000000270f0fa210 */ /* 0x000fe40007ffe0ff */
[----:B------:R-:W-:Y:S02]  /*0ad0*/  ISETP.GE.AND.EX P0, PT, R33, UR13, PT, P0 ;  /* 0x0000000d21007c0c */ /* 0x000fe4000bf06300 */
[----:B------:R-:W-:Y:S02]  /*0ae0*/  @!P1 IADD3 R31, PT, PT, R19, R31, RZ ;  /* 0x0000001f131f9210 */ /* 0x000fe40007ffe0ff */
[C---:B------:R-:W-:Y:S02]  /*0af0*/  @!P2 SHF.L.U32 R35, R14.reuse, 0x2, RZ ;  /* 0x000000020e23a819 */ /* 0x040fe400000006ff */
[----:B------:R-:W-:Y:S02]  /*0b00*/  @!P2 SHF.L.U64.HI R36, R14, 0x2, R15 ;  /* 0x000000020e24a819 */ /* 0x000fe4000001020f */
[----:B------:R-:W-:Y:S01]  /*0b10*/  @!P1 SHF.L.U32 R19, R18, 0x2, RZ ;  /* 0x0000000212139819 */ /* 0x000fe200000006ff */
[----:B------:R-:W0:Y:S01]  /*0b20*/  LDC.64 R14, c[0x0][0x3b8] ;  /* 0x0000ee00ff0e7b82 */ /* 0x000e220000000a00 */
[----:B------:R-:W-:-:S02]  /*0b30*/  @!P4 IADD3.X R21, PT, PT, R30, R21, RZ, P5, !PT ;  /* 0x000000151e15c210 */ /* 0x000fc40002ffe4ff */
[----:B------:R-:W-:Y:S02]  /*0b40*/  @!P1 SHF.L.U64.HI R18, R18, 0x2, R31 ;  /* 0x0000000212129819 */ /* 0x000fe4000001021f */
[C---:B------:R-:W-:Y:S02]  /*0b50*/  @!P1 IADD3 R22, P5, PT, R19.reuse, R22, RZ ;  /* 0x0000001613169210 */ /* 0x040fe40007fbe0ff */
[----:B------:R-:W-:Y:S02]  /*0b60*/  @!P4 IADD3.X R25, PT, PT, R30, R25, RZ, P6, !PT ;  /* 0x000000191e19c210 */ /* 0x000fe400037fe4ff */
[----:B------:R-:W-:Y:S02]  /*0b70*/  CS2R R12, SRZ ;  /* 0x00000000000c7805 */ /* 0x000fe4000001ff00 */
[----:B---3--:R-:W-:Y:S01]  /*0b80*/  @!P1 IADD3 R26, P6, PT, R19, R26, RZ ;  /* 0x0000001a131a9210 */ /* 0x008fe20007fde0ff */
[----:B------:R-:W3:Y:S01]  /*0b90*/  @!P3 LDC.64 R30, c[0x0][0x3a0] ;  /* 0x0000e800ff1ebb82 */ /* 0x000ee20000000a00 */
[----:B------:R-:W-:-:S02]  /*0ba0*/  @!P1 IADD3.X R23, PT, PT, R18, R23, RZ, P5, !PT ;  /* 0x0000001712179210 */ /* 0x000fc40002ffe4ff */
[----:B------:R-:W-:Y:S01]  /*0bb0*/  ISETP.GE.U32.AND P5, PT, R61, UR12, PT ;  /* 0x0000000c3d007c0c */ /* 0x000fe2000bfa6070 */
[----:B------:R4:W5:Y:S01]  /*0bc0*/  @!P4 LDG.E.64 R12, desc[UR8][R24.64] ;  /* 0x00000008180cc981 */ /* 0x000962000c1e1b00 */
[----:B------:R-:W-:-:S03]  /*0bd0*/  @!P1 IADD3.X R27, PT, PT, R18, R27, RZ, P6, !PT ;  /* 0x0000001b121b9210 */ /* 0x000fc600037fe4ff */
[----:B------:R-:W1:Y:S01]  /*0be0*/  @!P0 LDC.64 R18, c[0x0][0x3f8] ;  /* 0x0000fe00ff128b82 */ /* 0x000e620000000a00 */
[----:B------:R-:W-:Y:S02]  /*0bf0*/  ISETP.GE.AND.EX P5, PT, R55, UR13, PT, P5 ;  /* 0x0000000d37007c0c */ /* 0x000fe4000bfa6350 */
[C---:B------:R-:W-:Y:S01]  /*0c00*/  @!P3 SHF.L.U32 R37, R10.reuse, 0x2, RZ ;  /* 0x000000020a25b819 */ /* 0x040fe200000006ff */
[----:B0-----:R-:W-:Y:S01]  /*0c10*/  IMAD.WIDE R14, R59, 0x8, R14 ;  /* 0x000000083b0e7825 */ /* 0x001fe200078e020e */
[----:B------:R-:W-:Y:S02]  /*0c20*/  @!P3 SHF.L.U64.HI R32, R10, 0x2, R11 ;  /* 0x000000020a20b819 */ /* 0x000fe4000001020b */
[----:B------:R-:W-:Y:S01]  /*0c30*/  CS2R R10, SRZ ;  /* 0x00000000000a7805 */ /* 0x000fe2000001ff00 */
[----:B------:R-:W0:Y:S02]  /*0c40*/  @!P0 LDC.64 R38, c[0x0][0x3a0] ;  /* 0x0000e800ff268b82 */ /* 0x000e240000000a00 */
[----:B------:R-:W4:Y:S06]  /*0c50*/  LDG.E.64 R14, desc[UR8][R14.64] ;  /* 0x000000080e0e7981 */ /* 0x000f2c000c1e1b00 */
[----:B------:R-:W0:Y:S01]  /*0c60*/  @!P5 LDC.64 R16, c[0x0][0x3f8] ;  /* 0x0000fe00ff10db82 */ /* 0x000e220000000a00 */
[----:B------:R4:W5:Y:S01]  /*0c70*/  @!P4 LDG.E.64 R10, desc[UR8][R20.64] ;  /* 0x00000008140ac981 */ /* 0x000962000c1e1b00 */
[----:B---3--:R-:W-:-:S02]  /*0c80*/  @!P3 IADD3 R30, P4, PT, R37, R30, RZ ;  /* 0x0000001e251eb210 */ /* 0x008fc40007f9e0ff */
[----:B--2---:R-:W-:Y:S01]  /*0c90*/  @!P3 IADD3 R28, P6, PT, R37, R28, RZ ;  /* 0x0000001c251cb210 */ /* 0x004fe20007fde0ff */
[----:B-1----:R-:W-:Y:S01]  /*0ca0*/  @!P0 IMAD R33, R33, R18, RZ ;  /* 0x0000001221218224 */ /* 0x002fe200078e02ff */
[C---:B------:R-:W-:Y:S02]  /*0cb0*/  @!P3 IADD3.X R31, PT, PT, R32.reuse, R31, RZ, P4, !PT ;  /* 0x0000001f201fb210 */ /* 0x040fe400027fe4ff */
[----:B------:R-:W-:Y:S01]  /*0cc0*/  @!P3 IADD3.X R29, PT, PT, R32, R29, RZ, P6, !PT ;  /* 0x0000001d201db210 */ /* 0x000fe200037fe4ff */
[----:B----4-:R-:W-:Y:S01]  /*0cd0*/  @!P0 IMAD R25, R66, R19, R33 ;  /* 0x0000001342198224 */ /* 0x010fe200078e0221 */
[----:B------:R-:W-:Y:S01]  /*0ce0*/  @!P0 MOV R20, R76 ;  /* 0x0000004c00148202 */ /* 0x000fe20000000f00 */
[----:B------:R-:W1:Y:S01]  /*0cf0*/  @!P0 LDC.64 R32, c[0x0][0x398] ;  /* 0x0000e600ff208b82 */ /* 0x000e620000000a00 */
[----:B------:R-:W-:Y:S02]  /*0d00*/  @!P0 MOV R21, R75 ;  /* 0x0000004b00158202 */ /* 0x000fe40000000f00 */
[----:B------:R-:W-:-:S02]  /*0d10*/  @!P2 IADD3 R42, P4, PT, R35, R42, RZ ;  /* 0x0000002a232aa210 */ /* 0x000fc40007f9e0ff */
[----:B------:R-:W-:Y:S01]  /*0d20*/  @!P2 IADD3 R40, P6, PT, R35, R40, RZ ;  /* 0x000000282328a210 */ /* 0x000fe20007fde0ff */
[----:B------:R-:W-:Y:S01]  /*0d30*/  @!P0 IMAD.WIDE.U32 R18, R66, R18, R20 ;  /* 0x0000001242128225 */ /* 0x000fe200078e0014 */
[C---:B------:R-:W-:Y:S01]  /*0d40*/  @!P2 IADD3.X R43, PT, PT, R36.reuse, R43, RZ, P4, !PT ;  /* 0x0000002b242ba210 */ /* 0x040fe200027fe4ff */
[----:B------:R-:W2:Y:S01]  /*0d50*/  @!P5 LDC.64 R34, c[0x0][0x3a0] ;  /* 0x0000e800ff22db82 */ /* 0x000ea20000000a00 */
[----:B------:R-:W-:Y:S02]  /*0d60*/  ISETP.NE.AND P4, PT, RZ, UR11, PT ;  /* 0x0000000bff007c0c */ /* 0x000fe4000bf85270 */
[----:B------:R-:W-:Y:S01]  /*0d70*/  @!P2 IADD3.X R41, PT, PT, R36, R41, RZ, P6, !PT ;  /* 0x000000292429a210 */ /* 0x000fe200037fe4ff */
[----:B0-----:R-:W-:Y:S01]  /*0d80*/  @!P5 IMAD R20, R55, R16, RZ ;  /* 0x000000103714d224 */ /* 0x001fe200078e02ff */
[----:B------:R-:W-:-:S03]  /*0d90*/  @!P0 IADD3 R19, PT, PT, R19, R25, RZ ;  /* 0x0000001913138210 */ /* 0x000fc60007ffe0ff */
[----:B------:R-:W0:Y:S01]  /*0da0*/  @!P5 LDC.64 R36, c[0x0][0x398] ;  /* 0x0000e600ff24db82 */ /* 0x000e220000000a00 */
[C---:B------:R-:W-:Y:S02]  /*0db0*/  @!P0 SHF.L.U32 R47, R18.reuse, 0x2, RZ ;  /* 0x00000002122f8819 */ /* 0x040fe400000006ff */
[----:B------:R-:W-:Y:S01]  /*0dc0*/  @!P0 SHF.L.U64.HI R46, R18, 0x2, R19 ;  /* 0x00000002122e8819 */ /* 0x000fe20000010213 */
[----:B------:R-:W-:Y:S01]  /*0dd0*/  @!P5 IMAD R49, R61, R17, R20 ;  /* 0x000000113d31d224 */ /* 0x000fe200078e0214 */
[----:B------:R-:W-:Y:S02]  /*0de0*/  @!P5 MOV R18, R76 ;  /* 0x0000004c0012d202 */ /* 0x000fe40000000f00 */
[----:B------:R-:W-:Y:S01]  /*0df0*/  @!P5 MOV R19, R75 ;  /* 0x0000004b0013d202 */ /* 0x000fe20000000f00 */
[----:B------:R-:W3:Y:S01]  /*0e00*/  LDC.64 R20, c[0x0][0x3a8] ;  /* 0x0000ea00ff147b82 */ /* 0x000ee20000000a00 */
[----:B------:R-:W-:Y:S01]  /*0e10*/  @!P0 IADD3 R38, P6, PT, R47, R38, RZ ;  /* 0x000000262f268210 */ /* 0x000fe20007fde0ff */
[----:B------:R-:W-:-:S06]  /*0e20*/  @!P5 IMAD.WIDE.U32 R16, R61, R16, R18 ;  /* 0x000000103d10d225 */ /* 0x000fcc00078e0012 */
[----:B------:R-:W4:Y:S01]  /*0e30*/  @P4 LDC.64 R24, c[0x0][0x3b0] ;  /* 0x0000ec00ff184b82 */ /* 0x000f220000000a00 */
[----:B------:R-:W-:Y:S02]  /*0e40*/  @!P0 IADD3.X R39, PT, PT, R46, R39, RZ, P6, !PT ;  /* 0x000000272e278210 */ /* 0x000fe400037fe4ff */
[----:B-1----:R-:W-:Y:S02]  /*0e50*/  @!P0 IADD3 R32, P6, PT, R47, R32, RZ ;  /* 0x000000202f208210 */ /* 0x002fe40007fde0ff */
[----:B------:R-:W-:Y:S02]  /*0e60*/  @!P5 IADD3 R19, PT, PT, R17, R49, RZ ;  /* 0x000000311113d210 */ /* 0x000fe40007ffe0ff */
[----:B------:R-:W-:Y:S02]  /*0e70*/  @!P5 SHF.L.U32 R17, R16, 0x2, RZ ;  /* 0x000000021011d819 */ /* 0x000fe400000006ff */
[----:B------:R-:W-:Y:S02]  /*0e80*/  @!P0 IADD3.X R33, PT, PT, R46, R33, RZ, P6, !PT ;  /* 0x000000212e218210 */ /* 0x000fe400037fe4ff */
[----:B------:R-:W-:-:S02]  /*0e90*/  @!P5 SHF.L.U64.HI R16, R16, 0x2, R19 ;  /* 0x000000021010d819 */ /* 0x000fc40000010213 */
[----:B--2---:R-:W-:Y:S02]  /*0ea0*/  @!P5 IADD3 R34, P6, PT, R17, R34, RZ ;  /* 0x000000221122d210 */ /* 0x004fe40007fde0ff */
[----:B------:R-:W-:Y:S02]  /*0eb0*/  IADD3 R45, PT, PT, R45, R44, RZ ;  /* 0x0000002c2d2d7210 */ /* 0x000fe40007ffe0ff */
[----:B------:R-:W-:Y:S02]  /*0ec0*/  @!P5 IADD3.X R35, PT, PT, R16, R35, RZ, P6, !PT ;  /* 0x000000231023d210 */ /* 0x000fe400037fe4ff */
[----:B0-----:R-:W-:Y:S02]  /*0ed0*/  @!P5 IADD3 R36, P6, PT, R17, R36, RZ ;  /* 0x000000241124d210 */ /* 0x001fe40007fde0ff */
[----:B------:R-:W-:Y:S02]  /*0ee0*/  CS2R R18, SRZ ;  /* 0x0000000000127805 */ /* 0x000fe4000001ff00 */
[----:B------:R-:W-:-:S02]  /*0ef0*/  CS2R R50, SRZ ;  /* 0x0000000000327805 */ /* 0x000fc4000001ff00 */
[----:B------:R-:W-:Y:S02]  /*0f00*/  CS2R R48, SRZ ;  /* 0x0000000000307805 */ /* 0x000fe4000001ff00 */
[----:B------:R-:W-:Y:S02]  /*0f10*/  @!P5 IADD3.X R37, PT, PT, R16, R37, RZ, P6, !PT ;  /* 0x000000251025d210 */ /* 0x000fe400037fe4ff */
[----:B------:R-:W-:Y:S01]  /*0f20*/  CS2R R16, SRZ ;  /* 0x0000000000107805 */ /* 0x000fe2000001ff00 */
[C---:B---3--:R-:W-:Y:S01]  /*0f30*/  IMAD.WIDE R20, R45.reuse, 0x2, R20 ;  /* 0x000000022d147825 */ /* 0x048fe200078e0214 */
[----:B------:R0:W5:Y:S03]  /*0f40*/  @!P1 LDG.E.64 R18, desc[UR8][R26.64] ;  /* 0x000000081a129981 */ /* 0x000166000c1e1b00 */
[----:B----4-:R-:W-:Y:S01]  /*0f50*/  @P4 IMAD.WIDE R24, R45, 0x2, R24 ;  /* 0x000000022d184825 */ /* 0x010fe200078e0218 */
[----:B------:R-:W2:Y:S04]  /*0f60*/  LDG.E.U16 R46, desc[UR8][R20.64] ;  /* 0x00000008142e7981 */ /* 0x000ea8000c1e1500 */
[----:B------:R1:W3:Y:S01]  /*0f70*/  LDG.E.U16 R68, desc[UR8][R20.64+0x2] ;  /* 0x0000020814447981 */ /* 0x0002e2000c1e1500 */
[----:B0-----:R-:W-:-:S03]  /*0f80*/  CS2R R26, SRZ ;  /* 0x00000000001a7805 */ /* 0x001fc6000001ff00 */
[----:B------:R0:W5:Y:S04]  /*0f90*/  @!P1 LDG.E.64 R16, desc[UR8][R22.64] ;  /* 0x0000000816109981 */ /* 0x000168000c1e1b00 */
[----:B------:R4:W5:Y:S01]  /*0fa0*/  @!P3 LDG.E.64 R50, desc[UR8][R30.64] ;  /* 0x000000081e32b981 */ /* 0x000962000c1e1b00 */
[----:B-1----:R-:W-:-:S03]  /*0fb0*/  CS2R R20, SRZ ;  /* 0x0000000000147805 */ /* 0x002fc6000001ff00 */
[----:B------:R1:W5:Y:S01]  /*0fc0*/  @!P3 LDG.E.64 R48, desc[UR8][R28.64] ;  /* 0x000000081c30b981 */ /* 0x000362000c1e1b00 */
[----:B0-----:R-:W-:-:S03]  /*0fd0*/  CS2R R22, SRZ ;  /* 0x0000000000167805 */ /* 0x001fc6000001ff00 */
[----:B------:R-:W3:Y:S01]  /*0fe0*/  @P4 LDG.E.U16 R44, desc[UR8][R24.64] ;  /* 0x00000008182c4981 */ /* 0x000ee2000c1e1500 */
[----:B----4-:R-:W-:-:S03]  /*0ff0*/  CS2R R30, SRZ ;  /* 0x00000000001e7805 */ /* 0x010fc6000001ff00 */
[----:B------:R0:W4:Y:S01]  /*1000*/  @P4 LDG.E.U16 R45, desc[UR8][R24.64+0x2] ;  /* 0x00000208182d4981 */ /* 0x000122000c1e1500 */
[----:B-1----:R-:W-:-:S03]  /*1010*/  CS2R R28, SRZ ;  /* 0x00000000001c7805 */ /* 0x002fc6000001ff00 */
[----:B------:R-:W5:Y:S04]  /*1020*/  @!P2 LDG.E.64 R20, desc[UR8][R42.64] ;  /* 0x000000082a14a981 */ /* 0x000f68000c1e1b00 */
[----:B------:R-:W5:Y:S04]  /*1030*/  @!P2 LDG.E.64 R22, desc[UR8][R40.64] ;  /* 0x000000082816a981 */ /* 0x000f68000c1e1b00 */
[----:B------:R-:W5:Y:S04]  /*1040*/  @!P0 LDG.E.64 R26, desc[UR8][R32.64] ;  /* 0x00000008201a8981 */ /* 0x000f68000c1e1b00 */
[----:B------:R-:W5:Y:S04]  /*1050*/  @!P5 LDG.E.64 R28, desc[UR8][R34.64] ;  /* 0x00000008221cd981 */ /* 0x000f68000c1e1b00 */
[----:B------:R-:W5:Y:S01]  /*1060*/  @!P5 LDG.E.64 R30, desc[UR8][R36.64] ;  /* 0x00000008241ed981 */ /* 0x000f62000c1e1b00 */
[----:B0-----:R-:W-:-:S06]  /*1070*/  CS2R R24, SRZ ;  /* 0x0000000000187805 */ /* 0x001fcc000001ff00 */
[----:B------:R0:W5:Y:S01]  /*1080*/  @!P0 LDG.E.64 R24, desc[UR8][R38.64] ;  /* 0x0000000826188981 */ /* 0x000162000c1e1b00 */
[----:B------:R-:W-:Y:S01]  /*1090*/  MOV R71, 0x3f800000 ;  /* 0x3f80000000477802 */ /* 0x000fe20000000f00 */
[----:B------:R-:W-:Y:S01]  /*10a0*/  UISETP.NE.AND UP0, UPT, UR11, URZ, UPT ;  /* 0x000000ff0b00728c */ /* 0x000fe2000bf05270 */
[----:B------:R-:W-:Y:S02]  /*10b0*/  MOV R70, RZ ;  /* 0x000000ff00467202 */ /* 0x000fe40000000f00 */
[----:B------:R-:W-:Y:S01]  /*10c0*/  MOV R69, RZ ;  /* 0x000000ff00457202 */ /* 0x000fe20000000f00 */
[----:B------:R-:W-:-:S05]  /*10d0*/  FFMA.FTZ R15, -R14, R14, R15 ;  /* 0x0000000e0e0f7223 */ /* 0x000fca000001010f */
[----:B------:R-:W-:-:S13]  /*10e0*/  FSETP.GTU.FTZ.AND P1, PT, R15, RZ, PT ;  /* 0x000000ff0f00720b */ /* 0x000fda0003f3c000 */
[----:B0-----:R-:W0:Y:S02]  /*10f0*/  @P1 LDC R38, c[0x0][0x3c0] ;  /* 0x0000f000ff261b82 */ /* 0x001e240000000800 */
[----:B0-----:R-:W-:-:S04]  /*1100*/  @P1 FADD.FTZ R38, R15, R38 ;  /* 0x000000260f261221 */ /* 0x001fc80000010000 */
[----:B------:R0:W1:Y:S01]  /*1110*/  @P1 MUFU.RSQ R71, R38 ;  /* 0x0000002600471308 */ /* 0x0000620000001400 */
[----:B--2---:R-:W-:Y:S02]  /*1120*/  SHF.L.U32 R15, R46, 0x10, RZ ;  /* 0x000000102e0f7819 */ /* 0x004fe400000006ff */
[----:B---3--:R-:W-:Y:S02]  /*1130*/  SHF.L.U32 R68, R68, 0x10, RZ ;  /* 0x0000001044447819 */ /* 0x008fe400000006ff */
[----:B------:R-:W-:Y:S02]  /*1140*/  @P4 SHF.L.U32 R70, R44, 0x10, RZ ;  /* 0x000000102c464819 */ /* 0x000fe400000006ff */
[----:B----4-:R-:W-:Y:S01]  /*1150*/  @P4 SHF.L.U32 R69, R45, 0x10, RZ ;  /* 0x000000102d454819 */ /* 0x010fe200000006ff */
[----:B01----:R-:W-:Y:S06]  /*1160*/  BRA.U UP0, `(.L_x_1237) ;  /* 0x0000000500c47547 */ /* 0x003fec000b800000 */
[----:B-----5:R-:W-:Y:S01]  /*1170*/  FADD.FTZ R32, -R14, R50 ;  /* 0x000000320e207221 */ /* 0x020fe20000010100 */
[----:B------:R-:W-:Y:S01]  /*1180*/  FMUL.FTZ R36, R48, R15 ;  /* 0x0000000f30247220 */ /* 0x000fe20000410000 */
[----:B------:R-:W-:Y:S01]  /*1190*/  FADD.FTZ R34, -R14, R51 ;  /* 0x000000330e227221 */ /* 0x000fe20000010100 */
[----:B------:R-:W-:Y:S01]  /*11a0*/  FMUL.FTZ R35, R49, R68 ;  /* 0x0000004431237220 */ /* 0x000fe20000410000 */
[-C--:B------:R-:W-:Y:S01]  /*11b0*/  FMUL.FTZ R33, R32, R71.reuse ;  /* 0x0000004720217220 */ /* 0x080fe20000410000 */
[----:B------:R-:W-:Y:S01]  /*11c0*/  FADD.FTZ R38, -R14, R24 ;  /* 0x000000180e267221 */ /* 0x000fe20000010100 */
[----:B------:R-:W-:Y:S01]  /*11d0*/  FMUL.FTZ R34, R34, R71 ;  /* 0x0000004722227220 */ /* 0x000fe20000410000 */
        /* <DEDUP_REMOVED lines=106> */
.L_x_1237:
[C---:B-----5:R-:W-:Y:S01]  /*1880*/  FADD.FTZ R32, -R14.reuse, R50 ;  /* 0x000000320e207221 */ /* 0x060fe20000010100 */
[C---:B------:R-:W-:Y:S01]  /*1890*/  FADD.FTZ R36, -R14.reuse, R24 ;  /* 0x000000180e247221 */ /* 0x040fe20000010100 */
[----:B------:R-:W-:Y:S02]  /*18a0*/  FADD.FTZ R52, -R14, R25 ;  /* 0x000000190e347221 */ /* 0x000fe40000010100 */
[-C--:B------:R-:W-:Y:S01]  /*18b0*/  FMUL.FTZ R33, R32, R71.reuse ;  /* 0x0000004720217220 */ /* 0x080fe20000410000 */
[----:B------:R-:W-:Y:S01]  /*18c0*/  FADD.FTZ R32, -R14, R51 ;  /* 0x000000330e207221 */ /* 0x000fe20000010100 */
[----:B------:R-:W-:Y:S02]  /*18d0*/  FMUL.FTZ R36, R36, R71 ;  /* 0x0000004724247220 */ /* 0x000fe40000410000 */
[C-C-:B------:R-:W-:Y:S01]  /*18e0*/  FFMA.FTZ R35, R15.reuse, R33, R70.reuse ;  /* 0x000000210f237223 */ /* 0x140fe20000010046 */
        /* <DEDUP_REMOVED lines=15> */
[----:B0-----:R-:W-:Y:S01]  /*19e0*/  FADD.FTZ R44, -R41, 1 ;  /* 0x3f800000292c7421 */ /* 0x001fe20000010100 */
[----:B------:R-:W-:-:S03]  /*19f0*/  FMUL.FTZ R42, R48, R41 ;  /* 0x00000029302a7220 */ /* 0x000fc60000410000 */
[----:B------:R-:W-:Y:S01]  /*1a00*/  FFMA.FTZ R45, R35, R44, 1 ;  /* 0x3f800000232d7423 */ /* 0x000fe2000001002c */
[----:B------:R-:W-:Y:S01]  /*1a10*/  FADD.FTZ R44, -R14, R2 ;  /* 0x000000020e2c7221 */ /* 0x000fe20000010100 */
[----:B------:R-:W-:Y:S01]  /*1a20*/  FMUL.FTZ R35, R52, R71 ;  /* 0x0000004734237220 */ /* 0x000fe20000410000 */
[----:B-1----:R-:W-:Y:S01]  /*1a30*/  FADD.FTZ R46, -R38, 1 ;  /* 0x3f800000262e7421 */ /* 0x002fe20000010100 */
[----:B------:R-:W-:Y:S01]  /*1a40*/  FMUL.FTZ R38, R49, R38 ;  /* 0x0000002631267220 */ /* 0x000fe20000410000 */
[----:B------:R-:W-:Y:S01]  /*1a50*/  FMUL.FTZ R42, R42, R45 ;  /* 0x0000002d2a2a7220 */ /* 0x000fe20000410000 */
[----:B------:R-:W-:Y:S01]  /*1a60*/  FFMA.FTZ R40, R68, R35, R69 ;  /* 0x0000002344287223 */ /* 0x000fe20000010045 */
[----:B------:R-:W-:-:S03]  /*1a70*/  FFMA.FTZ R37, R37, R46, 1 ;  /* 0x3f80000025257423 */ /* 0x000fc6000001002e */
[----:B------:R-:W-:Y:S01]  /*1a80*/  FMUL.FTZ R46, R40, -1.4426950216293334961 ;  /* 0xbfb8aa3b282e7820 */ /* 0x000fe20000410000 */
[----:B--2---:R-:W-:Y:S01]  /*1a90*/  FADD.FTZ R45, -R39, 1 ;  /* 0x3f800000272d7421 */ /* 0x004fe20000010100 */
[----:B------:R-:W-:Y:S01]  /*1aa0*/  FMUL.FTZ R43, R38, R37 ;  /* 0x00000025262b7220 */ /* 0x000fe20000410000 */
[----:B------:R-:W-:Y:S02]  /*1ab0*/  FMUL.FTZ R38, R44, R71 ;  /* 0x000000472c267220 */ /* 0x000fe40000410000 */
[----:B------:R-:W-:Y:S01]  /*1ac0*/  FFMA.FTZ R45, R34, R45, 1 ;  /* 0x3f800000222d7423 */ /* 0x000fe2000001002d */
[----:B------:R-:W-:Y:S01]  /*1ad0*/  FADD.FTZ R34, -R14, R3 ;  /* 0x000000030e227221 */ /* 0x000fe20000010100 */
[----:B------:R-:W-:Y:S01]  /*1ae0*/  FFMA.FTZ R41, R15, R38, R70 ;  /* 0x000000260f297223 */ /* 0x000fe20000010046 */
[----:B------:R-:W0:Y:S02]  /*1af0*/  MUFU.EX2 R46, R46 ;  /* 0x0000002e002e7308 */ /* 0x000e240000000800 */
[----:B------:R-:W-:Y:S01]  /*1b00*/  FMUL.FTZ R34, R34, R71 ;  /* 0x0000004722227220 */ /* 0x000fe20000410000 */
[----:B------:R-:W-:-:S03]  /*1b10*/  FMUL.FTZ R53, R41, -1.4426950216293334961 ;  /* 0xbfb8aa3b29357820 */ /* 0x000fc60000410000 */
[----:B------:R-:W-:-:S03]  /*1b20*/  FFMA.FTZ R37, R68, R34, R69 ;  /* 0x0000002244257223 */ /* 0x000fc60000010045 */
[----:B------:R-:W1:Y:S01]  /*1b30*/  MUFU.EX2 R53, R53 ;  /* 0x0000003500357308 */ /* 0x000e620000000800 */
[----:B------:R-:W-:-:S07]  /*1b40*/  FMUL.FTZ R44, R37, -1.4426950216293334961 ;  /* 0xbfb8aa3b252c7820 */ /* 0x000fce0000410000 */
[----:B------:R-:W2:Y:S01]  /*1b50*/  MUFU.EX2 R44, R44 ;  /* 0x0000002c002c7308 */ /* 0x000ea20000000800 */
[----:B0-----:R-:W-:Y:S01]  /*1b60*/  FADD.FTZ R52, R46, 1 ;  /* 0x3f8000002e347421 */ /* 0x001fe20000010000 */
[----:B------:R-:W-:-:S04]  /*1b70*/  FMUL.FTZ R46, R26, R39 ;  /* 0x000000271a2e7220 */ /* 0x000fc80000410000 */
[----:B------:R-:W-:Y:S02]  /*1b80*/  FMUL.FTZ R45, R46, R45 ;  /* 0x0000002d2e2d7220 */ /* 0x000fe40000410000 */
[----:B------:R-:W0:Y:S01]  /*1b90*/  MUFU.RCP R52, R52 ;  /* 0x0000003400347308 */ /* 0x000e220000001000 */
[----:B-1----:R-:W-:-:S07]  /*1ba0*/  FADD.FTZ R47, R53, 1 ;  /* 0x3f800000352f7421 */ /* 0x002fce0000010000 */
[----:B------:R-:W1:Y:S01]  /*1bb0*/  MUFU.RCP R47, R47 ;  /* 0x0000002f002f7308 */ /* 0x000e620000001000 */
[----:B--2---:R-:W-:Y:S01]  /*1bc0*/  FADD.FTZ R46, R44, 1 ;  /* 0x3f8000002c2e7421 */ /* 0x004fe20000010000 */
[----:B------:R-:W-:-:S06]  /*1bd0*/  FMUL.FTZ R44, R15, R42 ;  /* 0x0000002a0f2c7220 */ /* 0x000fcc0000410000 */
[----:B------:R-:W2:Y:S01]  /*1be0*/  MUFU.RCP R46, R46 ;  /* 0x0000002e002e7308 */ /* 0x000ea20000001000 */
[----:B0-----:R-:W-:-:S04]  /*1bf0*/  FADD.FTZ R39, -R52, 1 ;  /* 0x3f80000034277421 */ /* 0x001fc80000010100 */
[----:B------:R-:W-:Y:S01]  /*1c00*/  FFMA.FTZ R40, R40, R39, 1 ;  /* 0x3f80000028287423 */ /* 0x000fe20000010027 */
[----:B------:R-:W-:Y:S01]  /*1c10*/  FMUL.FTZ R39, R27, R52 ;  /* 0x000000341b277220 */ /* 0x000fe20000410000 */
[----:B-1----:R-:W-:-:S03]  /*1c20*/  FADD.FTZ R72, -R47, 1 ;  /* 0x3f8000002f487421 */ /* 0x002fc60000010100 */
[----:B------:R-:W-:Y:S01]  /*1c30*/  FMUL.FTZ R40, R39, R40 ;  /* 0x0000002827287220 */ /* 0x000fe20000410000 */
[----:B------:R-:W-:Y:S01]  /*1c40*/  FFMA.FTZ R72, R41, R72, 1 ;  /* 0x3f80000029487423 */ /* 0x000fe20000010048 */
[----:B------:R-:W-:Y:S01]  /*1c50*/  FMUL.FTZ R41, R4, R47 ;  /* 0x0000002f04297220 */ /* 0x000fe20000410000 */
[----:B------:R-:W-:Y:S01]  /*1c60*/  FFMA.FTZ R47, R33, R44, RZ ;  /* 0x0000002c212f7223 */ /* 0x000fe200000100ff */
[----:B------:R-:W-:Y:S01]  /*1c70*/  FADD.FTZ R44, RZ, R44 ;  /* 0x0000002cff2c7221 */ /* 0x000fe20000010000 */
[----:B--2---:R-:W-:Y:S01]  /*1c80*/  FADD.FTZ R52, -R46, 1 ;  /* 0x3f8000002e347421 */ /* 0x004fe20000010100 */
[----:B------:R-:W-:Y:S01]  /*1c90*/  FMUL.FTZ R39, R41, R72 ;  /* 0x0000004829277220 */ /* 0x000fe20000410000 */
[----:B------:R-:W-:Y:S02]  /*1ca0*/  FMUL.FTZ R41, R68, R43 ;  /* 0x0000002b44297220 */ /* 0x000fe40000410000 */
[----:B------:R-:W-:Y:S01]  /*1cb0*/  FFMA.FTZ R52, R37, R52, 1 ;  /* 0x3f80000025347423 */ /* 0x000fe20000010034 */
[----:B------:R-:W-:Y:S01]  /*1cc0*/  FMUL.FTZ R37, R5, R46 ;  /* 0x0000002e05257220 */ /* 0x000fe20000410000 */
[----:B------:R-:W-:Y:S01]  /*1cd0*/  FADD.FTZ R46, -R14, R6 ;  /* 0x000000060e2e7221 */ /* 0x000fe20000010100 */
[----:B------:R-:W-:Y:S01]  /*1ce0*/  FFMA.FTZ R47, R32, R41, R47 ;  /* 0x00000029202f7223 */ /* 0x000fe2000001002f */
[----:B------:R-:W-:Y:S01]  /*1cf0*/  FADD.FTZ R44, R41, R44 ;  /* 0x0000002c292c7221 */ /* 0x000fe20000010000 */
[----:B------:R-:W-:Y:S01]  /*1d00*/  FMUL.FTZ R37, R37, R52 ;  /* 0x0000003425257220 */ /* 0x000fe20000410000 */
[----:B------:R-:W-:Y:S01]  /*1d10*/  FFMA.FTZ R41, R33, R42, RZ ;  /* 0x0000002a21297223 */ /* 0x000fe200000100ff */
[C---:B------:R-:W-:Y:S01]  /*1d20*/  FMUL.FTZ R52, R15.reuse, R45 ;  /* 0x0000002d0f347220 */ /* 0x040fe20000410000 */
[----:B------:R-:W-:Y:S01]  /*1d30*/  FMUL.FTZ R33, R46, R71 ;  /* 0x000000472e217220 */ /* 0x000fe20000410000 */
[----:B------:R-:W-:Y:S01]  /*1d40*/  FADD.FTZ R42, RZ, R42 ;  /* 0x0000002aff2a7221 */ /* 0x000fe20000010000 */
[C---:B------:R-:W-:Y:S01]  /*1d50*/  FFMA.FTZ R41, R36.reuse, R45, R41 ;  /* 0x0000002d24297223 */ /* 0x040fe20000010029 */
[----:B------:R-:W-:Y:S01]  /*1d60*/  FFMA.FTZ R46, R36, R52, R47 ;  /* 0x00000034242e7223 */ /* 0x000fe2000001002f */
[----:B------:R-:W-:Y:S01]  /*1d70*/  FFMA.FTZ R36, R15, R33, R70 ;  /* 0x000000210f247223 */ /* 0x000fe20000010046 */
[----:B------:R-:W-:Y:S01]  /*1d80*/  FADD.FTZ R42, R42, R45 ;  /* 0x0000002d2a2a7221 */ /* 0x000fe20000010000 */
[----:B------:R-:W-:Y:S01]  /*1d90*/  FADD.FTZ R45, R44, R52 ;  /* 0x000000342c2d7221 */ /* 0x000fe20000010000 */
[----:B------:R-:W-:Y:S01]  /*1da0*/  FFMA.FTZ R32, R32, R43, RZ ;  /* 0x0000002b20207223 */ /* 0x000fe200000100ff */
[----:B------:R-:W-:Y:S01]  /*1db0*/  FMUL.FTZ R47, R36, -1.4426950216293334961 ;  /* 0xbfb8aa3b242f7820 */ /* 0x000fe20000410000 */
[----:B------:R-:W-:Y:S01]  /*1dc0*/  FADD.FTZ R43, RZ, R43 ;  /* 0x0000002bff2b7221 */ /* 0x000fe20000010000 */
[----:B------:R-:W-:-:S04]  /*1dd0*/  FADD.FTZ R52, -R14, R7 ;  /* 0x000000070e347221 */ /* 0x000fc80000010100 */
[----:B------:R-:W0:Y:S02]  /*1de0*/  MUFU.EX2 R47, R47 ;  /* 0x0000002f002f7308 */ /* 0x000e240000000800 */
[----:B0-----:R-:W-:-:S06]  /*1df0*/  FADD.FTZ R53, R47, 1 ;  /* 0x3f8000002f357421 */ /* 0x001fcc0000010000 */
[----:B------:R-:W0:Y:S02]  /*1e00*/  MUFU.RCP R53, R53 ;  /* 0x0000003500357308 */ /* 0x000e240000001000 */
[----:B0-----:R-:W-:-:S04]  /*1e10*/  FADD.FTZ R44, -R53, 1 ;  /* 0x3f800000352c7421 */ /* 0x001fc80000010100 */
[----:B------:R-:W-:Y:S01]  /*1e20*/  FFMA.FTZ R44, R36, R44, 1 ;  /* 0x3f800000242c7423 */ /* 0x000fe2000001002c */
[----:B------:R-:W-:Y:S01]  /*1e30*/  FMUL.FTZ R36, R8, R53 ;  /* 0x0000003508247220 */ /* 0x000fe20000410000 */
[----:B------:R-:W-:-:S03]  /*1e40*/  FMUL.FTZ R53, R68, R40 ;  /* 0x0000002844357220 */ /* 0x000fc60000410000 */
[----:B------:R-:W-:Y:S01]  /*1e50*/  FMUL.FTZ R36, R36, R44 ;  /* 0x0000002c24247220 */ /* 0x000fe20000410000 */
[----:B------:R-:W-:Y:S01]  /*1e60*/  FADD.FTZ R44, R43, R40 ;  /* 0x000000282b2c7221 */ /* 0x000fe20000010000 */
[C---:B------:R-:W-:Y:S01]  /*1e70*/  FFMA.FTZ R43, R35.reuse, R40, R32 ;  /* 0x00000028232b7223 */ /* 0x040fe20000010020 */
[----:B------:R-:W-:Y:S01]  /*1e80*/  FMUL.FTZ R32, R52, R71 ;  /* 0x0000004734207220 */ /* 0x000fe20000410000 */
[----:B------:R-:W-:Y:S01]  /*1e90*/  FFMA.FTZ R47, R35, R53, R46 ;  /* 0x00000035232f7223 */ /* 0x000fe2000001002e */
[----:B------:R-:W-:Y:S01]  /*1ea0*/  FADD.FTZ R46, R53, R45 ;  /* 0x0000002d352e7221 */ /* 0x000fe20000010000 */
[----:B------:R-:W-:Y:S01]  /*1eb0*/  FADD.FTZ R53, -R14, R20 ;  /* 0x000000140e357221 */ /* 0x000fe20000010100 */
[----:B------:R-:W-:Y:S01]  /*1ec0*/  FFMA.FTZ R35, R68, R32, R69 ;  /* 0x0000002044237223 */ /* 0x000fe20000010045 */
[----:B------:R-:W-:Y:S01]  /*1ed0*/  FADD.FTZ R45, R42, R39 ;  /* 0x000000272a2d7221 */ /* 0x000fe20000010000 */
[----:B------:R-:W-:Y:S01]  /*1ee0*/  FMUL.FTZ R42, R15, R39 ;  /* 0x000000270f2a7220 */ /* 0x000fe20000410000 */
[----:B------:R-:W-:Y:S01]  /*1ef0*/  FADD.FTZ R44, R44, R37 ;  /* 0x000000252c2c7221 */ /* 0x000fe20000010000 */
[----:B------:R-:W-:Y:S01]  /*1f00*/  FMUL.FTZ R52, R35, -1.4426950216293334961 ;  /* 0xbfb8aa3b23347820 */ /* 0x000fe20000410000 */
[----:B------:R-:W-:Y:S01]  /*1f10*/  FFMA.FTZ R43, R34, R37, R43 ;  /* 0x00000025222b7223 */ /* 0x000fe2000001002b */
[----:B------:R-:W-:Y:S01]  /*1f20*/  FFMA.FTZ R47, R38, R42, R47 ;  /* 0x0000002a262f7223 */ /* 0x000fe2000001002f */
[----:B------:R-:W-:Y:S01]  /*1f30*/  FADD.FTZ R46, R46, R42 ;  /* 0x0000002a2e2e7221 */ /* 0x000fe20000010000 */
[----:B------:R-:W-:-:S02]  /*1f40*/  FADD.FTZ R45, R45, R36 ;  /* 0x000000242d2d7221 */ /* 0x000fc40000010000 */
[----:B------:R-:W0:Y:S02]  /*1f50*/  MUFU.EX2 R52, R52 ;  /* 0x0000003400347308 */ /* 0x000e240000000800 */
[----:B0-----:R-:W-:Y:S01]  /*1f60*/  FADD.FTZ R72, R52, 1 ;  /* 0x3f80000034487421 */ /* 0x001fe20000010000 */
[----:B------:R-:W-:-:S04]  /*1f70*/  FMUL.FTZ R52, R68, R37 ;  /* 0x0000002544347220 */ /* 0x000fc80000410000 */
[----:B------:R-:W-:Y:S01]  /*1f80*/  FADD.FTZ R46, R52, R46 ;  /* 0x0000002e342e7221 */ /* 0x000fe20000010000 */
[----:B------:R-:W0:Y:S02]  /*1f90*/  MUFU.RCP R72, R72 ;  /* 0x0000004800487308 */ /* 0x000e240000001000 */
[----:B0-----:R-:W-:-:S04]  /*1fa0*/  FADD.FTZ R40, -R72, 1 ;  /* 0x3f80000048287421 */ /* 0x001fc80000010100 */
[----:B------:R-:W-:Y:S01]  /*1fb0*/  FFMA.FTZ R40, R35, R40, 1 ;  /* 0x3f80000023287423 */ /* 0x000fe20000010028 */
[----:B------:R-:W-:-:S04]  /*1fc0*/  FMUL.FTZ R35, R9, R72 ;  /* 0x0000004809237220 */ /* 0x000fc80000410000 */
[----:B------:R-:W-:Y:S01]  /*1fd0*/  FMUL.FTZ R35, R35, R40 ;  /* 0x0000002823237220 */ /* 0x000fe20000410000 */
[----:B------:R-:W-:Y:S01]  /*1fe0*/  FFMA.FTZ R40, R38, R39, R41 ;  /* 0x0000002726287223 */ /* 0x000fe20000010029 */
[----:B------:R-:W-:-:S03]  /*1ff0*/  FMUL.FTZ R39, R53, R71 ;  /* 0x0000004735277220 */ /* 0x000fc60000410000 */
[----:B------:R-:W-:Y:S01]  /*2000*/  FFMA.FTZ R40, R33, R36, R40 ;  /* 0x0000002421287223 */ /* 0x000fe20000010028 */
[----:B------:R-:W-:-:S04]  /*2010*/  FFMA.FTZ R38, R15, R39, R70 ;  /* 0x000000270f267223 */ /* 0x000fc80000010046 */
[----:B------:R-:W-:-:S06]  /*2020*/  FMUL.FTZ R41, R38, -1.4426950216293334961 ;  /* 0xbfb8aa3b26297820 */ /* 0x000fcc0000410000 */
[----:B------:R-:W0:Y:S02]  /*2030*/  MUFU.EX2 R41, R41 ;  /* 0x0000002900297308 */ /* 0x000e240000000800 */
[----:B0-----:R-:W-:-:S06]  /*2040*/  FADD.FTZ R53, R41, 1 ;  /* 0x3f80000029357421 */ /* 0x001fcc0000010000 */
[----:B------:R-:W0:Y:S02]  /*2050*/  MUFU.RCP R53, R53 ;  /* 0x0000003500357308 */ /* 0x000e240000001000 */
[----:B0-----:R-:W-:-:S04]  /*2060*/  FADD.FTZ R42, -R53, 1 ;  /* 0x3f800000352a7421 */ /* 0x001fc80000010100 */
[----:B------:R-:W-:Y:S01]  /*2070*/  FFMA.FTZ R42, R38, R42, 1 ;  /* 0x3f800000262a7423 */ /* 0x000fe2000001002a */
[----:B------:R-:W-:-:S04]  /*2080*/  FMUL.FTZ R38, R22, R53 ;  /* 0x0000003516267220 */ /* 0x000fc80000410000 */
[----:B------:R-:W-:Y:S01]  /*2090*/  FMUL.FTZ R38, R38, R42 ;  /* 0x0000002a26267220 */ /* 0x000fe20000410000 */
[----:B------:R-:W-:-:S04]  /*20a0*/  FADD.FTZ R42, -R14, R21 ;  /* 0x000000150e2a7221 */ /* 0x000fc80000010100 */
[----:B------:R-:W-:Y:S01]  /*20b0*/  FMUL.FTZ R37, R42, R71 ;  /* 0x000000472a257220 */ /* 0x000fe20000410000 */
[----:B------:R-:W-:Y:S01]  /*20c0*/  FFMA.FTZ R42, R34, R52, R47 ;  /* 0x00000034222a7223 */ /* 0x000fe2000001002f */
[----:B------:R-:W-:Y:S02]  /*20d0*/  FADD.FTZ R52, -R14, R10 ;  /* 0x0000000a0e347221 */ /* 0x000fe40000010100 */
[----:B------:R-:W-:-:S04]  /*20e0*/  FFMA.FTZ R34, R68, R37, R69 ;  /* 0x0000002544227223 */ /* 0x000fc80000010045 */
[----:B------:R-:W-:-:S06]  /*20f0*/  FMUL.FTZ R41, R34, -1.4426950216293334961 ;  /* 0xbfb8aa3b22297820 */ /* 0x000fcc0000410000 */
[----:B------:R-:W0:Y:S02]  /*2100*/  MUFU.EX2 R41, R41 ;  /* 0x0000002900297308 */ /* 0x000e240000000800 */
[----:B0-----:R-:W-:Y:S01]  /*2110*/  FADD.FTZ R47, R41, 1 ;  /* 0x3f800000292f7421 */ /* 0x001fe20000010000 */
[----:B------:R-:W-:Y:S01]  /*2120*/  FMUL.FTZ R41, R15, R36 ;  /* 0x000000240f297220 */ /* 0x000fe20000410000 */
[----:B------:R-:W-:-:S04]  /*2130*/  FMUL.FTZ R36, R52, R71 ;  /* 0x0000004734247220 */ /* 0x000fc80000410000 */
[----:B------:R0:W1:Y:S01]  /*2140*/  MUFU.RCP R72, R47 ;  /* 0x0000002f00487308 */ /* 0x0000620000001000 */
[----:B------:R-:W-:Y:S01]  /*2150*/  FADD.FTZ R46, R46, R41 ;  /* 0x000000292e2e7221 */ /* 0x000fe20000010000 */
[----:B0-----:R-:W-:Y:S01]  /*2160*/  FFMA.FTZ R47, R33, R41, R42 ;  /* 0x00000029212f7223 */ /* 0x001fe2000001002a */
[----:B------:R-:W-:Y:S01]  /*2170*/  FFMA.FTZ R33, R15, R36, R70 ;  /* 0x000000240f217223 */ /* 0x000fe20000010046 */
[----:B------:R-:W-:Y:S01]  /*2180*/  FADD.FTZ R41, R44, R35 ;  /* 0x000000232c297221 */ /* 0x000fe20000010000 */
[----:B------:R-:W-:Y:S02]  /*2190*/  FMUL.FTZ R44, R68, R35 ;  /* 0x00000023442c7220 */ /* 0x000fe40000410000 */
[----:B------:R-:W-:Y:S02]  /*21a0*/  FMUL.FTZ R52, R33, -1.4426950216293334961 ;  /* 0xbfb8aa3b21347820 */ /* 0x000fe40000410000 */
[----:B------:R-:W-:Y:S01]  /*21b0*/  FADD.FTZ R46, R44, R46 ;  /* 0x0000002e2c2e7221 */ /* 0x000fe20000010000 */
[----:B-1----:R-:W-:-:S03]  /*21c0*/  FADD.FTZ R53, -R72, 1 ;  /* 0x3f80000048357421 */ /* 0x002fc60000010100 */
[----:B------:R-:W0:Y:S01]  /*21d0*/  MUFU.EX2 R52, R52 ;  /* 0x0000003400347308 */ /* 0x000e220000000800 */
[----:B------:R-:W-:Y:S01]  /*21e0*/  FFMA.FTZ R53, R34, R53, 1 ;  /* 0x3f80000022357423 */ /* 0x000fe20000010035 */
[----:B------:R-:W-:Y:S01]  /*21f0*/  FMUL.FTZ R34, R23, R72 ;  /* 0x0000004817227220 */ /* 0x000fe20000410000 */
[----:B------:R-:W-:-:S03]  /*2200*/  FADD.FTZ R72, -R14, R11 ;  /* 0x0000000b0e487221 */ /* 0x000fc60000010100 */
[----:B------:R-:W-:-:S04]  /*2210*/  FMUL.FTZ R34, R34, R53 ;  /* 0x0000003522227220 */ /* 0x000fc80000410000 */
[----:B------:R-:W-:Y:S01]  /*2220*/  FADD.FTZ R41, R41, R34 ;  /* 0x0000002229297221 */ /* 0x000fe20000010000 */
[----:B0-----:R-:W-:Y:S01]  /*2230*/  FADD.FTZ R53, R52, 1 ;  /* 0x3f80000034357421 */ /* 0x001fe20000010000 */
[----:B------:R-:W-:Y:S01]  /*2240*/  FFMA.FTZ R52, R32, R44, R47 ;  /* 0x0000002c20347223 */ /* 0x000fe2000001002f */
[----:B------:R-:W-:Y:S01]  /*2250*/  FADD.FTZ R44, R45, R38 ;  /* 0x000000262d2c7221 */ /* 0x000fe20000010000 */
[----:B------:R-:W-:-:S03]  /*2260*/  FMUL.FTZ R45, R15, R38 ;  /* 0x000000260f2d7220 */ /* 0x000fc60000410000 */
[----:B------:R-:W0:Y:S01]  /*2270*/  MUFU.RCP R53, R53 ;  /* 0x0000003500357308 */ /* 0x000e220000001000 */
[----:B------:R-:W-:Y:S01]  /*2280*/  FFMA.FTZ R52, R39, R45, R52 ;  /* 0x0000002d27347223 */ /* 0x000fe20000010034 */
[----:B------:R-:W-:Y:S01]  /*2290*/  FADD.FTZ R46, R46, R45 ;  /* 0x0000002d2e2e7221 */ /* 0x000fe20000010000 */
[----:B0-----:R-:W-:-:S04]  /*22a0*/  FADD.FTZ R42, -R53, 1 ;  /* 0x3f800000352a7421 */ /* 0x001fc80000010100 */
[----:B------:R-:W-:Y:S01]  /*22b0*/  FFMA.FTZ R42, R33, R42, 1 ;  /* 0x3f800000212a7423 */ /* 0x000fe2000001002a */
[----:B------:R-:W-:-:S04]  /*22c0*/  FMUL.FTZ R33, R12, R53 ;  /* 0x000000350c217220 */ /* 0x000fc80000410000 */
[----:B------:R-:W-:Y:S01]  /*22d0*/  FMUL.FTZ R33, R33, R42 ;  /* 0x0000002a21217220 */ /* 0x000fe20000410000 */
[----:B------:R-:W-:Y:S01]  /*22e0*/  FFMA.FTZ R42, R32, R35, R43 ;  /* 0x00000023202a7223 */ /* 0x000fe2000001002b */
[----:B------:R-:W-:Y:S02]  /*22f0*/  FMUL.FTZ R35, R72, R71 ;  /* 0x0000004748237220 */ /* 0x000fe40000410000 */
[----:B------:R-:W-:Y:S01]  /*2300*/  FADD.FTZ R44, R44, R33 ;  /* 0x000000212c2c7221 */ /* 0x000fe20000010000 */
[----:B------:R-:W-:Y:S01]  /*2310*/  FFMA.FTZ R42, R37, R34, R42 ;  /* 0x00000022252a7223 */ /* 0x000fe2000001002a */
        /* <DEDUP_REMOVED lines=10> */
[----:B------:R-:W-:Y:S01]  /*23c0*/  FMUL.FTZ R32, R13, R72 ;  /* 0x000000480d207220 */ /* 0x000fe20000410000 */
[----:B------:R-:W-:-:S03]  /*23d0*/  FADD.FTZ R72, -R14, R16 ;  /* 0x000000100e487221 */ /* 0x000fc60000010100 */
        /* <DEDUP_REMOVED lines=18> */
[----:B0-----:R-:W-:Y:S01]  /*2500*/  FADD.FTZ R52, R40, 1 ;  /* 0x3f80000028347421 */ /* 0x001fe20000010000 */
[----:B------:R-:W-:-:S04]  /*2510*/  FMUL.FTZ R40, R15, R33 ;  /* 0x000000210f287220 */ /* 0x000fc80000410000 */
[----:B------:R-:W-:Y:S01]  /*2520*/  FADD.FTZ R46, R46, R40 ;  /* 0x000000282e2e7221 */ /* 0x000fe20000010000 */
[----:B------:R-:W0:Y:S02]  /*2530*/  MUFU.RCP R52, R52 ;  /* 0x0000003400347308 */ /* 0x000e240000001000 */
[----:B0-----:R-:W-:-:S04]  /*2540*/  FADD.FTZ R72, -R52, 1 ;  /* 0x3f80000034487421 */ /* 0x001fc80000010100 */
[----:B------:R-:W-:Y:S01]  /*2550*/  FFMA.FTZ R72, R37, R72, 1 ;  /* 0x3f80000025487423 */ /* 0x000fe20000010048 */
[----:B------:R-:W-:Y:S01]  /*2560*/  FMUL.FTZ R37, R19, R52 ;  /* 0x0000003413257220 */ /* 0x000fe20000410000 */
[----:B------:R-:W-:-:S03]  /*2570*/  FFMA.FTZ R52, R36, R40, R45 ;  /* 0x0000002824347223 */ /* 0x000fc6000001002d */
[----:B------:R-:W-:Y:S01]  /*2580*/  FMUL.FTZ R37, R37, R72 ;  /* 0x0000004825257220 */ /* 0x000fe20000410000 */
[----:B------:R-:W-:-:S04]  /*2590*/  FADD.FTZ R72, -R14, R28 ;  /* 0x0000001c0e487221 */ /* 0x000fc80000010100 */
[----:B------:R-:W-:Y:S01]  /*25a0*/  FMUL.FTZ R33, R72, R71 ;  /* 0x0000004748217220 */ /* 0x000fe20000410000 */
[----:B------:R-:W-:-:S03]  /*25b0*/  FADD.FTZ R72, -R14, R29 ;  /* 0x0000001d0e487221 */ /* 0x000fc60000010100 */
        /* <DEDUP_REMOVED lines=8> */
[----:B------:R-:W-:-:S03]  /*2640*/  FMUL.FTZ R40, R30, R47 ;  /* 0x0000002f1e287220 */ /* 0x000fc60000410000 */
[----:B------:R-:W-:Y:S01]  /*2650*/  FFMA.FTZ R53, R36, R53, 1 ;  /* 0x3f80000024357423 */ /* 0x000fe20000010035 */
[----:B------:R-:W-:Y:S01]  /*2660*/  FADD.FTZ R36, R41, R32 ;  /* 0x0000002029247221 */ /* 0x000fe20000010000 */
[C---:B------:R-:W-:Y:S01]  /*2670*/  FFMA.FTZ R41, R35.reuse, R32, R42 ;  /* 0x0000002023297223 */ /* 0x040fe2000001002a */
[----:B------:R-:W-:Y:S01]  /*2680*/  FMUL.FTZ R32, R72, R71 ;  /* 0x0000004748207220 */ /* 0x000fe20000410000 */
[----:B------:R-:W-:Y:S01]  /*2690*/  FFMA.FTZ R35, R35, R45, R52 ;  /* 0x0000002d23237223 */ /* 0x000fe20000010034 */
[----:B------:R-:W-:Y:S01]  /*26a0*/  FMUL.FTZ R40, R40, R53 ;  /* 0x0000003528287220 */ /* 0x000fe20000410000 */
        /* <DEDUP_REMOVED lines=15> */
[C---:B------:R-:W-:Y:S01]  /*27a0*/  FMUL.FTZ R35, R68.reuse, R37 ;  /* 0x0000002544237220 */ /* 0x040fe20000410000 */
[-C--:B------:R-:W-:Y:S01]  /*27b0*/  FMUL.FTZ R43, R68, R39.reuse ;  /* 0x00000027442b7220 */ /* 0x080fe20000410000 */
[----:B------:R-:W-:Y:S01]  /*27c0*/  FADD.FTZ R44, R36, R37 ;  /* 0x00000025242c7221 */ /* 0x000fe20000010000 */
[----:B------:R-:W-:Y:S01]  /*27d0*/  FFMA.FTZ R37, R32, R39, R41 ;  /* 0x0000002720257223 */ /* 0x000fe20000010029 */
[----:B------:R-:W-:Y:S01]  /*27e0*/  FFMA.FTZ R38, R34, R35, R38 ;  /* 0x0000002322267223 */ /* 0x000fe20000010026 */
[----:B------:R-:W-:Y:S01]  /*27f0*/  FADD.FTZ R46, R35, R46 ;  /* 0x0000002e232e7221 */ /* 0x000fe20000010000 */
[-C--:B------:R-:W-:Y:S01]  /*2800*/  FMUL.FTZ R35, R15, R40.reuse ;  /* 0x000000280f237220 */ /* 0x080fe20000410000 */
[----:B------:R-:W-:Y:S01]  /*2810*/  FFMA.FTZ R36, R33, R40, R42 ;  /* 0x0000002821247223 */ /* 0x000fe2000001002a */
[----:B------:R-:W-:-:S02]  /*2820*/  FADD.FTZ R39, R44, R39 ;  /* 0x000000272c277221 */ /* 0x000fc40000010000 */
[----:B------:R-:W-:Y:S01]  /*2830*/  FFMA.FTZ R47, R33, R35, R38 ;  /* 0x00000023212f7223 */ /* 0x000fe20000010026 */
[----:B------:R-:W-:Y:S01]  /*2840*/  FADD.FTZ R46, R46, R35 ;  /* 0x000000232e2e7221 */ /* 0x000fe20000010000 */
[----:B------:R-:W-:Y:S02]  /*2850*/  FADD.FTZ R38, R45, R40 ;  /* 0x000000282d267221 */ /* 0x000fe40000010000 */
[----:B------:R-:W-:Y:S01]  /*2860*/  FFMA.FTZ R35, R32, R43, R47 ;  /* 0x0000002b20237223 */ /* 0x000fe2000001002f */
[----:B------:R-:W-:-:S07]  /*2870*/  FADD.FTZ R34, R43, R46 ;  /* 0x0000002e2b227221 */ /* 0x000fce0000010000 */
.L_x_1238:
        /* <DEDUP_REMOVED lines=43> */
.L_x_1240:
[----:B------:R-:W-:Y:S05]  /*2b30*/  BSYNC.RECONVERGENT B0 ;  /* 0x0000000000007941 */ /* 0x000fea0003800200 */
.L_x_1239:
        /* <DEDUP_REMOVED lines=32> */
.L_x_1242:
[----:B------:R-:W-:Y:S05]  /*2d40*/  BSYNC.RECONVERGENT B0 ;  /* 0x0000000000007941 */ /* 0x000fea0003800200 */
.L_x_1241:
        /* <DEDUP_REMOVED lines=318> */
.L_x_1244:
[----:B------:R-:W-:Y:S05]  /*4130*/  BSYNC.RECONVERGENT B0 ;  /* 0x0000000000007941 */ /* 0x000fea0003800200 */
.L_x_1243:
        /* <DEDUP_REMOVED lines=29> */
.L_x_1246:
[----:B------:R-:W-:Y:S05]  /*4310*/  BSYNC.RECONVERGENT B0 ;  /* 0x0000000000007941 */ /* 0x000fea0003800200 */
.L_x_1245:
        /* <DEDUP_REMOVED lines=27> */
.L_x_1249:
[----:B------:R-:W2:Y:S04]  /*44d0*/  LDG.E.STRONG.GPU R34, desc[UR8][R32.64] ;  /* 0x0000000820227981 */ /* 0x000ea8000c1ef900 */
[----:B--2---:R-:W-:Y:S01]  /*44e0*/  CCTL.IVALL ;  /* 0x00000000ff00798f */ /* 0x004fe20002000000 */
[----:B------:R-:W-:Y:S05]  /*44f0*/  YIELD ;  /* 0x0000000000007946 */ /* 0x000fea0003800000 */
[----:B------:R-:W-:-:S13]  /*4500*/  ISETP.NE.AND P1, PT, R34, R39, PT ;  /* 0x000000272200720c */ /* 0x000fda0003f25270 */
[----:B------:R-:W-:Y:S05]  /*4510*/  @P1 BRA `(.L_x_1249) ;  /* 0xfffffffc00ec1947 */ /* 0x000fea000383ffff */
.L_x_1248:
[----:B------:R-:W1:Y:S01]  /*4520*/  LDC R32, c[0x0][0x370] ;  /* 0x0000dc00ff207b82 */ /* 0x000e620000000800 */
[----:B------:R-:W-:Y:S05]  /*4530*/  WARPSYNC.ALL ;  /* 0x0000000000007948 */ /* 0x000fea0003800000 */
[----:B-1----:R-:W-:Y:S02]  /*4540*/  ISETP.GE.U32.AND P1, PT, R32, 0x8, PT ;  /* 0x000000082000780c */ /* 0x002fe40003f26070 */
[----:B------:R-:W-:Y:S01]  /*4550*/  BAR.SYNC.DEFER_BLOCKING 0x0 ;  /* 0x0000000000007b1d */ /* 0x000fe20000010000 */
[----:B------:R-:W-:-:S10]  /*4560*/  HFMA2 R40, -RZ, RZ, 0, 0 ;  /* 0x00000000ff287431 */ /* 0x000fd400000001ff */
[----:B------:R-:W-:Y:S05]  /*4570*/  @!P1 BRA `(.L_x_1250) ;  /* 0x0000000000f89947 */ /* 0x000fea0003800000 */
[----:B------:R-:W-:-:S07]  /*4580*/  MOV R40, RZ ;  /* 0x000000ff00287202 */ /* 0x000fce0000000f00 */
.L_x_1251:
        /* <DEDUP_REMOVED lines=61> */
.L_x_1250:
        /* <DEDUP_REMOVED lines=38> */
.L_x_1252:
        /* <DEDUP_REMOVED lines=19> */
.L_x_1253:
        /* <DEDUP_REMOVED lines=9> */
.L_x_1254:
[----:B------:R-:W-:Y:S05]  /*4d80*/  BSYNC.RECONVERGENT B0 ;  /* 0x0000000000007941 */ /* 0x000fea0003800200 */
.L_x_1247:
[----:B------:R-:W5:Y:S01]  /*4d90*/  S2UR UR6, SR_CgaCtaId ;  /* 0x00000000000679c3 */ /* 0x000f620000008800 */
[----:B------:R-:W-:Y:S01]  /*4da0*/  UMOV UR5, 0x400 ;  /* 0x0000040000057882 */ /* 0x000fe20000000000 */
[----:B------:R-:W0:Y:S01]  /*4db0*/  LDCU.64 UR12, c[0x0][0x400] ;  /* 0x00008000ff0c77ac */ /* 0x000e220008000a00 */
[C---:B------:R-:W-:Y:S01]  /*4dc0*/  FADD.FTZ R72, -R14.reuse, R50 ;  /* 0x000000320e487221 */ /* 0x040fe20000010100 */
[C---:B------:R-:W-:Y:S01]  /*4dd0*/  FADD.FTZ R50, -R14.reuse, R25 ;  /* 0x000000190e327221 */ /* 0x040fe20000010100 */
[C---:B------:R-:W-:Y:S01]  /*4de0*/  FADD.FTZ R51, -R14.reuse, R51 ;  /* 0x000000330e337221 */ /* 0x040fe20000010100 */
[C---:B------:R-:W-:Y:S01]  /*4df0*/  FADD.FTZ R44, -R14.reuse, R24 ;  /* 0x000000180e2c7221 */ /* 0x040fe20000010100 */
[C---:B------:R-:W-:Y:S01]  /*4e00*/  FADD.FTZ R24, -R14.reuse, R2 ;  /* 0x000000020e187221 */ /* 0x040fe20000010100 */
[----:B----4-:R-:W4:Y:S01]  /*4e10*/  LDC R40, c[0x0][0x41c] ;  /* 0x00010700ff287b82 */ /* 0x010f220000000800 */
[----:B------:R-:W-:Y:S01]  /*4e20*/  FADD.FTZ R42, -R14, R10 ;  /* 0x0000000a0e2a7221 */ /* 0x000fe20000010100 */
[-C--:B------:R-:W-:Y:S01]  /*4e30*/  FMUL.FTZ R72, R72, R71.reuse ;  /* 0x0000004748487220 */ /* 0x080fe20000410000 */
[----:B------:R-:W-:Y:S01]  /*4e40*/  FMUL.FTZ R10, R51, R71 ;  /* 0x00000047330a7220 */ /* 0x000fe20000410000 */
[C---:B--2---:R-:W-:Y:S01]  /*4e50*/  FADD.FTZ R34, -R14.reuse, R3 ;  /* 0x000000030e227221 */ /* 0x044fe20000010100 */
[C---:B------:R-:W-:Y:S01]  /*4e60*/  FADD.FTZ R36, -R14.reuse, R6 ;  /* 0x000000060e247221 */ /* 0x040fe20000010100 */
[C---:B------:R-:W-:Y:S01]  /*4e70*/  FADD.FTZ R38, -R14.reuse, R7 ;  /* 0x000000070e267221 */ /* 0x040fe20000010100 */
[C---:B------:R-:W-:Y:S01]  /*4e80*/  FADD.FTZ R20, -R14.reuse, R20 ;  /* 0x000000140e147221 */ /* 0x040fe20000010100 */
[C---:B------:R-:W-:Y:S01]  /*4e90*/  FADD.FTZ R46, -R14.reuse, R11 ;  /* 0x0000000b0e2e7221 */ /* 0x040fe20000010100 */
[C---:B------:R-:W-:Y:S01]  /*4ea0*/  FADD.FTZ R16, -R14.reuse, R16 ;  /* 0x000000100e107221 */ /* 0x040fe20000010100 */
[----:B------:R-:W-:Y:S01]  /*4eb0*/  FADD.FTZ R28, -R14, R28 ;  /* 0x0000001c0e1c7221 */ /* 0x000fe20000010100 */
[----:B-----5:R-:W-:Y:S01]  /*4ec0*/  ULEA UR5, UR6, UR5, 0x18 ;  /* 0x0000000506057291 */ /* 0x020fe2000f8ec0ff */
[----:B----4-:R-:W-:-:S08]  /*4ed0*/  IMAD R25, R40, UR10, R67 ;  /* 0x0000000a28197c24 */ /* 0x010fd0000f8e0243 */
        /* <DEDUP_REMOVED lines=33> */
.L_x_1255:
        /* <DEDUP_REMOVED lines=17> */
.L_x_1257:
[----:B------:R-:W-:Y:S05]  /*5200*/  BSYNC.RECONVERGENT B0 ;  /* 0x0000000000007941 */ /* 0x000fea0003800200 */
.L_x_1256:
        /* <DEDUP_REMOVED lines=21> */
.L_x_1258:
[----:B------:R-:W-:Y:S04]  /*5360*/  BSSY.RECONVERGENT B0, `(.L_x_1259) ;  /* 0x0000014000007945 */ /* 0x000fe80003800200 */
[----:B------:R-:W-:Y:S05]  /*5370*/  @P0 BRA `(.L_x_1260) ;  /* 0x0000000000480947 */ /* 0x000fea0003800000 */
[----:B------:R-:W2:Y:S01]  /*5380*/  LDCU.64 UR6, c[0x0][0x3f8] ;  /* 0x00007f00ff0677ac */ /* 0x000ea20008000a00 */
[----:B0-----:R-:W-:Y:S01]  /*5390*/  SHF.R.S32.HI R7, RZ, 0x1f, R66 ;  /* 0x0000001fff077819 */ /* 0x001fe20000011442 */
[----:B------:R-:W-:Y:S01]  /*53a0*/  FFMA.FTZ R6, R32, R21, R33 ;  /* 0x0000001520067223 */ /* 0x000fe20000010021 */
[----:B------:R-:W-:Y:S01]  /*53b0*/  MOV R2, R76 ;  /* 0x0000004c00027202 */ /* 0x000fe20000000f00 */
[----:B------:R-:W0:Y:S01]  /*53c0*/  LDCU.64 UR14, c[0x0][0x380] ;  /* 0x00007000ff0e77ac */ /* 0x000e220008000a00 */
[----:B------:R-:W-:Y:S01]  /*53d0*/  MOV R3, R75 ;  /* 0x0000004b00037202 */ /* 0x000fe20000000f00 */
[----:B------:R-:W-:-:S04]  /*53e0*/  FFMA.FTZ R10, R15, R26, -R6 ;  /* 0x0000001a0f0a7223 */ /* 0x000fc80000010806 */
[----:B------:R-:W-:Y:S01]  /*53f0*/  FMUL.FTZ R10, R10, R71 ;  /* 0x000000470a0a7220 */ /* 0x000fe20000410000 */
        /* <DEDUP_REMOVED lines=8> */
[----:B------:R-:W-:-:S05]  /*5480*/  FMUL.FTZ R11, R26, R71 ;  /* 0x000000471a0b7220 */ /* 0x000fca0000410000 */
[----:B------:R2:W-:Y:S02]  /*5490*/  STG.E.64 desc[UR8][R6.64], R10 ;  /* 0x0000000a06007986 */ /* 0x0005e4000c101b08 */
.L_x_1260:
[----:B------:R-:W-:Y:S05]  /*54a0*/  BSYNC.RECONVERGENT B0 ;  /* 0x0000000000007941 */ /* 0x000fea0003800200 */
.L_x_1259:
        /* <DEDUP_REMOVED lines=15> */
[----:B------:R-:W-:Y:S01]  /*55a0*/  SHF.R.S32.HI R27, RZ, 0x1f, R64 ;  /* 0x0000001fff1b7819 */ /* 0x000fe20000011440 */
        /* <DEDUP_REMOVED lines=10> */
[--C-:B-1----:R-:W-:Y:S01]  /*5650*/  FFMA.FTZ R35, R32, R40, R33.reuse ;  /* 0x0000002820237223 */ /* 0x102fe20000010021 */
        /* <DEDUP_REMOVED lines=34> */
.L_x_1261:
        /* <DEDUP_REMOVED lines=17> */
.L_x_1263:
[----:B------:R-:W-:Y:S05]  /*5990*/  BSYNC.RECONVERGENT B0 ;  /* 0x0000000000007941 */ /* 0x000fea0003800200 */
.L_x_1262:
        /* <DEDUP_REMOVED lines=19> */
.L_x_1264:
[----:B------:R-:W-:Y:S01]  /*5ad0*/  BSSY.RECONVERGENT B0, `(.L_x_1265) ;  /* 0x0000011000007945 */ /* 0x000fe20003800200 */
[----:B------:R-:W-:Y:S01]  /*5ae0*/  FFMA.FTZ R8, R15, R8, -R48 ;  /* 0x000000080f087223 */ /* 0x000fe20000010830 */
[----:B0-----:R-:W-:Y:S02]  /*5af0*/  FFMA.FTZ R10, R68, R9, -R37 ;  /* 0x00000009440a7223 */ /* 0x001fe40000010825 */
        /* <DEDUP_REMOVED lines=14> */
.L_x_1266:
[----:B------:R-:W-:Y:S05]  /*5be0*/  BSYNC.RECONVERGENT B0 ;  /* 0x0000000000007941 */ /* 0x000fea0003800200 */
.L_x_1265:
        /* <DEDUP_REMOVED lines=19> */
.L_x_1267:
[----:B------:R-:W-:Y:S01]  /*5d20*/  BSSY.RECONVERGENT B0, `(.L_x_1268) ;  /* 0x0000011000007945 */ /* 0x000fe20003800200 */
[----:B0-----:R-:W-:Y:S01]  /*5d30*/  FFMA.FTZ R8, R15, R22, -R44 ;  /* 0x000000160f087223 */ /* 0x001fe2000001082c */
        /* <DEDUP_REMOVED lines=15> */
.L_x_1269:
[----:B------:R-:W-:Y:S05]  /*5e30*/  BSYNC.RECONVERGENT B0 ;  /* 0x0000000000007941 */ /* 0x000fea0003800200 */
.L_x_1268:
        /* <DEDUP_REMOVED lines=19> */
.L_x_1270:
        /* <DEDUP_REMOVED lines=17> */
.L_x_1272:
[----:B------:R-:W-:Y:S05]  /*6080*/  BSYNC.RECONVERGENT B0 ;  /* 0x0000000000007941 */ /* 0x000fea0003800200 */
.L_x_1271:
        /* <DEDUP_REMOVED lines=19> */
.L_x_1273:
[----:B------:R-:W-:Y:S01]  /*61c0*/  BSSY.RECONVERGENT B0, `(.L_x_1274) ;  /* 0x0000011000007945 */ /* 0x000fe20003800200 */
[----:B------:R-:W-:Y:S01]  /*61d0*/  FFMA.FTZ R20, R15, R18, -R20 ;  /* 0x000000120f147223 */ /* 0x000fe20000010814 */
[----:B0-----:R-:W-:Y:S02]  /*61e0*/  FFMA.FTZ R6, R68, R19, -R17 ;  /* 0x0000001344067223 */ /* 0x001fe40000010811 */
[----:B------:R-:W-:Y:S05]  /*61f0*/  @P5 BRA `(.L_x_1275) ;  /* 0x0000000000345947 */ /* 0x000fea0003800000 */
[----:B------:R-:W0:Y:S01]  /*6200*/  LDCU.64 UR6, c[0x0][0x3f8] ;  /* 0x00007f00ff0677ac */ /* 0x000e220008000a00 */
[----:B------:R-:W-:Y:S01]  /*6210*/  MOV R2, R76 ;  /* 0x0000004c00027202 */ /* 0x000fe20000000f00 */
[-C--:B------:R-:W-:Y:S01]  /*6220*/  FMUL.FTZ R20, R20, R71.reuse ;  /* 0x0000004714147220 */ /* 0x080fe20000410000 */
[----:B------:R-:W-:Y:S01]  /*6230*/  FMUL.FTZ R21, R6, R71 ;  /* 0x0000004706157220 */ /* 0x000fe20000410000 */
[----:B------:R-:W1:Y:S01]  /*6240*/  LDCU.64 UR14, c[0x0][0x380] ;  /* 0x00007000ff0e77ac */ /* 0x000e620008000a00 */
[----:B0-----:R-:W-:Y:S01]  /*6250*/  IMAD R7, R3, UR6, RZ ;  /* 0x0000000603077c24 */ /* 0x001fe2000f8e02ff */
[----:B------:R-:W-:-:S03]  /*6260*/  MOV R3, R75 ;  /* 0x0000004b00037202 */ /* 0x000fc60000000f00 */
[C---:B------:R-:W-:Y:S02]  /*6270*/  IMAD R7, R62.reuse, UR7, R7 ;  /* 0x000000073e077c24 */ /* 0x040fe4000f8e0207 */
[----:B------:R-:W-:-:S03]  /*6280*/  IMAD.WIDE.U32 R4, R62, UR6, R2 ;  /* 0x000000063e047c25 */ /* 0x000fc6000f8e0002 */
[----:B-1----:R-:W-:Y:S02]  /*6290*/  LEA R2, P0, R4, UR14, 0x2 ;  /* 0x0000000e04027c11 */ /* 0x002fe4000f8010ff */
[----:B------:R-:W-:-:S04]  /*62a0*/  IADD3 R7, PT, PT, R5, R7, RZ ;  /* 0x0000000705077210 */ /* 0x000fc80007ffe0ff */
[----:B------:R-:W-:-:S05]  /*62b0*/  LEA.HI.X R3, R4, UR15, R7, 0x2, P0 ;  /* 0x0000000f04037c11 */ /* 0x000fca00080f1407 */
[----:B------:R0:W-:Y:S02]  /*62c0*/  STG.E.64 desc[UR8][R2.64], R20 ;  /* 0x0000001402007986 */ /* 0x0001e4000c101b08 */
.L_x_1275:
[----:B------:R-:W-:Y:S05]  /*62d0*/  BSYNC.RECONVERGENT B0 ;  /* 0x0000000000007941 */ /* 0x000fea0003800200 */
.L_x_1274:
[----:B------:R-:W-:Y:S05]  /*62e0*/  BRA.U !UP0, `(.L_x_1276) ;  /* 0x0000000108487547 */ /* 0x000fea000b800000 */
        /* <DEDUP_REMOVED lines=18> */
.L_x_1276:
[----:B------:R-:W-:Y:S01]  /*6410*/  ISETP.GE.AND.EX P2, PT, R55, UR13, PT, P2 ;  /* 0x0000000d37007c0c */ /* 0x000fe2000bf46320 */
[----:B------:R-:W-:Y:S01]  /*6420*/  FFMA.FTZ R14, R15, R30, -R14 ;  /* 0x0000001e0f0e7223 */ /* 0x000fe2000001080e */
[----:B------:R-:W-:Y:S01]  /*6430*/  FFMA.FTZ R68, R68, R31, -R33 ;  /* 0x0000001f44447223 */ /* 0x000fe20000010821 */
[----:B------:R-:W-:Y:S02]  /*6440*/  BSSY.RECONVERGENT B0, `(.L_x_1277) ;  /* 0x000000e000007945 */ /* 0x000fe40003800200 */
[-C--:B------:R-:W-:Y:S01]  /*6450*/  FMUL.FTZ R14, R14, R71.reuse ;  /* 0x000000470e0e7220 */ /* 0x080fe20000410000 */
[----:B------:R-:W-:-:S07]  /*6460*/  FMUL.FTZ R15, R68, R71 ;  /* 0x00000047440f7220 */ /* 0x000fce0000410000 */
[----:B------:R-:W-:Y:S05]  /*6470*/  @P2 BRA `(.L_x_1278) ;  /* 0x0000000000282947 */ /* 0x000fea0003800000 */
[----:B------:R-:W0:Y:S01]  /*6480*/  LDCU.64 UR6, c[0x0][0x3f8] ;  /* 0x00007f00ff0677ac */ /* 0x000e220008000a00 */
[----:B------:R-:W-:Y:S01]  /*6490*/  MOV R74, R76 ;  /* 0x0000004c004a7202 */ /* 0x000fe20000000f00 */
[----:B------:R-:W1:Y:S01]  /*64a0*/  LDCU.64 UR12, c[0x0][0x380] ;  /* 0x00007000ff0c77ac */ /* 0x000e620008000a00 */
[----:B0-----:R-:W-:-:S03]  /*64b0*/  IMAD R2, R55, UR6, RZ ;  /* 0x0000000637027c24 */ /* 0x001fc6000f8e02ff */
[----:B------:R-:W-:-:S04]  /*64c0*/  IMAD.WIDE.U32 R74, R61, UR6, R74 ;  /* 0x000000063d4a7c25 */ /* 0x000fc8000f8e004a */
[----:B------:R-:W-:Y:S01]  /*64d0*/  IMAD R3, R61, UR7, R2 ;  /* 0x000000073d037c24 */ /* 0x000fe2000f8e0202 */
[----:B-1----:R-:W-:-:S04]  /*64e0*/  LEA R2, P0, R74, UR12, 0x2 ;  /* 0x0000000c4a027c11 */ /* 0x002fc8000f8010ff */
[----:B------:R-:W-:-:S04]  /*64f0*/  IADD3 R3, PT, PT, R75, R3, RZ ;  /* 0x000000034b037210 */ /* 0x000fc80007ffe0ff */
[----:B------:R-:W-:-:S05]  /*6500*/  LEA.HI.X R3, R74, UR13, R3, 0x2, P0 ;  /* 0x0000000d4a037c11 */ /* 0x000fca00080f1403 */
[----:B------:R1:W-:Y:S02]  /*6510*/  STG.E.64 desc[UR8][R2.64], R14 ;  /* 0x0000000e02007986 */ /* 0x0003e4000c101b08 */
.L_x_1278:
[----:B------:R-:W-:Y:S05]  /*6520*/  BSYNC.RECONVERGENT B0 ;  /* 0x0000000000007941 */ /* 0x000fea0003800200 */
.L_x_1277:
[----:B------:R-:W-:Y:S02]  /*6530*/  IADD3 R59, PT, PT, R54, R59, RZ ;  /* 0x0000003b363b7210 */ /* 0x000fe40007ffe0ff */
[----:B------:R-:W-:Y:S02]  /*6540*/  IADD3 R58, PT, PT, R58, 0x1, RZ ;  /* 0x000000013a3a7810 */ /* 0x000fe40007ffe0ff */
[----:B------:R-:W-:-:S13]  /*6550*/  ISETP.GE.AND P0, PT, R59, UR4, PT ;  /* 0x000000043b007c0c */ /* 0x000fda000bf06270 */
[----:B------:R-:W-:Y:S05]  /*6560*/  @!P0 BRA `(.L_x_1279) ;  /* 0xffffff9c00288947 */ /* 0x000fea000383ffff */
.L_x_1236:
[----:B------:R-:W2:Y:S01]  /*6570*/  LDC R4, c[0x0][0x370] ;  /* 0x0000dc00ff047b82 */ /* 0x000ea20000000800 */
[----:B------:R-:W-:Y:S01]  /*6580*/  ISETP.NE.AND P2, PT, R56, RZ, PT ;  /* 0x000000ff3800720c */ /* 0x000fe20003f45270 */
[----:B------:R-:W-:Y:S06]  /*6590*/  BSSY.RECONVERGENT B0, `(.L_x_1280) ;  /* 0x0000011000007945 */ /* 0x000fec0003800200 */
[----:B------:R-:W3:Y:S08]  /*65a0*/  LDC R7, c[0x0][0x374] ;  /* 0x0000dd00ff077b82 */ /* 0x000ef00000000800 */
[----:B01----:R-:W0:Y:S01]  /*65b0*/  LDC.64 R2, c[0x0][0x3c8] ;  /* 0x0000f200ff027b82 */ /* 0x003e220000000a00 */
[----:B--2---:R-:W-:-:S02]  /*65c0*/  IADD3 R5, PT, PT, R4, -0x1, RZ ;  /* 0xffffffff04057810 */ /* 0x004fc40007ffe0ff */
[----:B------:R-:W-:Y:S02]  /*65d0*/  ISETP.NE.AND P1, PT, R4, 0x1, PT ;  /* 0x000000010400780c */ /* 0x000fe40003f25270 */
[----:B---3--:R-:W-:-:S04]  /*65e0*/  IADD3 R0, PT, PT, R7, -0x1, RZ ;  /* 0xffffffff07007810 */ /* 0x008fc80007ffe0ff */
[----:B------:R-:W-:Y:S02]  /*65f0*/  ISETP.NE.AND P0, PT, R57, R0, PT ;  /* 0x000000003900720c */ /* 0x000fe40003f05270 */
        /* <DEDUP_REMOVED lines=10> */
.L_x_1281:
[----:B------:R-:W-:Y:S05]  /*66a0*/  BSYNC.RECONVERGENT B0 ;  /* 0x0000000000007941 */ /* 0x000fea0003800200 */
.L_x_1280:
[----:B------:R-:W-:Y:S05]  /*66b0*/  @P0 EXIT ;  /* 0x000000000000094d */ /* 0x000fea0003800000 */
[----:B------:R-:W-:Y:S05]  /*66c0*/  @P2 BRA `(.L_x_1282) ;  /* 0x0000000000202947 */ /* 0x000fea0003800000 */
[----:B------:R-:W-:-:S05]  /*66d0*/  IMAD R0, R4, R7, RZ ;  /* 0x0000000704007224 */ /* 0x000fca00078e02ff */
[----:B------:R-:W-:-:S13]  /*66e0*/  ISETP.NE.AND P0, PT, R0, -0x1, PT ;  /* 0xffffffff0000780c */ /* 0x000fda0003f05270 */
[----:B------:R-:W-:Y:S05]  /*66f0*/  @!P0 BRA `(.L_x_1282) ;  /* 0x0000000000148947 */ /* 0x000fea0003800000 */
.L_x_1283:
[----:B0-----:R-:W2:Y:S04]  /*6700*/  LDG.E.STRONG.GPU R5, desc[UR8][R2.64] ;  /* 0x0000000802057981 */ /* 0x001ea8000c1ef900 */
[----:B--2---:R-:W-:Y:S01]  /*6710*/  CCTL.IVALL ;  /* 0x00000000ff00798f */ /* 0x004fe20002000000 */
[----:B------:R-:W-:Y:S05]  /*6720*/  YIELD ;  /* 0x0000000000007946 */ /* 0x000fea0003800000 */
[----:B------:R-:W-:-:S13]  /*6730*/  ISETP.NE.AND P0, PT, R5, R0, PT ;  /* 0x000000000500720c */ /* 0x000fda0003f05270 */
[----:B------:R-:W-:Y:S05]  /*6740*/  @P0 BRA `(.L_x_1283) ;  /* 0xfffffffc00ec0947 */ /* 0x000fea000383ffff */
.L_x_1282:
        /* <DEDUP_REMOVED lines=72> */
.L_x_1286:
        /* <DEDUP_REMOVED lines=31> */
.L_x_1285:
[----:B------:R-:W-:Y:S05]  /*6dc0*/  BSYNC.RECONVERGENT B0 ;  /* 0x0000000000007941 */ /* 0x000fea0003800200 */
.L_x_1284:
[----:B------:R-:W-:Y:S05]  /*6dd0*/  @!P0 EXIT ;  /* 0x000000000000894d */ /* 0x000fea0003800000 */
[C---:B------:R-:W-:Y:S01]  /*6de0*/  SHF.L.U64.HI R11, R10.reuse, 0x2, R11 ;  /* 0x000000020a0b7819 */ /* 0x040fe2000001020b */
[----:B------:R-:W1:Y:S01]  /*6df0*/  LDCU.64 UR4, c[0x0][0x3d8] ;  /* 0x00007b00ff0477ac */ /* 0x000e620008000a00 */
[----:B0-----:R-:W-:Y:S02]  /*6e00*/  SHF.L.U32 R19, R10, 0x2, RZ ;  /* 0x000000020a137819 */ /* 0x001fe400000006ff */
[C---:B------:R-:W-:Y:S01]  /*6e10*/  SHF.L.U64.HI R21, R27.reuse, 0x2, R32 ;  /* 0x000000021b157819 */ /* 0x040fe20000010220 */
[----:B------:R-:W0:Y:S01]  /*6e20*/  LDCU.64 UR6, c[0x0][0x388] ;  /* 0x00007100ff0677ac */ /* 0x000e220008000a00 */
[----:B------:R-:W-:Y:S02]  /*6e30*/  SHF.L.U32 R23, R27, 0x2, RZ ;  /* 0x000000021b177819 */ /* 0x000fe400000006ff */
[C---:B------:R-:W-:Y:S01]  /*6e40*/  SHF.L.U64.HI R15, R3.reuse, 0x2, R0 ;  /* 0x00000002030f7819 */ /* 0x040fe20000010200 */
[----:B------:R-:W2:Y:S01]  /*6e50*/  LDCU.64 UR10, c[0x0][0x390] ;  /* 0x00007200ff0a77ac */ /* 0x000ea20008000a00 */
[----:B------:R-:W-:-:S07]  /*6e60*/  SHF.L.U32 R17, R3, 0x2, RZ ;  /* 0x0000000203117819 */ /* 0x000fce00000006ff */
.L_x_1287:
        /* <DEDUP_REMOVED lines=9> */
[----:B------:R-:W-:-:S02]  /*6f00*/  IADD3.X R25, PT, PT, R5, R21, RZ, P2, !PT ;  /* 0x0000001505197210 */ /* 0x000fc400017fe4ff */
[----:B------:R-:W-:Y:S01]  /*6f10*/  IADD3.X R13, PT, PT, R5, R11, RZ, P1, !PT ;  /* 0x0000000b050d7210 */ /* 0x000fe20000ffe4ff */
[----:B------:R-:W3:Y:S04]  /*6f20*/  LDG.E R7, desc[UR8][R6.64] ;  /* 0x0000000806077981 */ /* 0x000ee8000c1e1900 */
[----:B------:R-:W4:Y:S04]  /*6f30*/  LDG.E R12, desc[UR8][R12.64] ;  /* 0x000000080c0c7981 */ /* 0x000f28000c1e1900 */
[----:B------:R-:W4:Y:S01]  /*6f40*/  LDG.E R25, desc[UR8][R24.64] ;  /* 0x0000000818197981 */ /* 0x000f22000c1e1900 */
[----:B------:R-:W-:-:S02]  /*6f50*/  LOP3.LUT R8, R18, 0xfffffffc, RZ, 0xc0, !PT ;  /* 0xfffffffc12087812 */ /* 0x000fc400078ec0ff */
[----:B------:R-:W-:Y:S02]  /*6f60*/  LOP3.LUT R9, R57, 0x1, RZ, 0xc0, !PT ;  /* 0x0000000139097812 */ /* 0x000fe400078ec0ff */
[----:B0-----:R-:W-:-:S04]  /*6f70*/  IADD3 R26, P0, PT, R8, UR6, RZ ;  /* 0x00000006081a7c10 */ /* 0x001fc8000ff1e0ff */
[C---:B------:R-:W-:Y:S02]  /*6f80*/  IADD3.X R27, PT, PT, R9.reuse, UR7, RZ, P0, !PT ;  /* 0x00000007091b7c10 */ /* 0x040fe400087fe4ff */
[C---:B--2---:R-:W-:Y:S02]  /*6f90*/  IADD3 R28, P0, PT, R8.reuse, UR10, RZ ;  /* 0x0000000a081c7c10 */ /* 0x044fe4000ff1e0ff */
[----:B------:R-:W-:Y:S02]  /*6fa0*/  IADD3 R8, P1, PT, R8, UR4, RZ ;  /* 0x0000000408087c10 */ /* 0x000fe4000ff3e0ff */
[----:B------:R-:W-:Y:S02]  /*6fb0*/  IADD3.X R29, PT, PT, R9, UR11, RZ, P0, !PT ;  /* 0x0000000b091d7c10 */ /* 0x000fe400087fe4ff */
[----:B-1----:R-:W-:Y:S02]  /*6fc0*/  IADD3 R4, P2, PT, R8, R23, RZ ;  /* 0x0000001708047210 */ /* 0x002fe40007f5e0ff */
[----:B---3--:R-:W-:-:S02]  /*6fd0*/  F2FP.BF16.F32.PACK_AB R31, R7, R2 ;  /* 0x00000002071f723e */ /* 0x008fc400000010ff */
[----:B------:R-:W-:-:S04]  /*6fe0*/  LOP3.LUT R2, R57, 0x3, RZ, 0xc0, !PT ;  /* 0x0000000339027812 */ /* 0x000fc800078ec0ff */
[----:B------:R-:W-:Y:S02]  /*6ff0*/  IADD3.X R9, PT, PT, R2, UR5, RZ, P1, !PT ;  /* 0x0000000502097c10 */ /* 0x000fe40008ffe4ff */
[----:B----4-:R-:W-:Y:S02]  /*7000*/  F2FP.BF16.F32.PACK_AB R33, R25, R12 ;  /* 0x0000000c1921723e */ /* 0x010fe400000010ff */
[C---:B------:R-:W-:Y:S02]  /*7010*/  IADD3 R12, P0, PT, R8.reuse, R17, RZ ;  /* 0x00000011080c7210 */ /* 0x040fe40007f1e0ff */
[----:B------:R-:W-:Y:S02]  /*7020*/  IADD3 R6, P1, PT, R8, R19, RZ ;  /* 0x0000001308067210 */ /* 0x000fe40007f3e0ff */
[C---:B------:R-:W-:Y:S02]  /*7030*/  IADD3.X R13, PT, PT, R9.reuse, R15, RZ, P0, !PT ;  /* 0x0000000f090d7210 */ /* 0x040fe400007fe4ff */
[----:B------:R-:W-:-:S02]  /*7040*/  IADD3.X R7, PT, PT, R9, R11, RZ, P1, !PT ;  /* 0x0000000b09077210 */ /* 0x000fc40000ffe4ff */
        /* <DEDUP_REMOVED lines=57> */
.L_x_1288:
        /* <DEDUP_REMOVED lines=10> */
.L_x_2490:


//--------------------- .text._Z35group_norm_nhwc_bwd_one_pass_kernelI11Fp32IOFp16WLi64ELi12ELi384EEv26Group_norm_nhwc_bwd_params --------------------------
	.section	.text._Z35group_norm_nhwc_bwd_one_pass_kernelI11Fp32IOFp16WLi64ELi12ELi384EEv26Group_norm_nhwc_bwd_params,"ax",@progbits
	.align	128
        .global         _Z35group_norm_nhwc_bwd_one_pass_kernelI11Fp32IOFp16WLi64ELi12ELi384EEv26Group_norm_nhwc_bwd_params
        .type           _Z35group_norm_nhwc_bwd_one_pass_kernelI11Fp32IOFp16WLi64ELi12ELi384EEv26Group_norm_nhwc_bwd_params,@function
        .size           _Z35group_norm_nhwc_bwd_one_pass_kernelI11Fp32IOFp16WLi64ELi12ELi384EEv26Group_norm_nhwc_bwd_params,(.L_x_2491 - _Z35group_norm_nhwc_bwd_one_pass_kernelI11Fp32IOFp16WLi64ELi12ELi384EEv26Group_norm_nhwc_bwd_params)
        .other          _Z35group_norm_nhwc_bwd_one_pass_kernelI11Fp32IOFp16WLi64ELi12ELi384EEv26Group_norm_nhwc_bwd_params,@"STO_CUDA_ENTRY STV_DEFAULT"
_Z35group_norm_nhwc_bwd_one_pass_kernelI11Fp32IOFp16WLi64ELi12ELi384EEv26Group_norm_nhwc_bwd_params:
.text._Z35group_norm_nhwc_bwd_one_pass_kernelI11Fp32IOFp16WLi64ELi12ELi384EEv26Group_norm_nhwc_bwd_params:
        /* <DEDUP_REMOVED lines=29> */
.L_x_1310:
        /* <DEDUP_REMOVED lines=92> */
[----:B----4-:R-:W-:Y:S02]  /*0790*/  HADD2.F32 R3, -RZ, R5.H0_H0 ;  /* 0x20000005ff037230 */ /* 0x010fe40000004100 */
[----:B------:R-:W-:Y:S01]  /*07a0*/  FMUL.FTZ R0, R2, UR9 ;  /* 0x0000000902007c20 */ /* 0x000fe20008410000 */
[----:B------:R-:W-:Y:S01]  /*07b0*/  FMUL.FTZ R2, R10, UR9 ;  /* 0x000000090a027c20 */ /* 0x000fe20008410000 */
[----:B-----5:R-:W-:Y:S02]  /*07c0*/  @P2 HADD2.F32 R28, -RZ, R19.H0_H0 ;  /* 0x20000013ff1c2230 */ /* 0x020fe40000004100 */
[----:B------:R-:W-:Y:S02]  /*07d0*/  @P2 HADD2.F32 R26, -RZ, R20.H0_H0 ;  /* 0x20000014ff1a2230 */ /* 0x000fe40000004100 */
[----:B------:R-:W-:Y:S01]  /*07e0*/  HADD2.F32 R5, -RZ, R18.H0_H0 ;  /* 0x20000012ff057230 */ /* 0x000fe20000004100 */
[----:B------:R-:W-:-:S02]  /*07f0*/  MOV R9, R7 ;  /* 0x0000000700097202 */ /* 0x000fc40000000f00 */
        /* <DEDUP_REMOVED lines=20> */
.L_x_1290:
        /* <DEDUP_REMOVED lines=54> */
.L_x_1292:
[----:B------:R-:W-:Y:S05]  /*0ca0*/  BSYNC.RECONVERGENT B0 ;  /* 0x0000000000007941 */ /* 0x000fea0003800200 */
.L_x_1291:
        /* <DEDUP_REMOVED lines=32> */
.L_x_1294:
[----:B------:R-:W-:Y:S05]  /*0eb0*/  BSYNC.RECONVERGENT B0 ;  /* 0x0000000000007941 */ /* 0x000fea0003800200 */
.L_x_1293:
        /* <DEDUP_REMOVED lines=318> */
.L_x_1296:
[----:B------:R-:W-:Y:S05]  /*22a0*/  BSYNC.RECONVERGENT B0 ;  /* 0x0000000000007941 */ /* 0x000fea0003800200 */
.L_x_1295:
        /* <DEDUP_REMOVED lines=29> */
.L_x_1298:
[----:B------:R-:W-:Y:S05]  /*2480*/  BSYNC.RECONVERGENT B0 ;  /* 0x0000000000007941 */ /* 0x000fea0003800200 */
.L_x_1297:
        /* <DEDUP_REMOVED lines=25> */
.L_x_1301:
[----:B0-----:R-:W2:Y:S04]  /*2620*/  LDG.E.STRONG.GPU R10, desc[UR12][R8.64] ;  /* 0x0000000c080a7981 */ /* 0x001ea8000c1ef900 */
[----:B--2---:R-:W-:Y:S01]  /*2630*/  CCTL.IVALL ;  /* 0x00000000ff00798f */ /* 0x004fe20002000000 */
[----:B------:R-:W-:Y:S05]  /*2640*/  YIELD ;  /* 0x0000000000007946 */ /* 0x000fea0003800000 */
[----:B------:R-:W-:-:S13]  /*2650*/  ISETP.NE.AND P1, PT, R10, R15, PT ;  /* 0x0000000f0a00720c */ /* 0x000fda0003f25270 */
[----:B------:R-:W-:Y:S05]  /*2660*/  @P1 BRA `(.L_x_1301) ;  /* 0xfffffffc00ec1947 */ /* 0x000fea000383ffff */
.L_x_1300:
[----:B------:R-:W-:Y:S05]  /*2670*/  WARPSYNC.ALL ;  /* 0x0000000000007948 */ /* 0x000fea0003800000 */
[----:B------:R-:W-:Y:S01]  /*2680*/  BAR.SYNC.DEFER_BLOCKING 0x0 ;  /* 0x0000000000007b1d */ /* 0x000fe20000010000 */
[----:B-1----:R-:W-:-:S05]  /*2690*/  HFMA2 R16, -RZ, RZ, 0, 0 ;  /* 0x00000000ff107431 */ /* 0x002fca00000001ff */
[----:B------:R-:W-:Y:S05]  /*26a0*/  @!P4 BRA `(.L_x_1302) ;  /* 0x00000004000cc947 */ /* 0x000fea0003800000 */
[----:B------:R-:W-:Y:S02]  /*26b0*/  MOV R17, RZ ;  /* 0x000000ff00117202 */ /* 0x000fe40000000f00 */
[----:B------:R-:W-:-:S07]  /*26c0*/  LOP3.LUT R16, R22, 0x7ffffff8, RZ, 0xc0, !PT ;  /* 0x7ffffff816107812 */ /* 0x000fce00078ec0ff */
.L_x_1303:
        /* <DEDUP_REMOVED lines=65> */
.L_x_1302:
        /* <DEDUP_REMOVED lines=37> */
.L_x_1304:
        /* <DEDUP_REMOVED lines=21> */
.L_x_1305:
        /* <DEDUP_REMOVED lines=10> */
.L_x_1306:
[----:B------:R-:W-:Y:S05]  /*2f20*/  BSYNC.RECONVERGENT B0 ;  /* 0x0000000000007941 */ /* 0x000fea0003800200 */
.L_x_1299:
        /* <DEDUP_REMOVED lines=26> */
.L_x_1307:
        /* <DEDUP_REMOVED lines=21> */
.L_x_1309:
[----:B------:R-:W-:Y:S05]  /*3220*/  BSYNC.RECONVERGENT B0 ;  /* 0x0000000000007941 */ /* 0x000fea0003800200 */
.L_x_1308:
[----:B------:R-:W-:Y:S01]  /*3230*/  UIADD3 UR7, UPT, UPT, UR14, UR7, URZ ;  /* 0x000000070e077290 */ /* 0x000fe2000fffe0ff */
[----:B------:R-:W-:-:S03]  /*3240*/  IADD3 R27, PT, PT, R27, 0x1, RZ ;  /* 0x000000011b1b7810 */ /* 0x000fc60007ffe0ff */
[----:B------:R-:W-:-:S09]  /*3250*/  UISETP.GE.AND UP0, UPT, UR7, UR6, UPT ;  /* 0x000000060700728c */ /* 0x000fd2000bf06270 */
[----:B------:R-:W-:Y:S05]  /*3260*/  BRA.U !UP0, `(.L_x_1310) ;  /* 0xffffffcd08d87547 */ /* 0x000fea000b83ffff */
.L_x_1289:
        /* <DEDUP_REMOVED lines=19> */
.L_x_1312:
[----:B------:R-:W-:Y:S05]  /*33a0*/  BSYNC.RECONVERGENT B0 ;  /* 0x0000000000007941 */ /* 0x000fea0003800200 */
.L_x_1311:
[----:B------:R-:W-:Y:S05]  /*33b0*/  @P0 EXIT ;  /* 0x000000000000094d */ /* 0x000fea0003800000 */
[----:B------:R-:W-:Y:S05]  /*33c0*/  @P2 BRA `(.L_x_1313) ;  /* 0x0000000000202947 */ /* 0x000fea0003800000 */
[----:B------:R-:W-:-:S05]  /*33d0*/  IMAD R0, R4, R7, RZ ;  /* 0x0000000704007224 */ /* 0x000fca00078e02ff */
[----:B------:R-:W-:-:S13]  /*33e0*/  ISETP.NE.AND P0, PT, R0, -0x1, PT ;  /* 0xffffffff0000780c */ /* 0x000fda0003f05270 */
[----:B------:R-:W-:Y:S05]  /*33f0*/  @!P0 BRA `(.L_x_1313) ;  /* 0x0000000000148947 */ /* 0x000fea0003800000 */
.L_x_1314:
[----:B0-----:R-:W4:Y:S04]  /*3400*/  LDG.E.STRONG.GPU R5, desc[UR12][R2.64] ;  /* 0x0000000c02057981 */ /* 0x001f28000c1ef900 */
[----:B----4-:R-:W-:Y:S01]  /*3410*/  CCTL.IVALL ;  /* 0x00000000ff00798f */ /* 0x010fe20002000000 */
[----:B------:R-:W-:Y:S05]  /*3420*/  YIELD ;  /* 0x0000000000007946 */ /* 0x000fea0003800000 */
[----:B------:R-:W-:-:S13]  /*3430*/  ISETP.NE.AND P0, PT, R5, R0, PT ;  /* 0x000000000500720c */ /* 0x000fda0003f05270 */
[----:B------:R-:W-:Y:S05]  /*3440*/  @P0 BRA `(.L_x_1314) ;  /* 0xfffffffc00ec0947 */ /* 0x000fea000383ffff */
.L_x_1313:
        /* <DEDUP_REMOVED lines=81> */
.L_x_1317:
        /* <DEDUP_REMOVED lines=32> */
.L_x_1316:
[----:B------:R-:W-:Y:S05]  /*3b60*/  BSYNC.RECONVERGENT B0 ;  /* 0x0000000000007941 */ /* 0x000fea0003800200 */
.L_x_1315:
        /* <DEDUP_REMOVED lines=11> */
.L_x_1319:
        /* <DEDUP_REMOVED lines=24> */
[----:B----4-:R-:W-:Y:S02]  /*3da0*/  F2FP.F16.F32.PACK_AB R3, R6, R3 ;  /* 0x000000030603723e */ /* 0x010fe400000000ff */
[----:B------:R-:W-:Y:S02]  /*3db0*/  IADD3 R6, P1, PT, R4, UR4, RZ ;  /* 0x0000000404067c10 */ /* 0x000fe4000ff3e0ff */
[----:B------:R-:W-:-:S02]  /*3dc0*/  F2FP.F16.F32.PACK_AB R19, R11, R8 ;  /* 0x000000080b13723e */ /* 0x000fc400000000ff */
        /* <DEDUP_REMOVED lines=61> */
.L_x_1318:
[----:B------:R-:W-:Y:S05]  /*41a0*/  EXIT ;  /* 0x000000000000794d */ /* 0x000fea0003800000 */
.L_x_1320:
        /* <DEDUP_REMOVED lines=13> */
.L_x_2491:


//--------------------- .text._Z35group_norm_nhwc_bwd_one_pass_kernelI11Fp32IOFp16WLi128ELi12ELi384EEv26Group_norm_nhwc_bwd_params --------------------------
	.section	.text._Z35group_norm_nhwc_bwd_one_pass_kernelI11Fp32IOFp16WLi128ELi12ELi384EEv26Group_norm_nhwc_bwd_params,"ax",@progbits
	.align	128
        .global         _Z35group_norm_nhwc_bwd_one_pass_kernelI11Fp32IOFp16WLi128ELi12ELi384EEv26Group_norm_nhwc_bwd_params
        .type           _Z35group_norm_nhwc_bwd_one_pass_kernelI11Fp32IOFp16WLi128ELi12ELi384EEv26Group_norm_nhwc_bwd_params,@function
        .size           _Z35group_norm_nhwc_bwd_one_pass_kernelI11Fp32IOFp16WLi128ELi12ELi384EEv26Group_norm_nhwc_bwd_params,(.L_x_2492 - _Z35group_norm_nhwc_bwd_one_pass_kernelI11Fp32IOFp16WLi128ELi12ELi384EEv26Group_norm_nhwc_bwd_params)
        .other          _Z35group_norm_nhwc_bwd_one_pass_kernelI11Fp32IOFp16WLi128ELi12ELi384EEv26Group_norm_nhwc_bwd_params,@"STO_CUDA_ENTRY STV_DEFAULT"
_Z35group_norm_nhwc_bwd_one_pass_kernelI11Fp32IOFp16WLi128ELi12ELi384EEv26Group_norm_nhwc_bwd_params:
.text._Z35group_norm_nhwc_bwd_one_pass_kernelI11Fp32IOFp16WLi128ELi12ELi384EEv26Group_norm_nhwc_bwd_params:
        /* <DEDUP_REMOVED lines=42> */
.L_x_1346:
        /* <DEDUP_REMOVED lines=112> */
[----:B----4-:R-:W-:Y:S02]  /*09a0*/  @P2 HADD2.F32 R42, -RZ, R27.H0_H0 ;  /* 0x2000001bff2a2230 */ /* 0x010fe40000004100 */
[----:B------:R-:W-:Y:S02]  /*09b0*/  @P2 HADD2.F32 R45, -RZ, R26.H0_H0 ;  /* 0x2000001aff2d2230 */ /* 0x000fe40000004100 */
[----:B------:R-:W-:Y:S02]  /*09c0*/  HADD2.F32 R5, -RZ, R5.H0_H0 ;  /* 0x20000005ff057230 */ /* 0x000fe40000004100 */
[----:B------:R-:W-:Y:S01]  /*09d0*/  HADD2.F32 R0, -RZ, R0.H0_H0 ;  /* 0x20000000ff007230 */ /* 0x000fe20000004100 */
        /* <DEDUP_REMOVED lines=30> */
.L_x_1322:
        /* <DEDUP_REMOVED lines=64> */
.L_x_1323:
        /* <DEDUP_REMOVED lines=34> */
.L_x_1325:
[----:B------:R-:W-:Y:S05]  /*11e0*/  BSYNC.RECONVERGENT B0 ;  /* 0x0000000000007941 */ /* 0x000fea0003800200 */
.L_x_1324:
        /* <DEDUP_REMOVED lines=34> */
.L_x_1327:
[----:B------:R-:W-:Y:S05]  /*1410*/  BSYNC.RECONVERGENT B0 ;  /* 0x0000000000007941 */ /* 0x000fea0003800200 */
.L_x_1326:
        /* <DEDUP_REMOVED lines=318> */
.L_x_1329:
[----:B------:R-:W-:Y:S05]  /*2800*/  BSYNC.RECONVERGENT B0 ;  /* 0x0000000000007941 */ /* 0x000fea0003800200 */
.L_x_1328:
        /* <DEDUP_REMOVED lines=29> */
.L_x_1331:
[----:B------:R-:W-:Y:S05]  /*29e0*/  BSYNC.RECONVERGENT B0 ;  /* 0x0000000000007941 */ /* 0x000fea0003800200 */
.L_x_1330:
        /* <DEDUP_REMOVED lines=29> */
.L_x_1334:
[----:B------:R-:W2:Y:S04]  /*2bc0*/  LDG.E.STRONG.GPU R4, desc[UR16][R12.64] ;  /* 0x000000100c047981 */ /* 0x000ea8000c1ef900 */
[----:B--2---:R-:W-:Y:S01]  /*2bd0*/  CCTL.IVALL ;  /* 0x00000000ff00798f */ /* 0x004fe20002000000 */
[----:B------:R-:W-:Y:S05]  /*2be0*/  YIELD ;  /* 0x0000000000007946 */ /* 0x000fea0003800000 */
[----:B------:R-:W-:-:S13]  /*2bf0*/  ISETP.NE.AND P1, PT, R4, R19, PT ;  /* 0x000000130400720c */ /* 0x000fda0003f25270 */
[----:B------:R-:W-:Y:S05]  /*2c00*/  @P1 BRA `(.L_x_1334) ;  /* 0xfffffffc00ec1947 */ /* 0x000fea000383ffff */
.L_x_1333:
[----:B------:R-:W-:Y:S05]  /*2c10*/  WARPSYNC.ALL ;  /* 0x0000000000007948 */ /* 0x000fea0003800000 */
[----:B------:R-:W-:Y:S06]  /*2c20*/  BAR.SYNC.DEFER_BLOCKING 0x0 ;  /* 0x0000000000007b1d */ /* 0x000fec0000010000 */
[----:B------:R-:W-:Y:S01]  /*2c30*/  UMOV UR4, URZ ;  /* 0x000000ff00047c82 */ /* 0x000fe20008000000 */
[----:B------:R-:W-:Y:S05]  /*2c40*/  @!P4 BRA `(.L_x_1335) ;  /* 0x000000040028c947 */ /* 0x000fea0003800000 */
[----:B------:R-:W-:-:S07]  /*2c50*/  HFMA2 R4, -RZ, RZ, 0, 0 ;  /* 0x00000000ff047431 */ /* 0x000fce00000001ff */
.L_x_1336:
        /* <DEDUP_REMOVED lines=73> */
.L_x_1335:
        /* <DEDUP_REMOVED lines=47> */
.L_x_1337:
        /* <DEDUP_REMOVED lines=27> */
.L_x_1338:
        /* <DEDUP_REMOVED lines=11> */
.L_x_1339:
[----:B------:R-:W-:Y:S05]  /*3640*/  BSYNC.RECONVERGENT B0 ;  /* 0x0000000000007941 */ /* 0x000fea0003800200 */
.L_x_1332:
        /* <DEDUP_REMOVED lines=34> */
.L_x_1340:
        /* <DEDUP_REMOVED lines=19> */
.L_x_1342:
[----:B------:R-:W-:Y:S05]  /*39a0*/  BSYNC.RECONVERGENT B0 ;  /* 0x0000000000007941 */ /* 0x000fea0003800200 */
.L_x_1341:
        /* <DEDUP_REMOVED lines=22> */
.L_x_1343:
        /* <DEDUP_REMOVED lines=21> */
.L_x_1345:
[----:B------:R-:W-:Y:S05]  /*3c60*/  BSYNC.RECONVERGENT B0 ;  /* 0x0000000000007941 */ /* 0x000fea0003800200 */
.L_x_1344:
[----:B------:R-:W-:Y:S01]  /*3c70*/  UIADD3 UR13, UPT, UPT, UR19, UR13, URZ ;  /* 0x0000000d130d7290 */ /* 0x000fe2000fffe0ff */
[----:B------:R-:W-:-:S03]  /*3c80*/  IADD3 R44, PT, PT, R44, 0x1, RZ ;  /* 0x000000012c2c7810 */ /* 0x000fc60007ffe0ff */
[----:B------:R-:W-:-:S09]  /*3c90*/  UISETP.GE.AND UP0, UPT, UR13, UR6, UPT ;  /* 0x000000060d00728c */ /* 0x000fd2000bf06270 */
[----:B------:R-:W-:Y:S05]  /*3ca0*/  BRA.U !UP0, `(.L_x_1346) ;  /* 0xffffffc5087c7547 */ /* 0x000fea000b83ffff */
.L_x_1321:
        /* <DEDUP_REMOVED lines=19> */
.L_x_1348:
[----:B------:R-:W-:Y:S05]  /*3de0*/  BSYNC.RECONVERGENT B0 ;  /* 0x0000000000007941 */ /* 0x000fea0003800200 */
.L_x_1347:
[----:B------:R-:W-:Y:S05]  /*3df0*/  @P0 EXIT ;  /* 0x000000000000094d */ /* 0x000fea0003800000 */
[----:B------:R-:W-:Y:S05]  /*3e00*/  @P2 BRA `(.L_x_1349) ;  /* 0x0000000000202947 */ /* 0x000fea0003800000 */
[----:B------:R-:W-:-:S05]  /*3e10*/  IMAD R0, R4, R7, RZ ;  /* 0x0000000704007224 */ /* 0x000fca00078e02ff */
[----:B------:R-:W-:-:S13]  /*3e20*/  ISETP.NE.AND P0, PT, R0, -0x1, PT ;  /* 0xffffffff0000780c */ /* 0x000fda0003f05270 */
[----:B------:R-:W-:Y:S05]  /*3e30*/  @!P0 BRA `(.L_x_1349) ;  /* 0x0000000000148947 */ /* 0x000fea0003800000 */
.L_x_1350:
[----:B0-----:R-:W4:Y:S04]  /*3e40*/  LDG.E.STRONG.GPU R5, desc[UR16][R2.64] ;  /* 0x0000001002057981 */ /* 0x001f28000c1ef900 */
[----:B----4-:R-:W-:Y:S01]  /*3e50*/  CCTL.IVALL ;  /* 0x00000000ff00798f */ /* 0x010fe20002000000 */
[----:B------:R-:W-:Y:S05]  /*3e60*/  YIELD ;  /* 0x0000000000007946 */ /* 0x000fea0003800000 */
[----:B------:R-:W-:-:S13]  /*3e70*/  ISETP.NE.AND P0, PT, R5, R0, PT ;  /* 0x000000000500720c */ /* 0x000fda0003f05270 */
[----:B------:R-:W-:Y:S05]  /*3e80*/  @P0 BRA `(.L_x_1350) ;  /* 0xfffffffc00ec0947 */ /* 0x000fea000383ffff */
.L_x_1349:
        /* <DEDUP_REMOVED lines=74> */
.L_x_1353:
        /* <DEDUP_REMOVED lines=24> */
[----:B-1----:R-:W-:Y:S02]  /*44b0*/  F2FP.F16.F32.PACK_AB R17, R11, R2 ;  /* 0x000000020b11723e */ /* 0x002fe400000000ff */
[----:B------:R-:W-:Y:S02]  /*44c0*/  MOV R11, R24 ;  /* 0x00000018000b7202 */ /* 0x000fe40000000f00 */
[----:B--2---:R-:W-:Y:S01]  /*44d0*/  F2FP.F16.F32.PACK_AB R19, R15, R12 ;  /* 0x0000000c0f13723e */ /* 0x004fe200000000ff */
[----:B------:R0:W-:Y:S04]  /*44e0*/  STG.E desc[UR16][R8.64], R17 ;  /* 0x0000001108007986 */ /* 0x0001e8000c101910 */
[----:B------:R0:W-:Y:S01]  /*44f0*/  STG.E desc[UR16][R10.64], R19 ;  /* 0x000000130a007986 */ /* 0x0001e2000c101910 */
[----:B------:R-:W-:Y:S01]  /*4500*/  IADD3.X R24, PT, PT, RZ, R24, RZ, P3, !PT ;  /* 0x00000018ff187210 */ /* 0x000fe20001ffe4ff */
[----:B------:R-:W-:Y:S06]  /*4510*/  @P1 BRA `(.L_x_1353) ;  /* 0xfffffffc00841947 */ /* 0x000fec000383ffff */
.L_x_1352:
[----:B------:R-:W-:Y:S05]  /*4520*/  BSYNC.RECONVERGENT B0 ;  /* 0x0000000000007941 */ /* 0x000fea0003800200 */
.L_x_1351:
        /* <DEDUP_REMOVED lines=10> */
.L_x_1354:
        /* <DEDUP_REMOVED lines=46> */
[----:B----4-:R-:W-:-:S03]  /*48b0*/  F2FP.F16.F32.PACK_AB R29, R29, R28 ;  /* 0x0000001c1d1d723e */ /* 0x010fc600000000ff */
        /* <DEDUP_REMOVED lines=14> */
[----:B----4-:R-:W-:Y:S02]  /*49a0*/  F2FP.F16.F32.PACK_AB R27, R27, R26 ;  /* 0x0000001a1b1b723e */ /* 0x010fe400000000ff */
[----:B-----5:R-:W-:-:S03]  /*49b0*/  F2FP.F16.F32.PACK_AB R31, R31, R28 ;  /* 0x0000001c1f1f723e */ /* 0x020fc600000000ff */
        /* <DEDUP_REMOVED lines=24> */
.L_x_1355:
        /* <DEDUP_REMOVED lines=12> */
.L_x_2492:


//--------------------- .text._Z35group_norm_nhwc_bwd_one_pass_kernelI11Fp32IOFp16WLi256ELi12ELi384EEv26Group_norm_nhwc_bwd_params --------------------------
	.section	.text._Z35group_norm_nhwc_bwd_one_pass_kernelI11Fp32IOFp16WLi256ELi12ELi384EEv26Group_norm_nhwc_bwd_params,"ax",@progbits
	.align	128
        .global         _Z35group_norm_nhwc_bwd_one_pass_kernelI11Fp32IOFp16WLi256ELi12ELi384EEv26Group_norm_nhwc_bwd_params
        .type           _Z35group_norm_nhwc_bwd_one_pass_kernelI11Fp32IOFp16WLi256ELi12ELi384EEv26Group_norm_nhwc_bwd_params,@function
        .size           _Z35group_norm_nhwc_bwd_one_pass_kernelI11Fp32IOFp16WLi256ELi12ELi384EEv26Group_norm_nhwc_bwd_params,(.L_x_2493 - _Z35group_norm_nhwc_bwd_one_pass_kernelI11Fp32IOFp16WLi256ELi12ELi384EEv26Group_norm_nhwc_bwd_params)
        .other          _Z35group_norm_nhwc_bwd_one_pass_kernelI11Fp32IOFp16WLi256ELi12ELi384EEv26Group_norm_nhwc_bwd_params,@"STO_CUDA_ENTRY STV_DEFAULT"
_Z35group_norm_nhwc_bwd_one_pass_kernelI11Fp32IOFp16WLi256ELi12ELi384EEv26Group_norm_nhwc_bwd_params:
.text._Z35group_norm_nhwc_bwd_one_pass_kernelI11Fp32IOFp16WLi256ELi12ELi384EEv26Group_norm_nhwc_bwd_params:
        /* <DEDUP_REMOVED lines=30> */
.L_x_1387:
        /* <DEDUP_REMOVED lines=160> */
[----:B---3--:R-:W-:Y:S02]  /*0be0*/  @P4 HADD2.F32 R42, -RZ, R0.H0_H0 ;  /* 0x20000000ff2a4230 */ /* 0x008fe40000004100 */
[----:B--2---:R-:W-:Y:S02]  /*0bf0*/  @P4 HADD2.F32 R43, -RZ, R5.H0_H0 ;  /* 0x20000005ff2b4230 */ /* 0x004fe40000004100 */
[----:B----4-:R-:W-:Y:S02]  /*0c00*/  HADD2.F32 R0, -RZ, R24.H0_H0 ;  /* 0x20000018ff007230 */ /* 0x010fe40000004100 */
[----:B------:R-:W-:Y:S01]  /*0c10*/  HADD2.F32 R4, -RZ, R4.H0_H0 ;  /* 0x20000004ff047230 */ /* 0x000fe20000004100 */
        /* <DEDUP_REMOVED lines=58> */
.L_x_1357:
        /* <DEDUP_REMOVED lines=128> */
.L_x_1358:
        /* <DEDUP_REMOVED lines=46> */
.L_x_1360:
[----:B------:R-:W-:Y:S05]  /*1aa0*/  BSYNC.RECONVERGENT B0 ;  /* 0x0000000000007941 */ /* 0x000fea0003800200 */
.L_x_1359:
        /* <DEDUP_REMOVED lines=32> */
.L_x_1362:
[----:B------:R-:W-:Y:S05]  /*1cb0*/  BSYNC.RECONVERGENT B0 ;  /* 0x0000000000007941 */ /* 0x000fea0003800200 */
.L_x_1361:
        /* <DEDUP_REMOVED lines=318> */
.L_x_1364:
[----:B------:R-:W-:Y:S05]  /*30a0*/  BSYNC.RECONVERGENT B0 ;  /* 0x0000000000007941 */ /* 0x000fea0003800200 */
.L_x_1363:
        /* <DEDUP_REMOVED lines=29> */
.L_x_1366:
[----:B------:R-:W-:Y:S05]  /*3280*/  BSYNC.RECONVERGENT B0 ;  /* 0x0000000000007941 */ /* 0x000fea0003800200 */
.L_x_1365:
        /* <DEDUP_REMOVED lines=28> */
.L_x_1369:
[----:B------:R-:W3:Y:S04]  /*3450*/  LDG.E.STRONG.GPU R5, desc[UR10][R18.64] ;  /* 0x0000000a12057981 */ /* 0x000ee8000c1ef900 */
[----:B---3--:R-:W-:Y:S01]  /*3460*/  CCTL.IVALL ;  /* 0x00000000ff00798f */ /* 0x008fe20002000000 */
[----:B------:R-:W-:Y:S05]  /*3470*/  YIELD ;  /* 0x0000000000007946 */ /* 0x000fea0003800000 */
[----:B------:R-:W-:-:S13]  /*3480*/  ISETP.NE.AND P1, PT, R5, R22, PT ;  /* 0x000000160500720c */ /* 0x000fda0003f25270 */
[----:B------:R-:W-:Y:S05]  /*3490*/  @P1 BRA `(.L_x_1369) ;  /* 0xfffffffc00ec1947 */ /* 0x000fea000383ffff */
.L_x_1368:
[----:B------:R-:W0:Y:S01]  /*34a0*/  LDC R5, c[0x0][0x370] ;  /* 0x0000dc00ff057b82 */ /* 0x000e220000000800 */
[----:B------:R-:W-:Y:S05]  /*34b0*/  WARPSYNC.ALL ;  /* 0x0000000000007948 */ /* 0x000fea0003800000 */
[----:B0-----:R-:W-:Y:S02]  /*34c0*/  ISETP.GE.U32.AND P1, PT, R5, 0x8, PT ;  /* 0x000000080500780c */ /* 0x001fe40003f26070 */
[----:B------:R-:W-:Y:S01]  /*34d0*/  BAR.SYNC.DEFER_BLOCKING 0x0 ;  /* 0x0000000000007b1d */ /* 0x000fe20000010000 */
[----:B------:R-:W-:-:S10]  /*34e0*/  HFMA2 R5, -RZ, RZ, 0, 0 ;  /* 0x00000000ff057431 */ /* 0x000fd400000001ff */
[----:B------:R-:W-:Y:S05]  /*34f0*/  @!P1 BRA `(.L_x_1370) ;  /* 0x0000000400189947 */ /* 0x000fea0003800000 */
[----:B------:R-:W-:-:S07]  /*3500*/  MOV R5, RZ ;  /* 0x000000ff00057202 */ /* 0x000fce0000000f00 */
.L_x_1371:
        /* <DEDUP_REMOVED lines=69> */
.L_x_1370:
        /* <DEDUP_REMOVED lines=40> */
.L_x_1372:
        /* <DEDUP_REMOVED lines=21> */
.L_x_1373:
        /* <DEDUP_REMOVED lines=10> */
.L_x_1374:
[----:B------:R-:W-:Y:S05]  /*3dd0*/  BSYNC.RECONVERGENT B0 ;  /* 0x0000000000007941 */ /* 0x000fea0003800200 */
.L_x_1367:
        /* <DEDUP_REMOVED lines=39> */
.L_x_1375:
        /* <DEDUP_REMOVED lines=20> */
.L_x_1377:
[----:B------:R-:W-:Y:S05]  /*4190*/  BSYNC.RECONVERGENT B0 ;  /* 0x0000000000007941 */ /* 0x000fea0003800200 */
.L_x_1376:
        /* <DEDUP_REMOVED lines=23> */
.L_x_1378:
        /* <DEDUP_REMOVED lines=19> */
.L_x_1380:
[----:B------:R-:W-:Y:S05]  /*4440*/  BSYNC.RECONVERGENT B0 ;  /* 0x0000000000007941 */ /* 0x000fea0003800200 */
.L_x_1379:
        /* <DEDUP_REMOVED lines=34> */
.L_x_1381:
        /* <DEDUP_REMOVED lines=18> */
.L_x_1383:
[----:B------:R-:W-:Y:S05]  /*4790*/  BSYNC.RECONVERGENT B0 ;  /* 0x0000000000007941 */ /* 0x000fea0003800200 */
.L_x_1382:
        /* <DEDUP_REMOVED lines=19> */
.L_x_1384:
        /* <DEDUP_REMOVED lines=17> */
.L_x_1386:
[----:B------:R-:W-:Y:S05]  /*49e0*/  BSYNC.RECONVERGENT B0 ;  /* 0x0000000000007941 */ /* 0x000fea0003800200 */
.L_x_1385:
[----:B------:R-:W-:Y:S01]  /*49f0*/  UIADD3 UR7, UPT, UPT, UR14, UR7, URZ ;  /* 0x000000070e077290 */ /* 0x000fe2000fffe0ff */
[----:B------:R-:W-:-:S03]  /*4a00*/  IADD3 R47, PT, PT, R47, 0x1, RZ ;  /* 0x000000012f2f7810 */ /* 0x000fc60007ffe0ff */
[----:B------:R-:W-:-:S09]  /*4a10*/  UISETP.GE.AND UP0, UPT, UR7, UR6, UPT ;  /* 0x000000060700728c */ /* 0x000fd2000bf06270 */
[----:B------:R-:W-:Y:S05]  /*4a20*/  BRA.U !UP0, `(.L_x_1387) ;  /* 0xffffffb508ec7547 */ /* 0x000fea000b83ffff */
.L_x_1356:
        /* <DEDUP_REMOVED lines=19> */
.L_x_1389:
[----:B------:R-:W-:Y:S05]  /*4b60*/  BSYNC.RECONVERGENT B0 ;  /* 0x0000000000007941 */ /* 0x000fea0003800200 */
.L_x_1388:
[----:B------:R-:W-:Y:S05]  /*4b70*/  @P0 EXIT ;  /* 0x000000000000094d */ /* 0x000fea0003800000 */
[----:B------:R-:W-:Y:S05]  /*4b80*/  @P2 BRA `(.L_x_1390) ;  /* 0x0000000000202947 */ /* 0x000fea0003800000 */
[----:B------:R-:W-:-:S05]  /*4b90*/  IMAD R0, R4, R7, RZ ;  /* 0x0000000704007224 */ /* 0x000fca00078e02ff */
[----:B------:R-:W-:-:S13]  /*4ba0*/  ISETP.NE.AND P0, PT, R0, -0x1, PT ;  /* 0xffffffff0000780c */ /* 0x000fda0003f05270 */
[----:B------:R-:W-:Y:S05]  /*4bb0*/  @!P0 BRA `(.L_x_1390) ;  /* 0x0000000000148947 */ /* 0x000fea0003800000 */
.L_x_1391:
[----:B-1----:R-:W3:Y:S04]  /*4bc0*/  LDG.E.STRONG.GPU R5, desc[UR10][R2.64] ;  /* 0x0000000a02057981 */ /* 0x002ee8000c1ef900 */
[----:B---3--:R-:W-:Y:S01]  /*4bd0*/  CCTL.IVALL ;  /* 0x00000000ff00798f */ /* 0x008fe20002000000 */
[----:B------:R-:W-:Y:S05]  /*4be0*/  YIELD ;  /* 0x0000000000007946 */ /* 0x000fea0003800000 */
[----:B------:R-:W-:-:S13]  /*4bf0*/  ISETP.NE.AND P0, PT, R5, R0, PT ;  /* 0x000000000500720c */ /* 0x000fda0003f05270 */
[----:B------:R-:W-:Y:S05]  /*4c00*/  @P0 BRA `(.L_x_1391) ;  /* 0xfffffffc00ec0947 */ /* 0x000fea000383ffff */
.L_x_1390:
        /* <DEDUP_REMOVED lines=74> */
.L_x_1394:
        /* <DEDUP_REMOVED lines=31> */
.L_x_1393:
[----:B------:R-:W-:Y:S05]  /*52a0*/  BSYNC.RECONVERGENT B0 ;  /* 0x0000000000007941 */ /* 0x000fea0003800200 */
.L_x_1392:
        /* <DEDUP_REMOVED lines=10> */
.L_x_1395:
        /* <DEDUP_REMOVED lines=20> */
[----:B---3--:R-:W-:Y:S02]  /*5490*/  F2FP.F16.F32.PACK_AB R19, R13, R10 ;  /* 0x0000000a0d13723e */ /* 0x008fe400000000ff */
[----:B------:R-:W-:-:S02]  /*54a0*/  IADD3 R10, P1, PT, R23, UR4, RZ ;  /* 0x00000004170a7c10 */ /* 0x000fc4000ff3e0ff */
[----:B------:R-:W-:Y:S02]  /*54b0*/  IADD3.X R23, PT, PT, R24, UR9, RZ, P0, !PT ;  /* 0x0000000918177c10 */ /* 0x000fe400087fe4ff */
[----:B------:R-:W-:Y:S02]  /*54c0*/  IADD3.X R11, PT, PT, R11, UR5, RZ, P1, !PT ;  /* 0x000000050b0b7c10 */ /* 0x000fe40008ffe4ff */
[----:B-----5:R-:W-:Y:S02]  /*54d0*/  F2FP.F16.F32.PACK_AB R27, R17, R14 ;  /* 0x0000000e111b723e */ /* 0x020fe400000000ff */
        /* <DEDUP_REMOVED lines=57> */
[----:B----4-:R-:W-:-:S03]  /*5870*/  F2FP.F16.F32.PACK_AB R9, R15, R12 ;  /* 0x0000000c0f09723e */ /* 0x010fc600000000ff */
[----:B------:R1:W-:Y:S04]  /*5880*/  STG.E desc[UR10][R24.64], R17 ;  /* 0x0000001118007986 */ /* 0x0003e8000c10190a */
[----:B------:R1:W-:Y:S02]  /*5890*/  STG.E desc[UR10][R22.64], R9 ;  /* 0x0000000916007986 */ /* 0x0003e4000c10190a */
[----:B------:R-:W-:Y:S05]  /*58a0*/  @P0 BRA `(.L_x_1395) ;  /* 0xfffffff800a80947 */ /* 0x000fea000383ffff */
[----:B------:R-:W-:Y:S05]  /*58b0*/  EXIT ;  /* 0x000000000000794d */ /* 0x000fea0003800000 */
.L_x_1396:
        /* <DEDUP_REMOVED lines=12> */
.L_x_2493:


//--------------------- .text._Z35group_norm_nhwc_bwd_one_pass_kernelI11Fp32IOFp16WLi512ELi12ELi384EEv26Group_norm_nhwc_bwd_params --------------------------
	.section	.text._Z35group_norm_nhwc_bwd_one_pass_kernelI11Fp32IOFp16WLi512ELi12ELi384EEv26Group_norm_nhwc_bwd_params,"ax",@progbits
	.align	128
        .global         _Z35group_norm_nhwc_bwd_one_pass_kernelI11Fp32IOFp16WLi512ELi12ELi384EEv26Group_norm_nhwc_bwd_params
        .type           _Z35group_norm_nhwc_bwd_one_pass_kernelI11Fp32IOFp16WLi512ELi12ELi384EEv26Group_norm_nhwc_bwd_params,@function
        .size           _Z35group_norm_nhwc_bwd_one_pass_kernelI11Fp32IOFp16WLi512ELi12ELi384EEv26Group_norm_nhwc_bwd_params,(.L_x_2494 - _Z35group_norm_nhwc_bwd_one_pass_kernelI11Fp32IOFp16WLi512ELi12ELi384EEv26Group_norm_nhwc_bwd_params)
        .other          _Z35group_norm_nhwc_bwd_one_pass_kernelI11Fp32IOFp16WLi512ELi12ELi384EEv26Group_norm_nhwc_bwd_params,@"STO_CUDA_ENTRY STV_DEFAULT"
_Z35group_norm_nhwc_bwd_one_pass_kernelI11Fp32IOFp16WLi512ELi12ELi384EEv26Group_norm_nhwc_bwd_params:
.text._Z35group_norm_nhwc_bwd_one_pass_kernelI11Fp32IOFp16WLi512ELi12ELi384EEv26Group_norm_nhwc_bwd_params:
        /* <DEDUP_REMOVED lines=33> */
.L_x_1440:
        /* <DEDUP_REMOVED lines=241> */
[----:B--2---:R-:W-:Y:S02]  /*1120*/  HADD2.F32 R15, -RZ, R46.H0_H0 ;  /* 0x2000002eff0f7230 */ /* 0x004fe40000004100 */
[----:B---3--:R-:W-:Y:S02]  /*1130*/  HADD2.F32 R68, -RZ, R68.H0_H0 ;  /* 0x20000044ff447230 */ /* 0x008fe40000004100 */
[----:B------:R-:W-:Y:S02]  /*1140*/  @P4 HADD2.F32 R70, -RZ, R44.H0_H0 ;  /* 0x2000002cff464230 */ /* 0x000fe40000004100 */
[----:B----4-:R-:W-:Y:S01]  /*1150*/  @P4 HADD2.F32 R69, -RZ, R45.H0_H0 ;  /* 0x2000002dff454230 */ /* 0x010fe20000004100 */
        /* <DEDUP_REMOVED lines=114> */
.L_x_1398:
        /* <DEDUP_REMOVED lines=256> */
.L_x_1399:
        /* <DEDUP_REMOVED lines=43> */
.L_x_1401:
[----:B------:R-:W-:Y:S05]  /*2b30*/  BSYNC.RECONVERGENT B0 ;  /* 0x0000000000007941 */ /* 0x000fea0003800200 */
.L_x_1400:
        /* <DEDUP_REMOVED lines=32> */
.L_x_1403:
[----:B------:R-:W-:Y:S05]  /*2d40*/  BSYNC.RECONVERGENT B0 ;  /* 0x0000000000007941 */ /* 0x000fea0003800200 */
.L_x_1402:
        /* <DEDUP_REMOVED lines=318> */
.L_x_1405:
[----:B------:R-:W-:Y:S05]  /*4130*/  BSYNC.RECONVERGENT B0 ;  /* 0x0000000000007941 */ /* 0x000fea0003800200 */
.L_x_1404:
        /* <DEDUP_REMOVED lines=29> */
.L_x_1407:
[----:B------:R-:W-:Y:S05]  /*4310*/  BSYNC.RECONVERGENT B0 ;  /* 0x0000000000007941 */ /* 0x000fea0003800200 */
.L_x_1406:
        /* <DEDUP_REMOVED lines=27> */
.L_x_1410:
[----:B------:R-:W2:Y:S04]  /*44d0*/  LDG.E.STRONG.GPU R34, desc[UR8][R32.64] ;  /* 0x0000000820227981 */ /* 0x000ea8000c1ef900 */
[----:B--2---:R-:W-:Y:S01]  /*44e0*/  CCTL.IVALL ;  /* 0x00000000ff00798f */ /* 0x004fe20002000000 */
[----:B------:R-:W-:Y:S05]  /*44f0*/  YIELD ;  /* 0x0000000000007946 */ /* 0x000fea0003800000 */
[----:B------:R-:W-:-:S13]  /*4500*/  ISETP.NE.AND P1, PT, R34, R39, PT ;  /* 0x000000272200720c */ /* 0x000fda0003f25270 */
[----:B------:R-:W-:Y:S05]  /*4510*/  @P1 BRA `(.L_x_1410) ;  /* 0xfffffffc00ec1947 */ /* 0x000fea000383ffff */
.L_x_1409:
[----:B------:R-:W1:Y:S01]  /*4520*/  LDC R32, c[0x0][0x370] ;  /* 0x0000dc00ff207b82 */ /* 0x000e620000000800 */
[----:B------:R-:W-:Y:S05]  /*4530*/  WARPSYNC.ALL ;  /* 0x0000000000007948 */ /* 0x000fea0003800000 */
[----:B-1----:R-:W-:Y:S02]  /*4540*/  ISETP.GE.U32.AND P1, PT, R32, 0x8, PT ;  /* 0x000000082000780c */ /* 0x002fe40003f26070 */
[----:B------:R-:W-:Y:S01]  /*4550*/  BAR.SYNC.DEFER_BLOCKING 0x0 ;  /* 0x0000000000007b1d */ /* 0x000fe20000010000 */
[----:B------:R-:W-:-:S10]  /*4560*/  HFMA2 R40, -RZ, RZ, 0, 0 ;  /* 0x00000000ff287431 */ /* 0x000fd400000001ff */
[----:B------:R-:W-:Y:S05]  /*4570*/  @!P1 BRA `(.L_x_1411) ;  /* 0x0000000000f89947 */ /* 0x000fea0003800000 */
[----:B------:R-:W-:-:S07]  /*4580*/  MOV R40, RZ ;  /* 0x000000ff00287202 */ /* 0x000fce0000000f00 */
.L_x_1412:
        /* <DEDUP_REMOVED lines=61> */
.L_x_1411:
        /* <DEDUP_REMOVED lines=38> */
.L_x_1413:
        /* <DEDUP_REMOVED lines=19> */
.L_x_1414:
        /* <DEDUP_REMOVED lines=9> */
.L_x_1415:
[----:B------:R-:W-:Y:S05]  /*4d80*/  BSYNC.RECONVERGENT B0 ;  /* 0x0000000000007941 */ /* 0x000fea0003800200 */
.L_x_1408:
        /* <DEDUP_REMOVED lines=54> */
.L_x_1416:
        /* <DEDUP_REMOVED lines=17> */
.L_x_1418:
[----:B------:R-:W-:Y:S05]  /*5200*/  BSYNC.RECONVERGENT B0 ;  /* 0x0000000000007941 */ /* 0x000fea0003800200 */
.L_x_1417:
        /* <DEDUP_REMOVED lines=21> */
.L_x_1419:
        /* <DEDUP_REMOVED lines=20> */
.L_x_1421:
[----:B------:R-:W-:Y:S05]  /*54a0*/  BSYNC.RECONVERGENT B0 ;  /* 0x0000000000007941 */ /* 0x000fea0003800200 */
.L_x_1420:
        /* <DEDUP_REMOVED lines=61> */
.L_x_1422:
        /* <DEDUP_REMOVED lines=17> */
.L_x_1424:
[----:B------:R-:W-:Y:S05]  /*5990*/  BSYNC.RECONVERGENT B0 ;  /* 0x0000000000007941 */ /* 0x000fea0003800200 */
.L_x_1423:
        /* <DEDUP_REMOVED lines=19> */
.L_x_1425:
        /* <DEDUP_REMOVED lines=17> */
.L_x_1427:
[----:B------:R-:W-:Y:S05]  /*5be0*/  BSYNC.RECONVERGENT B0 ;  /* 0x0000000000007941 */ /* 0x000fea0003800200 */
.L_x_1426:
        /* <DEDUP_REMOVED lines=19> */
.L_x_1428:
        /* <DEDUP_REMOVED lines=17> */
.L_x_1430:
[----:B------:R-:W-:Y:S05]  /*5e30*/  BSYNC.RECONVERGENT B0 ;  /* 0x0000000000007941 */ /* 0x000fea0003800200 */
.L_x_1429:
        /* <DEDUP_REMOVED lines=19> */
.L_x_1431:
        /* <DEDUP_REMOVED lines=17> */
.L_x_1433:
[----:B------:R-:W-:Y:S05]  /*6080*/  BSYNC.RECONVERGENT B0 ;  /* 0x0000000000007941 */ /* 0x000fea0003800200 */
.L_x_1432:
        /* <DEDUP_REMOVED lines=19> */
.L_x_1434:
        /* <DEDUP_REMOVED lines=17> */
.L_x_1436:
[----:B------:R-:W-:Y:S05]  /*62d0*/  BSYNC.RECONVERGENT B0 ;  /* 0x0000000000007941 */ /* 0x000fea0003800200 */
.L_x_1435:
        /* <DEDUP_REMOVED lines=19> */
.L_x_1437:
        /* <DEDUP_REMOVED lines=17> */
.L_x_1439:
[----:B------:R-:W-:Y:S05]  /*6520*/  BSYNC.RECONVERGENT B0 ;  /* 0x0000000000007941 */ /* 0x000fea0003800200 */
.L_x_1438:
[----:B------:R-:W-:Y:S02]  /*6530*/  IADD3 R59, PT, PT, R54, R59, RZ ;  /* 0x0000003b363b7210 */ /* 0x000fe40007ffe0ff */
[----:B------:R-:W-:Y:S02]  /*6540*/  IADD3 R58, PT, PT, R58, 0x1, RZ ;  /* 0x000000013a3a7810 */ /* 0x000fe40007ffe0ff */
[----:B------:R-:W-:-:S13]  /*6550*/  ISETP.GE.AND P0, PT, R59, UR4, PT ;  /* 0x000000043b007c0c */ /* 0x000fda000bf06270 */
[----:B------:R-:W-:Y:S05]  /*6560*/  @!P0 BRA `(.L_x_1440) ;  /* 0xffffff9c00288947 */ /* 0x000fea000383ffff */
.L_x_1397:
        /* <DEDUP_REMOVED lines=19> */
.L_x_1442:
[----:B------:R-:W-:Y:S05]  /*66a0*/  BSYNC.RECONVERGENT B0 ;  /* 0x0000000000007941 */ /* 0x000fea0003800200 */
.L_x_1441:
[----:B------:R-:W-:Y:S05]  /*66b0*/  @P0 EXIT ;  /* 0x000000000000094d */ /* 0x000fea0003800000 */
[----:B------:R-:W-:Y:S05]  /*66c0*/  @P2 BRA `(.L_x_1443) ;  /* 0x0000000000202947 */ /* 0x000fea0003800000 */
[----:B------:R-:W-:-:S05]  /*66d0*/  IMAD R0, R4, R7, RZ ;  /* 0x0000000704007224 */ /* 0x000fca00078e02ff */
[----:B------:R-:W-:-:S13]  /*66e0*/  ISETP.NE.AND P0, PT, R0, -0x1, PT ;  /* 0xffffffff0000780c */ /* 0x000fda0003f05270 */
[----:B------:R-:W-:Y:S05]  /*66f0*/  @!P0 BRA `(.L_x_1443) ;  /* 0x0000000000148947 */ /* 0x000fea0003800000 */
.L_x_1444:
[----:B0-----:R-:W2:Y:S04]  /*6700*/  LDG.E.STRONG.GPU R5, desc[UR8][R2.64] ;  /* 0x0000000802057981 */ /* 0x001ea8000c1ef900 */
[----:B--2---:R-:W-:Y:S01]  /*6710*/  CCTL.IVALL ;  /* 0x00000000ff00798f */ /* 0x004fe20002000000 */
[----:B------:R-:W-:Y:S05]  /*6720*/  YIELD ;  /* 0x0000000000007946 */ /* 0x000fea0003800000 */
[----:B------:R-:W-:-:S13]  /*6730*/  ISETP.NE.AND P0, PT, R5, R0, PT ;  /* 0x000000000500720c */ /* 0x000fda0003f05270 */
[----:B------:R-:W-:Y:S05]  /*6740*/  @P0 BRA `(.L_x_1444) ;  /* 0xfffffffc00ec0947 */ /* 0x000fea000383ffff */
.L_x_1443:
        /* <DEDUP_REMOVED lines=72> */
.L_x_1447:
        /* <DEDUP_REMOVED lines=31> */
.L_x_1446:
[----:B------:R-:W-:Y:S05]  /*6dc0*/  BSYNC.RECONVERGENT B0 ;  /* 0x0000000000007941 */ /* 0x000fea0003800200 */
.L_x_1445:
        /* <DEDUP_REMOVED lines=10> */
.L_x_1448:
        /* <DEDUP_REMOVED lines=22> */
[----:B---3--:R-:W-:-:S02]  /*6fd0*/  F2FP.F16.F32.PACK_AB R31, R7, R2 ;  /* 0x00000002071f723e */ /* 0x008fc400000000ff */
[----:B------:R-:W-:-:S04]  /*6fe0*/  LOP3.LUT R2, R57, 0x3, RZ, 0xc0, !PT ;  /* 0x0000000339027812 */ /* 0x000fc800078ec0ff */
[----:B------:R-:W-:Y:S02]  /*6ff0*/  IADD3.X R9, PT, PT, R2, UR5, RZ, P1, !PT ;  /* 0x0000000502097c10 */ /* 0x000fe40008ffe4ff */
[----:B----4-:R-:W-:Y:S02]  /*7000*/  F2FP.F16.F32.PACK_AB R33, R25, R12 ;  /* 0x0000000c1921723e */ /* 0x010fe400000000ff */
        /* <DEDUP_REMOVED lines=61> */
.L_x_1449:
        /* <DEDUP_REMOVED lines=10> */
.L_x_2494:


//--------------------- .text._Z35group_norm_nhwc_fwd_one_pass_kernelI11Bf16IOFp32WLi64ELi12ELi384EEv26Group_norm_nhwc_fwd_params --------------------------
	.section	.text._Z35group_norm_nhwc_fwd_one_pass_kernelI11Bf16IOFp32WLi64ELi12ELi384EEv26Group_norm_nhwc_fwd_params,"ax",@progbits
	.align	128
        .global         _Z35group_norm_nhwc_fwd_one_pass_kernelI11Bf16IOFp32WLi64ELi12ELi384EEv26Group_norm_nhwc_fwd_params
        .type           _Z35group_norm_nhwc_fwd_one_pass_kernelI11Bf16IOFp32WLi64ELi12ELi384EEv26Group_norm_nhwc_fwd_params,@function
        .size           _Z35group_norm_nhwc_fwd_one_pass_kernelI11Bf16IOFp32WLi64ELi12ELi384EEv26Group_norm_nhwc_fwd_params,(.L_x_2495 - _Z35group_norm_nhwc_fwd_one_pass_kernelI11Bf16IOFp32WLi64ELi12ELi384EEv26Group_norm_nhwc_fwd_params)
        .other          _Z35group_norm_nhwc_fwd_one_pass_kernelI11Bf16IOFp32WLi64ELi12ELi384EEv26Group_norm_nhwc_fwd_params,@"STO_CUDA_ENTRY STV_DEFAULT"
_Z35group_norm_nhwc_fwd_one_pass_kernelI11Bf16IOFp32WLi64ELi12ELi384EEv26Group_norm_nhwc_fwd_params:
.text._Z35group_norm_nhwc_fwd_one_pass_kernelI11Bf16IOFp32WLi64ELi12ELi384EEv26Group_norm_nhwc_fwd_params:
[----:B------:R-:W-:Y:S08]  /*0000*/  LDC R1, c[0x0][0x37c] ;  /* 0x0000df00ff017b82 */ /* 0x000ff00000000800 */
[----:B------:R-:W0:Y:S01]  /*0010*/  S2UR UR6, SR_CTAID.Y ;  /* 0x00000000000679c3 */ /* 0x000e220000002600 */
[----:B------:R-:W1:Y:S01]  /*0020*/  LDCU UR7, c[0x0][0x3f8] ;  /* 0x00007f00ff0777ac */ /* 0x000e620008000800 */
[----:B------:R-:W1:Y:S02]  /*0030*/  LDCU UR4, c[0x0][0x3c8] ;  /* 0x00007900ff0477ac */ /* 0x000e640008000800 */
[----:B-1----:R-:W-:-:S04]  /*0040*/  UIMAD UR7, UR7, UR4, URZ ;  /* 0x00000004070772a4 */ /* 0x002fc8000f8e02ff */
[----:B0-----:R-:W-:-:S06]  /*0050*/  UISETP.GE.AND UP0, UPT, UR6, UR7, UPT ;  /* 0x000000070600728c */ /* 0x001fcc000bf06270 */
[----:B------:R-:W-:-:S13]  /*0060*/  PLOP3.LUT P0, PT, PT, PT, UP0, 0x80, 0x8 ;  /* 0x000000000008781c */ /* 0x000fda0003f0f008 */
[----:B------:R-:W-:Y:S05]  /*0070*/  @P0 EXIT ;  /* 0x000000000000094d */ /* 0x000fea0003800000 */
[----:B------:R-:W0:Y:S01]  /*0080*/  S2R R20, SR_TID.X ;  /* 0x0000000000147919 */ /* 0x000e220000002100 */
[----:B------:R-:W1:Y:S01]  /*0090*/  S2UR UR18, SR_CTAID.X ;  /* 0x00000000001279c3 */ /* 0x000e620000002500 */
[----:B------:R-:W2:Y:S01]  /*00a0*/  LDCU.64 UR8, c[0x0][0x388] ;  /* 0x00007100ff0877ac */ /* 0x000ea20008000a00 */
[----:B------:R-:W3:Y:S01]  /*00b0*/  S2R R18, SR_LANEID ;  /* 0x0000000000127919 */ /* 0x000ee20000000000 */
[----:B------:R-:W4:Y:S05]  /*00c0*/  LDCU UR4, c[0x0][0x404] ;  /* 0x00008080ff0477ac */ /* 0x000f2a0008000800 */
[----:B------:R-:W5:Y:S01]  /*00d0*/  LDC R19, c[0x0][0x370] ;  /* 0x0000dc00ff137b82 */ /* 0x000f620000000800 */
[----:B------:R-:W0:Y:S01]  /*00e0*/  LDCU.U8 UR19, c[0x0][0x3fc] ;  /* 0x00007f80ff1377ac */ /* 0x000e220008000000 */
[----:B------:R-:W0:Y:S01]  /*00f0*/  LDCU.64 UR14, c[0x0][0x358] ;  /* 0x00006b00ff0e77ac */ /* 0x000e220008000a00 */
[----:B------:R-:W0:Y:S01]  /*0100*/  LDCU UR20, c[0x0][0x374] ;  /* 0x00006e80ff1477ac */ /* 0x000e220008000800 */
[----:B--2---:R-:W-:Y:S01]  /*0110*/  ISETP.NE.U32.AND P1, PT, RZ, UR8, PT ;  /* 0x00000008ff007c0c */ /* 0x004fe2000bf25070 */
[----:B------:R-:W-:Y:S01]  /*0120*/  UMOV UR8, UR6 ;  /* 0x0000000600087c82 */ /* 0x000fe20008000000 */
[----:B----4-:R-:W-:Y:S01]  /*0130*/  IMAD.U32 R2, RZ, RZ, UR4 ;  /* 0x00000004ff027e24 */ /* 0x010fe2000f8e00ff */
[----:B------:R-:W-:Y:S01]  /*0140*/  UMOV UR4, URZ ;  /* 0x000000ff00047c82 */ /* 0x000fe20008000000 */
[----:B0-----:R-:W-:-:S02]  /*0150*/  LOP3.LUT R0, R20, 0xffff, RZ, 0xc0, !PT ;  /* 0x0000ffff14007812 */ /* 0x001fc400078ec0ff */
[----:B-1----:R-:W-:Y:S02]  /*0160*/  LOP3.LUT P0, RZ, R20, UR18, RZ, 0xfc, !PT ;  /* 0x0000001214ff7c12 */ /* 0x002fe4000f80fcff */
[----:B-----5:R-:W-:Y:S01]  /*0170*/  LOP3.LUT R16, R19, 0x7ffffff8, RZ, 0xc0, !PT ;  /* 0x7ffffff813107812 */ /* 0x020fe200078ec0ff */
[----:B------:R-:W-:Y:S01]  /*0180*/  IMAD R0, R0, 0x2aab, RZ ;  /* 0x00002aab00007824 */ /* 0x000fe200078e02ff */
[----:B------:R-:W-:-:S04]  /*0190*/  ISETP.NE.AND.EX P0, PT, RZ, UR9, !P0, P1 ;  /* 0x00000009ff007c0c */ /* 0x000fc8000c705310 */
[----:B------:R-:W-:-:S04]  /*01a0*/  SHF.R.U32.HI R21, RZ, 0x10, R0 ;  /* 0x00000010ff157819 */ /* 0x000fc80000011600 */
[----:B------:R-:W-:Y:S01]  /*01b0*/  PRMT R0, R21, 0x9910, RZ ;  /* 0x0000991015007816 */ /* 0x000fe200000000ff */
[----:B------:R-:W-:-:S04]  /*01c0*/  IMAD R21, R2, UR18, R21 ;  /* 0x0000001202157c24 */ /* 0x000fc8000f8e0215 */
[----:B------:R-:W-:-:S05]  /*01d0*/  IMAD R0, R0, 0x6, RZ ;  /* 0x0000000600007824 */ /* 0x000fca00078e02ff */
[----:B------:R-:W-:-:S04]  /*01e0*/  IADD3 R0, PT, PT, RZ, -R0, RZ ;  /* 0x80000000ff007210 */ /* 0x000fc80007ffe0ff */
[----:B------:R-:W-:-:S04]  /*01f0*/  PRMT R3, R0, 0x7710, RZ ;  /* 0x0000771000037816 */ /* 0x000fc800000000ff */
[----:B------:R-:W-:-:S04]  /*0200*/  IADD3 R0, PT, PT, R3, R20, RZ ;  /* 0x0000001403007210 */ /* 0x000fc80007ffe0ff */
[----:B------:R-:W-:-:S04]  /*0210*/  SHF.L.U32 R0, R0, 0x1, RZ ;  /* 0x0000000100007819 */ /* 0x000fc800000006ff */
[----:B---3--:R-:W-:-:S07]  /*0220*/  LOP3.LUT R17, R0, 0xffff, RZ, 0xc0, !PT ;  /* 0x0000ffff00117812 */ /* 0x008fce00078ec0ff */
.L_x_1465:
[----:B0-----:R-:W0:Y:S01]  /*0230*/  LDC R9, c[0x0][0x3f8] ;  /* 0x0000fe00ff097b82 */ /* 0x001e220000000800 */
[----:B------:R-:W1:Y:S01]  /*0240*/  LDCU.64 UR10, c[0x0][0x3e8] ;  /* 0x00007d00ff0a77ac */ /* 0x000e620008000a00 */
[----:B------:R-:W-:Y:S02]  /*0250*/  SHF.R.S32.HI R11, RZ, 0x1f, R21 ;  /* 0x0000001fff0b7819 */ /* 0x000fe40000011415 */
[----:B0-----:R-:W-:-:S04]  /*0260*/  IABS R5, R9 ;  /* 0x0000000900057213 */ /* 0x001fc80000000000 */
[----:B------:R-:W0:Y:S08]  /*0270*/  I2F.RP R0, R5 ;  /* 0x0000000500007306 */ /* 0x000e300000209400 */
[----:B0-----:R-:W0:Y:S02]  /*0280*/  MUFU.RCP R0, R0 ;  /* 0x0000000000007308 */ /* 0x001e240000001000 */
[----:B0-----:R-:W-:-:S06]  /*0290*/  VIADD R2, R0, 0xffffffe ;  /* 0x0ffffffe00027836 */ /* 0x001fcc0000000000 */
[----:B------:R0:W2:Y:S02]  /*02a0*/  F2I.FTZ.U32.TRUNC.NTZ R3, R2 ;  /* 0x0000000200037305 */ /* 0x0000a4000021f000 */
[----:B0-----:R-:W-:Y:S01]  /*02b0*/  IMAD.MOV.U32 R2, RZ, RZ, RZ ;  /* 0x000000ffff027224 */ /* 0x001fe200078e00ff */
[----:B--2---:R-:W-:-:S05]  /*02c0*/  IADD3 R4, PT, PT, RZ, -R3, RZ ;  /* 0x80000003ff047210 */ /* 0x004fca0007ffe0ff */
[----:B------:R-:W-:Y:S01]  /*02d0*/  IMAD R7, R4, R5, RZ ;  /* 0x0000000504077224 */ /* 0x000fe200078e02ff */
[----:B------:R-:W-:-:S03]  /*02e0*/  IABS R4, UR8 ;  /* 0x0000000800047c13 */ /* 0x000fc60008000000 */
[----:B------:R-:W-:-:S06]  /*02f0*/  IMAD.HI.U32 R3, R3, R7, R2 ;  /* 0x0000000703037227 */ /* 0x000fcc00078e0002 */
[----:B------:R-:W-:-:S05]  /*0300*/  IMAD.HI.U32 R3, R3, R4, RZ ;  /* 0x0000000403037227 */ /* 0x000fca00078e00ff */
[----:B------:R-:W-:-:S05]  /*0310*/  IADD3 R0, PT, PT, -R3, RZ, RZ ;  /* 0x000000ff03007210 */ /* 0x000fca0007ffe1ff */
[----:B------:R-:W-:-:S05]  /*0320*/  IMAD R0, R5, R0, R4 ;  /* 0x0000000005007224 */ /* 0x000fca00078e0204 */
[----:B------:R-:W-:-:S13]  /*0330*/  ISETP.GT.U32.AND P2, PT, R5, R0, PT ;  /* 0x000000000500720c */ /* 0x000fda0003f44070 */
[-C--:B------:R-:W-:Y:S01]  /*0340*/  @!P2 IADD3 R0, PT, PT, R0, -R5.reuse, RZ ;  /* 0x800000050000a210 */ /* 0x080fe20007ffe0ff */
[----:B------:R-:W-:Y:S01]  /*0350*/  @!P2 VIADD R3, R3, 0x1 ;  /* 0x000000010303a836 */ /* 0x000fe20000000000 */
[C---:B------:R-:W-:Y:S02]  /*0360*/  ISETP.NE.AND P2, PT, R9.reuse, RZ, PT ;  /* 0x000000ff0900720c */ /* 0x040fe40003f45270 */
[----:B------:R-:W-:Y:S02]  /*0370*/  ISETP.GE.U32.AND P1, PT, R0, R5, PT ;  /* 0x000000050000720c */ /* 0x000fe40003f26070 */
[----:B------:R-:W-:-:S04]  /*0380*/  LOP3.LUT R0, R9, UR8, RZ, 0x3c, !PT ;  /* 0x0000000809007c12 */ /* 0x000fc8000f8e3cff */
[----:B------:R-:W-:-:S07]  /*0390*/  ISETP.GE.AND P3, PT, R0, RZ, PT ;  /* 0x000000ff0000720c */ /* 0x000fce0003f66270 */
[----:B------:R-:W-:Y:S02]  /*03a0*/  @P1 IADD3 R3, PT, PT, R3, 0x1, RZ ;  /* 0x0000000103031810 */ /* 0x000fe40007ffe0ff */
[----:B-1----:R-:W-:-:S04]  /*03b0*/  ISETP.GE.U32.AND P1, PT, R21, UR10, PT ;  /* 0x0000000a15007c0c */ /* 0x002fc8000bf26070 */
[----:B------:R-:W-:Y:S01]  /*03c0*/  ISETP.GE.AND.EX P1, PT, R11, UR11, PT, P1 ;  /* 0x0000000b0b007c0c */ /* 0x000fe2000bf26310 */
[----:B------:R-:W0:Y:S01]  /*03d0*/  LDCU.64 UR10, c[0x0][0x3f0] ;  /* 0x00007e00ff0a77ac */ /* 0x000e220008000a00 */
[----:B------:R-:W-:Y:S02]  /*03e0*/  @!P3 IADD3 R3, PT, PT, -R3, RZ, RZ ;  /* 0x000000ff0303b210 */ /* 0x000fe40007ffe1ff */
[----:B------:R-:W-:-:S04]  /*03f0*/  @!P2 LOP3.LUT R3, RZ, R9, RZ, 0x33, !PT ;  /* 0x00000009ff03a212 */ /* 0x000fc800078e33ff */
[--C-:B------:R-:W-:Y:S01]  /*0400*/  SHF.R.S32.HI R0, RZ, 0x1f, R3.reuse ;  /* 0x0000001fff007819 */ /* 0x100fe20000011403 */
[----:B------:R-:W-:-:S04]  /*0410*/  IMAD.MOV R2, RZ, RZ, -R3 ;  /* 0x000000ffff027224 */ /* 0x000fc800078e0a03 */
[----:B------:R-:W1:Y:S01]  /*0420*/  @!P1 LDC.64 R6, c[0x0][0x3e0] ;  /* 0x0000f800ff069b82 */ /* 0x000e620000000a00 */
[----:B------:R-:W-:-:S04]  /*0430*/  IMAD R2, R9, R2, UR8 ;  /* 0x0000000809027e24 */ /* 0x000fc8000f8e0202 */
[----:B------:R-:W-:Y:S02]  /*0440*/  IMAD R2, R2, 0xc, RZ ;  /* 0x0000000c02027824 */ /* 0x000fe400078e02ff */
[----:B0-----:R-:W-:Y:S01]  /*0450*/  IMAD R0, R0, UR10, RZ ;  /* 0x0000000a00007c24 */ /* 0x001fe2000f8e02ff */
[----:B------:R-:W0:Y:S02]  /*0460*/  @!P1 LDC.64 R4, c[0x0][0x390] ;  /* 0x0000e400ff049b82 */ /* 0x000e240000000a00 */
[----:B------:R-:W-:Y:S01]  /*0470*/  IADD3 R22, P2, PT, R2, R17, RZ ;  /* 0x0000001102167210 */ /* 0x000fe20007f5e0ff */
[----:B------:R-:W-:-:S03]  /*0480*/  IMAD R25, R3, UR11, R0 ;  /* 0x0000000b03197c24 */ /* 0x000fc6000f8e0200 */
[----:B------:R-:W-:-:S03]  /*0490*/  LEA.HI.X.SX32 R23, R2, RZ, 0x1, P2 ;  /* 0x000000ff02177211 */ /* 0x000fc600010f0eff */
[----:B------:R-:W-:-:S04]  /*04a0*/  IMAD.WIDE.U32 R22, R3, UR10, R22 ;  /* 0x0000000a03167c25 */ /* 0x000fc8000f8e0016 */
[----:B-1----:R-:W-:Y:S01]  /*04b0*/  @!P1 IMAD R0, R11, R6, RZ ;  /* 0x000000060b009224 */ /* 0x002fe200078e02ff */
[----:B------:R-:W-:Y:S02]  /*04c0*/  IADD3 R25, PT, PT, R23, R25, RZ ;  /* 0x0000001917197210 */ /* 0x000fe40007ffe0ff */
[----:B------:R-:W-:Y:S01]  /*04d0*/  @!P1 MOV R24, R22 ;  /* 0x0000001600189202 */ /* 0x000fe20000000f00 */
[----:B------:R-:W-:-:S04]  /*04e0*/  @!P1 IMAD R3, R21, R7, R0 ;  /* 0x0000000715039224 */ /* 0x000fc800078e0200 */
[----:B------:R-:W-:-:S04]  /*04f0*/  @!P1 IMAD.WIDE.U32 R6, R21, R6, R24 ;  /* 0x0000000615069225 */ /* 0x000fc800078e0018 */
[----:B------:R-:W-:Y:S01]  /*0500*/  @!P1 IMAD.IADD R0, R7, 0x1, R3 ;  /* 0x0000000107009824 */ /* 0x000fe200078e0203 */
[----:B0-----:R-:W-:-:S04]  /*0510*/  @!P1 LEA R4, P2, R6, R4, 0x1 ;  /* 0x0000000406049211 */ /* 0x001fc800078408ff */
[----:B------:R-:W-:-:S05]  /*0520*/  @!P1 LEA.HI.X R5, R6, R5, R0, 0x1, P2 ;  /* 0x0000000506059211 */ /* 0x000fca00010f0c00 */
[----:B------:R-:W2:Y:S01]  /*0530*/  @!P1 LDG.E R4, desc[UR14][R4.64] ;  /* 0x0000000e04049981 */ /* 0x000ea2000c1e1900 */
[----:B------:R-:W-:Y:S01]  /*0540*/  PRMT R3, RZ, 0x7610, R3 ;  /* 0x00007610ff037816 */ /* 0x000fe20000000003 */
[----:B------:R-:W-:Y:S01]  /*0550*/  BSSY.RECONVERGENT B0, `(.L_x_1450) ;  /* 0x000002e000007945 */ /* 0x000fe20003800200 */
[----:B------:R-:W-:Y:S02]  /*0560*/  PRMT R0, RZ, 0x7610, R0 ;  /* 0x00007610ff007816 */ /* 0x000fe40000000000 */
[C---:B------:R-:W-:Y:S02]  /*0570*/  ISETP.GT.AND P2, PT, R18.reuse, 0x1e, PT ;  /* 0x0000001e1200780c */ /* 0x040fe40003f44270 */
[----:B------:R-:W-:Y:S02]  /*0580*/  ISETP.GT.AND P3, PT, R18, 0xf, PT ;  /* 0x0000000f1200780c */ /* 0x000fe40003f64270 */
[C---:B--2---:R-:W-:Y:S02]  /*0590*/  @!P1 PRMT R3, R4.reuse, 0x7632, R3 ;  /* 0x0000763204039816 */ /* 0x044fe40000000003 */
[----:B------:R-:W-:-:S02]  /*05a0*/  @!P1 PRMT R0, R4, 0x7610, R0 ;  /* 0x0000761004009816 */ /* 0x000fc40000000000 */
[----:B------:R-:W-:Y:S02]  /*05b0*/  SHF.L.U32 R3, R3, 0x10, RZ ;  /* 0x0000001003037819 */ /* 0x000fe400000006ff */
[----:B------:R-:W-:-:S03]  /*05c0*/  SHF.L.U32 R0, R0, 0x10, RZ ;  /* 0x0000001000007819 */ /* 0x000fc600000006ff */
[----:B------:R-:W-:Y:S02]  /*05d0*/  FMUL.FTZ R7, R3, R3 ;  /* 0x0000000303077220 */ /* 0x000fe40000410000 */
[C---:B------:R-:W-:Y:S02]  /*05e0*/  FADD.FTZ R6, R0.reuse, R3 ;  /* 0x0000000300067221 */ /* 0x040fe40000010000 */
[----:B------:R-:W-:Y:S02]  /*05f0*/  FFMA.FTZ R7, R0, R0, R7 ;  /* 0x0000000000077223 */ /* 0x000fe40000010007 */
[----:B------:R-:W-:Y:S02]  /*0600*/  FADD.FTZ R6, RZ, R6 ;  /* 0x00000006ff067221 */ /* 0x000fe40000010000 */
[----:B------:R-:W-:-:S03]  /*0610*/  FADD.FTZ R7, RZ, R7 ;  /* 0x00000007ff077221 */ /* 0x000fc60000010000 */
[----:B------:R-:W0:Y:S04]  /*0620*/  SHFL.DOWN PT, R5, R6, 0x1, 0x1f ;  /* 0x08201f0006057f89 */ /* 0x000e2800000e0000 */
[----:B------:R-:W1:Y:S01]  /*0630*/  SHFL.DOWN PT, R4, R7, 0x1, 0x1f ;  /* 0x08201f0007047f89 */ /* 0x000e6200000e0000 */
        /* <DEDUP_REMOVED lines=22> */
[----:B------:R-:W3:Y:S01]  /*07a0*/  S2UR UR9, SR_CgaCtaId ;  /* 0x00000000000979c3 */ /* 0x000ee20000008800 */
[----:B------:R-:W-:Y:S01]  /*07b0*/  ISETP.NE.AND P2, PT, R18, RZ, PT ;  /* 0x000000ff1200720c */ /* 0x000fe20003f45270 */
[----:B------:R-:W-:Y:S01]  /*07c0*/  UMOV UR5, 0x400 ;  /* 0x0000040000057882 */ /* 0x000fe20000000000 */
[----:B------:R-:W-:Y:S01]  /*07d0*/  SHF.R.U32.HI R6, RZ, 0x2, R20 ;  /* 0x00000002ff067819 */ /* 0x000fe20000011614 */
[----:B01----:R-:W-:Y:S01]  /*07e0*/  FADD.FTZ R4, R9, R10 ;  /* 0x0000000a09047221 */ /* 0x003fe20000010000 */
[----:B--2---:R-:W-:Y:S02]  /*07f0*/  FADD.FTZ R5, R8, R11 ;  /* 0x0000000b08057221 */ /* 0x004fe40000010000 */
[----:B------:R-:W-:Y:S01]  /*0800*/  LOP3.LUT R6, R6, 0xf8, RZ, 0xc0, !PT ;  /* 0x000000f806067812 */ /* 0x000fe200078ec0ff */
[----:B---3--:R-:W-:-:S09]  /*0810*/  ULEA UR5, UR9, UR5, 0x18 ;  /* 0x0000000509057291 */ /* 0x008fd2000f8ec0ff */
[----:B------:R3:W-:Y:S03]  /*0820*/  @!P2 STS.64 [R6+UR5+0x10], R4 ;  /* 0x000010040600a988 */ /* 0x0007e60008000a05 */
.L_x_1451:
[----:B------:R-:W-:Y:S05]  /*0830*/  BSYNC.RECONVERGENT B0 ;  /* 0x0000000000007941 */ /* 0x000fea0003800200 */
.L_x_1450:
[----:B------:R-:W-:Y:S01]  /*0840*/  BAR.SYNC.DEFER_BLOCKING 0x0 ;  /* 0x0000000000007b1d */ /* 0x000fe20000010000 */
[----:B------:R-:W-:Y:S02]  /*0850*/  ISETP.NE.AND P4, PT, R20, RZ, PT ;  /* 0x000000ff1400720c */ /* 0x000fe40003f85270 */
[----:B------:R-:W-:-:S03]  /*0860*/  ISETP.GE.U32.AND P2, PT, R19, 0x2, PT ;  /* 0x000000021300780c */ /* 0x000fc60003f46070 */
[----:B------:R-:W-:Y:S08]  /*0870*/  BSSY.RECONVERGENT B0, `(.L_x_1452) ;  /* 0x0000021000007945 */ /* 0x000ff00003800200 */
[----:B------:R-:W-:Y:S05]  /*0880*/  @P4 BRA `(.L_x_1453) ;  /* 0x00000000007c4947 */ /* 0x000fea0003800000 */
[----:B------:R-:W4:Y:S01]  /*0890*/  S2UR UR9, SR_CgaCtaId ;  /* 0x00000000000979c3 */ /* 0x000f220000008800 */
[----:B------:R-:W-:Y:S02]  /*08a0*/  UMOV UR5, 0x400 ;  /* 0x0000040000057882 */ /* 0x000fe40000000000 */
[----:B----4-:R-:W-:-:S09]  /*08b0*/  ULEA UR5, UR9, UR5, 0x18 ;  /* 0x0000000509057291 */ /* 0x010fd2000f8ec0ff */
[----:B---3--:R-:W3:Y:S04]  /*08c0*/  LDS.64 R6, [UR5+0x18] ;  /* 0x00001805ff067984 */ /* 0x008ee80008000a00 */
[----:B------:R-:W4:Y:S04]  /*08d0*/  LDS.128 R12, [UR5+0x20] ;  /* 0x00002005ff0c7984 */ /* 0x000f280008000c00 */
[----:B-12---:R-:W1:Y:S01]  /*08e0*/  LDS.128 R8, [UR5+0x30] ;  /* 0x00003005ff087984 */ /* 0x006e620008000c00 */
[----:B---3--:R-:W-:Y:S01]  /*08f0*/  FADD.FTZ R27, R4, R6 ;  /* 0x00000006041b7221 */ /* 0x008fe20000010000 */
[----:B------:R-:W-:-:S02]  /*0900*/  FADD.FTZ R26, R5, R7 ;  /* 0x00000007051a7221 */ /* 0x000fc40000010000 */
[----:B0-----:R-:W0:Y:S01]  /*0910*/  LDS.128 R4, [UR5+0x40] ;  /* 0x00004005ff047984 */ /* 0x001e220008000c00 */
[----:B----4-:R-:W-:Y:S01]  /*0920*/  FADD.FTZ R27, R27, R12 ;  /* 0x0000000c1b1b7221 */ /* 0x010fe20000010000 */
[----:B------:R-:W-:-:S03]  /*0930*/  FADD.FTZ R26, R26, R13 ;  /* 0x0000000d1a1a7221 */ /* 0x000fc60000010000 */
[----:B------:R-:W-:Y:S01]  /*0940*/  FADD.FTZ R27, R27, R14 ;  /* 0x0000000e1b1b7221 */ /* 0x000fe20000010000 */
[----:B------:R-:W-:Y:S02]  /*0950*/  FADD.FTZ R26, R26, R15 ;  /* 0x0000000f1a1a7221 */ /* 0x000fe40000010000 */
[----:B------:R-:W2:Y:S01]  /*0960*/  LDS.128 R12, [UR5+0x50] ;  /* 0x00005005ff0c7984 */ /* 0x000ea20008000c00 */
        /* <DEDUP_REMOVED lines=9> */
[----:B--2---:R-:W-:Y:S01]  /*0a00*/  FADD.FTZ R27, R27, R12 ;  /* 0x0000000c1b1b7221 */ /* 0x004fe20000010000 */
[----:B------:R-:W-:-:S03]  /*0a10*/  FADD.FTZ R26, R26, R13 ;  /* 0x0000000d1a1a7221 */ /* 0x000fc60000010000 */
[----:B------:R-:W-:Y:S01]  /*0a20*/  FADD.FTZ R27, R27, R14 ;  /* 0x0000000e1b1b7221 */ /* 0x000fe20000010000 */
[----:B------:R-:W-:-:S03]  /*0a30*/  FADD.FTZ R26, R26, R15 ;  /* 0x0000000f1a1a7221 */ /* 0x000fc60000010000 */
[----:B-1----:R-:W-:Y:S01]  /*0a40*/  FADD.FTZ R27, R27, R8 ;  /* 0x000000081b1b7221 */ /* 0x002fe20000010000 */
[----:B------:R-:W-:-:S03]  /*0a50*/  FADD.FTZ R26, R26, R9 ;  /* 0x000000091a1a7221 */ /* 0x000fc60000010000 */
[----:B------:R-:W-:Y:S01]  /*0a60*/  FADD.FTZ R4, R27, R10 ;  /* 0x0000000a1b047221 */ /* 0x000fe20000010000 */
[----:B------:R-:W-:-:S07]  /*0a70*/  FADD.FTZ R5, R26, R11 ;  /* 0x0000000b1a057221 */ /* 0x000fce0000010000 */
.L_x_1453:
[----:B------:R-:W-:Y:S05]  /*0a80*/  BSYNC.RECONVERGENT B0 ;  /* 0x0000000000007941 */ /* 0x000fea0003800200 */
.L_x_1452:
[----:B------:R-:W-:Y:S05]  /*0a90*/  @!P2 BRA `(.L_x_1454) ;  /* 0x0000000c00b4a947 */ /* 0x000fea0003800000 */
[----:B---3--:R-:W3:Y:S01]  /*0aa0*/  LDC.64 R6, c[0x0][0x3b8] ;  /* 0x0000ee00ff067b82 */ /* 0x008ee20000000a00 */
[----:B------:R-:W-:Y:S01]  /*0ab0*/  ULOP3.LUT UR5, UR4, 0x1, URZ, 0xc0, !UPT ;  /* 0x0000000104057892 */ /* 0x000fe2000f8ec0ff */
[----:B------:R-:W-:-:S03]  /*0ac0*/  ISETP.GE.U32.AND P2, PT, R19, 0x8, PT ;  /* 0x000000081300780c */ /* 0x000fc60003f46070 */
[----:B------:R-:W-:-:S06]  /*0ad0*/  UIMAD UR5, UR5, UR20, URZ ;  /* 0x00000014050572a4 */ /* 0x000fcc000f8e02ff */
[----:B------:R-:W-:-:S04]  /*0ae0*/  IMAD R8, R19, UR5, RZ ;  /* 0x0000000513087c24 */ /* 0x000fc8000f8e02ff */
[----:B------:R-:W-:-:S04]  /*0af0*/  IMAD.SHL.U32 R9, R8, 0x2, RZ ;  /* 0x0000000208097824 */ /* 0x000fc800078e00ff */
[----:B---3--:R-:W-:-:S03]  /*0b00*/  IMAD.WIDE R6, R9, 0x4, R6 ;  /* 0x0000000409067825 */ /* 0x008fc600078e0206 */
[----:B------:R-:W-:Y:S02]  /*0b10*/  R2UR UR16, R6 ;  /* 0x00000000061072ca */ /* 0x000fe400000e0000 */
[----:B------:R-:W-:Y:S01]  /*0b20*/  R2UR UR17, R7 ;  /* 0x00000000071172ca */ /* 0x000fe200000e0000 */
[----:B------:R-:W-:-:S14]  /*0b30*/  @P4 BRA `(.L_x_1455) ;  /* 0x00000000006c4947 */ /* 0x000fdc0003800000 */
[----:B------:R-:W3:Y:S01]  /*0b40*/  LDC.64 R6, c[0x0][0x3b0] ;  /* 0x0000ec00ff067b82 */ /* 0x000ee20000000a00 */
[----:B------:R-:W-:Y:S02]  /*0b50*/  UIADD3 UR12, UPT, UPT, UR5, UR6, URZ ;  /* 0x00000006050c7290 */ /* 0x000fe4000fffe0ff */
[----:B------:R-:W-:Y:S02]  /*0b60*/  ULOP3.LUT UP0, UR9, UR4, 0x2, URZ, 0xc0, !UPT ;  /* 0x0000000204097892 */ /* 0x000fe4000f80c0ff */
[----:B------:R-:W-:Y:S02]  /*0b70*/  UIMAD UR10, UR18, UR20, UR6 ;  /* 0x00000014120a72a4 */ /* 0x000fe4000f8e0206 */
[----:B------:R-:W-:Y:S01]  /*0b80*/  MOV R9, UR12 ;  /* 0x0000000c00097c02 */ /* 0x000fe20008000f00 */
[----:B------:R-:W-:Y:S01]  /*0b90*/  UIADD3 UR9, UPT, UPT, -UR9, 0x1, URZ ;  /* 0x0000000109097890 */ /* 0x000fe2000fffe1ff */
[----:B-1----:R-:W-:Y:S01]  /*0ba0*/  MOV R10, UR12 ;  /* 0x0000000c000a7c02 */ /* 0x002fe20008000f00 */
[----:B------:R-:W-:-:S04]  /*0bb0*/  UIMAD.WIDE.U32 UR10, UR10, 0x8, UR16 ;  /* 0x000000080a0a78a5 */ /* 0x000fc8000f8e0010 */
[----:B------:R-:W-:Y:S02]  /*0bc0*/  MOV R13, UR9 ;  /* 0x00000009000d7c02 */ /* 0x000fe40008000f00 */
[----:B------:R-:W-:Y:S01]  /*0bd0*/  IMAD.U32 R8, RZ, RZ, UR10 ;  /* 0x0000000aff087e24 */ /* 0x000fe2000f8e00ff */
[----:B---3--:R-:W-:Y:S02]  /*0be0*/  LEA R6, P3, R9, R6, 0x2 ;  /* 0x0000000609067211 */ /* 0x008fe400078610ff */
[----:B------:R-:W-:Y:S02]  /*0bf0*/  MOV R9, UR11 ;  /* 0x0000000b00097c02 */ /* 0x000fe40008000f00 */
[----:B------:R-:W-:Y:S02]  /*0c00*/  LEA.HI.X R7, R10, R7, RZ, 0x2, P3 ;  /* 0x000000070a077211 */ /* 0x000fe400018f14ff */
[----:B------:R-:W-:Y:S01]  /*0c10*/  PLOP3.LUT P3, PT, PT, PT, UP0, 0x80, 0x8 ;  /* 0x000000000008781c */ /* 0x000fe20003f6f008 */
[----:B------:R3:W-:Y:S03]  /*0c20*/  STG.E.64 desc[UR14][R8.64], R4 ;  /* 0x0000000408007986 */ /* 0x0007e6000c101b0e */
[----:B--2---:R-:W-:Y:S01]  /*0c30*/  SEL R11, R19, RZ, !P3 ;  /* 0x000000ff130b7207 */ /* 0x004fe20005800000 */
[----:B------:R-:W-:Y:S06]  /*0c40*/  MEMBAR.ALL.GPU ;  /* 0x0000000000007992 */ /* 0x000fec000000a000 */
[----:B------:R-:W-:-:S00]  /*0c50*/  ERRBAR ;  /* 0x00000000000079ab */ /* 0x000fc00000000000 */
[----:B------:R-:W-:Y:S06]  /*0c60*/  CGAERRBAR ;  /* 0x00000000000075ab */ /* 0x000fec0000000000 */
[----:B------:R3:W-:Y:S01]  /*0c70*/  REDG.E.ADD.S32.STRONG.GPU desc[UR14][R6.64], R13 ;  /* 0x0000000d0600798e */ /* 0x0007e2000c12e30e */
[----:B------:R-:W-:-:S13]  /*0c80*/  ISETP.NE.AND P3, PT, R11, -0x1, PT ;  /* 0xffffffff0b00780c */ /* 0x000fda0003f65270 */
[----:B---3--:R-:W-:Y:S05]  /*0c90*/  @!P3 BRA `(.L_x_1455) ;  /* 0x000000000014b947 */ /* 0x008fea0003800000 */
.L_x_1456:
[----:B------:R-:W2:Y:S04]  /*0ca0*/  LDG.E.STRONG.GPU R8, desc[UR14][R6.64] ;  /* 0x0000000e06087981 */ /* 0x000ea8000c1ef900 */
[----:B--2---:R-:W-:Y:S01]  /*0cb0*/  CCTL.IVALL ;  /* 0x00000000ff00798f */ /* 0x004fe20002000000 */
[----:B------:R-:W-:Y:S05]  /*0cc0*/  YIELD ;  /* 0x0000000000007946 */ /* 0x000fea0003800000 */
[----:B------:R-:W-:-:S13]  /*0cd0*/  ISETP.NE.AND P3, PT, R8, R11, PT ;  /* 0x0000000b0800720c */ /* 0x000fda0003f65270 */
[----:B------:R-:W-:Y:S05]  /*0ce0*/  @P3 BRA `(.L_x_1456) ;  /* 0xfffffffc00ec3947 */ /* 0x000fea000383ffff */
.L_x_1455:
[----:B------:R-:W-:Y:S05]  /*0cf0*/  WARPSYNC.ALL ;  /* 0x0000000000007948 */ /* 0x000fea0003800000 */
[----:B------:R-:W-:Y:S06]  /*0d00*/  BAR.SYNC.DEFER_BLOCKING 0x0 ;  /* 0x0000000000007b1d */ /* 0x000fec0000010000 */
[----:B------:R-:W-:Y:S01]  /*0d10*/  UMOV UR5, URZ ;  /* 0x000000ff00057c82 */ /* 0x000fe20008000000 */
[----:B------:R-:W-:Y:S05]  /*0d20*/  @!P2 BRA `(.L_x_1457) ;  /* 0x000000040094a947 */ /* 0x000fea0003800000 */
[----:B------:R-:W-:Y:S02]  /*0d30*/  UIMAD UR24, UR20, 0x7, UR6 ;  /* 0x00000007141878a4 */ /* 0x000fe4000f8e0206 */
[----:B------:R-:W-:Y:S02]  /*0d40*/  UIMAD UR23, UR20, 0x6, UR6 ;  /* 0x00000006141778a4 */ /* 0x000fe4000f8e0206 */
[----:B------:R-:W-:Y:S02]  /*0d50*/  UIMAD UR22, UR20, 0x5, UR6 ;  /* 0x00000005141678a4 */ /* 0x000fe4000f8e0206 */
[----:B------:R-:W-:Y:S02]  /*0d60*/  ULEA UR21, UR20, UR6, 0x2 ;  /* 0x0000000614157291 */ /* 0x000fe4000f8e10ff */
[----:B------:R-:W-:Y:S02]  /*0d70*/  ULEA UR12, UR20, UR6, 0x1 ;  /* 0x00000006140c7291 */ /* 0x000fe4000f8e08ff */
[----:B------:R-:W-:-:S02]  /*0d80*/  UIMAD UR13, UR20, 0x3, UR6 ;  /* 0x00000003140d78a4 */ /* 0x000fc4000f8e0206 */
[----:B------:R-:W-:Y:S02]  /*0d90*/  UIADD3 UR10, UPT, UPT, UR6, UR20, URZ ;  /* 0x00000014060a7290 */ /* 0x000fe4000fffe0ff */
[----:B------:R-:W-:Y:S01]  /*0da0*/  UIADD3 UR11, UPT, UPT, -UR18, URZ, URZ ;  /* 0x000000ff120b7290 */ /* 0x000fe2000fffe1ff */
[----:B------:R-:W-:Y:S01]  /*0db0*/  UMOV UR5, URZ ;  /* 0x000000ff00057c82 */ /* 0x000fe20008000000 */
[----:B------:R-:W-:-:S10]  /*0dc0*/  UMOV UR9, UR6 ;  /* 0x0000000600097c82 */ /* 0x000fd40008000000 */
.L_x_1458:
[----:B------:R-:W-:Y:S01]  /*0dd0*/  UIADD3 UR25, UPT, UPT, UR5, 0x1, URZ ;  /* 0x0000000105197890 */ /* 0x000fe2000fffe0ff */
[----:B------:R-:W-:Y:S01]  /*0de0*/  ISETP.EQ.OR P2, PT, RZ, UR11, P4 ;  /* 0x0000000bff007c0c */ /* 0x000fe2000a742670 */
[----:B------:R-:W-:-:S04]  /*0df0*/  UIADD3 UR26, UPT, UPT, UR5, 0x2, URZ ;  /* 0x00000002051a7890 */ /* 0x000fc8000fffe0ff */
[----:B------:R-:W-:Y:S01]  /*0e00*/  IMAD.U32 R6, RZ, RZ, UR25 ;  /* 0x00000019ff067e24 */ /* 0x000fe2000f8e00ff */
[----:B------:R-:W-:Y:S01]  /*0e10*/  UIADD3 UR25, UPT, UPT, UR5, 0x3, URZ ;  /* 0x0000000305197890 */ /* 0x000fe2000fffe0ff */
[----:B------:R-:W-:-:S03]  /*0e20*/  MOV R7, UR26 ;  /* 0x0000001a00077c02 */ /* 0x000fc60008000f00 */
[----:B------:R-:W-:Y:S02]  /*0e30*/  ISETP.EQ.OR P3, PT, R6, UR18, P4 ;  /* 0x0000001206007c0c */ /* 0x000fe4000a762670 */
[----:B------:R-:W-:Y:S01]  /*0e40*/  ISETP.EQ.OR P6, PT, R7, UR18, P4 ;  /* 0x0000001207007c0c */ /* 0x000fe2000a7c2670 */
[----:B------:R-:W-:Y:S01]  /*0e50*/  VOTEU.ALL UP0, P2 ;  /* 0x0000000000ff7886 */ /* 0x000fe20001000000 */
[----:B------:R-:W-:-:S04]  /*0e60*/  MOV R6, UR25 ;  /* 0x0000001900067c02 */ /* 0x000fc80008000f00 */
[----:B------:R-:W-:Y:S01]  /*0e70*/  ISETP.EQ.OR P5, PT, R6, UR18, P4 ;  /* 0x0000001206007c0c */ /* 0x000fe2000a7a2670 */
[----:B------:R-:W-:-:S04]  /*0e80*/  @!UP0 UIMAD.WIDE.U32 UR26, UR9, 0x8, UR16 ;  /* 0x00000008091a88a5 */ /* 0x000fc8000f8e0010 */
[----:B------:R-:W-:Y:S02]  /*0e90*/  VOTEU.ALL UP0, P3 ;  /* 0x0000000000ff7886 */ /* 0x000fe40001800000 */
[----:B------:R-:W-:Y:S01]  /*0ea0*/  IMAD.U32 R6, RZ, RZ, UR26 ;  /* 0x0000001aff067e24 */ /* 0x000fe2000f8e00ff */
[----:B------:R-:W-:Y:S01]  /*0eb0*/  MOV R7, UR27 ;  /* 0x0000001b00077c02 */ /* 0x000fe20008000f00 */
[----:B------:R-:W-:Y:S01]  /*0ec0*/  VOTEU.ALL UP1, P6 ;  /* 0x0000000000ff7886 */ /* 0x000fe20003020000 */
[----:B------:R-:W-:-:S03]  /*0ed0*/  @!UP0 UIMAD.WIDE.U32 UR26, UR10, 0x8, UR16 ;  /* 0x000000080a1a88a5 */ /* 0x000fc6000f8e0010 */
[----:B------:R-:W-:Y:S01]  /*0ee0*/  VOTEU.ALL UP0, P5 ;  /* 0x0000000000ff7886 */ /* 0x000fe20002800000 */
[----:B------:R-:W-:Y:S01]  /*0ef0*/  @!UP1 UIMAD.WIDE.U32 UR28, UR12, 0x8, UR16 ;  /* 0x000000080c1c98a5 */ /* 0x000fe2000f8e0010 */
[----:B------:R-:W0:Y:S01]  /*0f00*/  @!P2 LDG.E.64 R6, desc[UR14][R6.64] ;  /* 0x0000000e0606a981 */ /* 0x000e22000c1e1b00 */
[----:B------:R-:W-:Y:S01]  /*0f10*/  MOV R8, UR26 ;  /* 0x0000001a00087c02 */ /* 0x000fe20008000f00 */
[----:B------:R-:W-:Y:S01]  /*0f20*/  IMAD.U32 R9, RZ, RZ, UR27 ;  /* 0x0000001bff097e24 */ /* 0x000fe2000f8e00ff */
[----:B------:R-:W-:Y:S02]  /*0f30*/  @!UP0 UIMAD.WIDE.U32 UR26, UR13, 0x8, UR16 ;  /* 0x000000080d1a88a5 */ /* 0x000fe4000f8e0010 */
[----:B-1----:R-:W-:Y:S02]  /*0f40*/  MOV R10, UR28 ;  /* 0x0000001c000a7c02 */ /* 0x002fe40008000f00 */
[----:B--2---:R-:W-:Y:S01]  /*0f50*/  MOV R11, UR29 ;  /* 0x0000001d000b7c02 */ /* 0x004fe20008000f00 */
[----:B------:R-:W2:Y:S01]  /*0f60*/  @!P3 LDG.E.64 R8, desc[UR14][R8.64] ;  /* 0x0000000e0808b981 */ /* 0x000ea2000c1e1b00 */
[----:B------:R-:W-:Y:S01]  /*0f70*/  IMAD.U32 R12, RZ, RZ, UR26 ;  /* 0x0000001aff0c7e24 */ /* 0x000fe2000f8e00ff */
[----:B------:R-:W-:-:S03]  /*0f80*/  MOV R13, UR27 ;  /* 0x0000001b000d7c02 */ /* 0x000fc60008000f00 */
[----:B------:R-:W3:Y:S04]  /*0f90*/  @!P6 LDG.E.64 R10, desc[UR14][R10.64] ;  /* 0x0000000e0a0ae981 */ /* 0x000ee8000c1e1b00 */
[----:B------:R-:W4:Y:S01]  /*0fa0*/  @!P5 LDG.E.64 R12, desc[UR14][R12.64] ;  /* 0x0000000e0c0cd981 */ /* 0x000f22000c1e1b00 */
[----:B------:R-:W-:Y:S02]  /*0fb0*/  UIADD3 UR25, UPT, UPT, UR5, 0x4, URZ ;  /* 0x0000000405197890 */ /* 0x000fe4000fffe0ff */
[----:B------:R-:W-:-:S04]  /*0fc0*/  UIADD3 UR26, UPT, UPT, UR5, 0x5, URZ ;  /* 0x00000005051a7890 */ /* 0x000fc8000fffe0ff */
[----:B------:R-:W-:Y:S01]  /*0fd0*/  MOV R14, UR25 ;  /* 0x00000019000e7c02 */ /* 0x000fe20008000f00 */
[----:B------:R-:W-:Y:S01]  /*0fe0*/  UIADD3 UR25, UPT, UPT, UR5, 0x6, URZ ;  /* 0x0000000605197890 */ /* 0x000fe2000fffe0ff */
[----:B0-----:R-:W-:Y:S01]  /*0ff0*/  @!P2 FADD.FTZ R4, R4, R6 ;  /* 0x000000060404a221 */ /* 0x001fe20000010000 */
[----:B------:R-:W-:Y:S01]  /*1000*/  @!P2 FADD.FTZ R5, R5, R7 ;  /* 0x000000070505a221 */ /* 0x000fe20000010000 */
[----:B------:R-:W-:Y:S01]  /*1010*/  ISETP.EQ.OR P2, PT, R14, UR18, P4 ;  /* 0x000000120e007c0c */ /* 0x000fe2000a742670 */
[----:B------:R-:W-:Y:S01]  /*1020*/  IMAD.U32 R6, RZ, RZ, UR26 ;  /* 0x0000001aff067e24 */ /* 0x000fe2000f8e00ff */
[----:B------:R-:W-:Y:S01]  /*1030*/  UIADD3 UR26, UPT, UPT, UR5, 0x7, URZ ;  /* 0x00000007051a7890 */ /* 0x000fe2000fffe0ff */
[----:B--2---:R-:W-:Y:S01]  /*1040*/  @!P3 FADD.FTZ R4, R4, R8 ;  /* 0x000000080404b221 */ /* 0x004fe20000010000 */
[----:B------:R-:W-:Y:S02]  /*1050*/  @!P3 FADD.FTZ R5, R5, R9 ;  /* 0x000000090505b221 */ /* 0x000fe40000010000 */
[----:B------:R-:W-:-:S02]  /*1060*/  ISETP.EQ.OR P3, PT, R6, UR18, P4 ;  /* 0x0000001206007c0c */ /* 0x000fc4000a762670 */
[----:B------:R-:W-:Y:S01]  /*1070*/  MOV R6, UR25 ;  /* 0x0000001900067c02 */ /* 0x000fe20008000f00 */
[----:B---3--:R-:W-:Y:S01]  /*1080*/  @!P6 FADD.FTZ R4, R4, R10 ;  /* 0x0000000a0404e221 */ /* 0x008fe20000010000 */
[----:B------:R-:W-:Y:S01]  /*1090*/  @!P6 FADD.FTZ R5, R5, R11 ;  /* 0x0000000b0505e221 */ /* 0x000fe20000010000 */
[----:B------:R-:W-:Y:S02]  /*10a0*/  MOV R7, UR26 ;  /* 0x0000001a00077c02 */ /* 0x000fe40008000f00 */
[----:B------:R-:W-:Y:S01]  /*10b0*/  VOTEU.ALL UP0, P2 ;  /* 0x0000000000ff7886 */ /* 0x000fe20001000000 */
[----:B------:R-:W-:Y:S01]  /*10c0*/  ISETP.EQ.OR P6, PT, R6, UR18, P4 ;  /* 0x0000001206007c0c */ /* 0x000fe2000a7c2670 */
[----:B----4-:R-:W-:Y:S01]  /*10d0*/  @!P5 FADD.FTZ R4, R4, R12 ;  /* 0x0000000c0404d221 */ /* 0x010fe20000010000 */
[----:B------:R-:W-:Y:S01]  /*10e0*/  @!P5 FADD.FTZ R5, R5, R13 ;  /* 0x0000000d0505d221 */ /* 0x000fe20000010000 */
[----:B------:R-:W-:Y:S01]  /*10f0*/  ISETP.EQ.OR P5, PT, R7, UR18, P4 ;  /* 0x0000001207007c0c */ /* 0x000fe2000a7a2670 */
[----:B------:R-:W-:Y:S01]  /*1100*/  @!UP0 UIMAD.WIDE.U32 UR26, UR21, 0x8, UR16 ;  /* 0x00000008151a88a5 */ /* 0x000fe2000f8e0010 */
[----:B------:R-:W-:-:S05]  /*1110*/  VOTEU.ALL UP1, P3 ;  /* 0x0000000000ff7886 */ /* 0x000fca0001820000 */
[----:B------:R-:W-:Y:S01]  /*1120*/  IMAD.U32 R6, RZ, RZ, UR26 ;  /* 0x0000001aff067e24 */ /* 0x000fe2000f8e00ff */
[----:B------:R-:W-:Y:S01]  /*1130*/  MOV R7, UR27 ;  /* 0x0000001b00077c02 */ /* 0x000fe20008000f00 */
[----:B------:R-:W-:Y:S01]  /*1140*/  @!UP1 UIMAD.WIDE.U32 UR28, UR22, 0x8, UR16 ;  /* 0x00000008161c98a5 */ /* 0x000fe2000f8e0010 */
[----:B------:R-:W-:-:S03]  /*1150*/  VOTEU.ALL UP0, P6 ;  /* 0x0000000000ff7886 */ /* 0x000fc60003000000 */
[----:B------:R-:W-:Y:S01]  /*1160*/  VOTEU.ALL UP1, P5 ;  /* 0x0000000000ff7886 */ /* 0x000fe20002820000 */
[----:B------:R-:W2:Y:S01]  /*1170*/  @!P2 LDG.E.64 R6, desc[UR14][R6.64] ;  /* 0x0000000e0606a981 */ /* 0x000ea2000c1e1b00 */
[----:B------:R-:W-:Y:S01]  /*1180*/  MOV R8, UR28 ;  /* 0x0000001c00087c02 */ /* 0x000fe20008000f00 */
[----:B------:R-:W-:Y:S01]  /*1190*/  @!UP0 UIMAD.WIDE.U32 UR26, UR23, 0x8, UR16 ;  /* 0x00000008171a88a5 */ /* 0x000fe2000f8e0010 */
[----:B------:R-:W-:Y:S01]  /*11a0*/  IMAD.U32 R9, RZ, RZ, UR29 ;  /* 0x0000001dff097e24 */ /* 0x000fe2000f8e00ff */
[----:B------:R-:W-:-:S04]  /*11b0*/  @!UP1 UIMAD.WIDE.U32 UR28, UR24, 0x8, UR16 ;  /* 0x00000008181c98a5 */ /* 0x000fc8000f8e0010 */
[----:B------:R-:W-:Y:S01]  /*11c0*/  MOV R10, UR26 ;  /* 0x0000001a000a7c02 */ /* 0x000fe20008000f00 */
[----:B------:R-:W3:Y:S01]  /*11d0*/  @!P3 LDG.E.64 R8, desc[UR14][R8.64] ;  /* 0x0000000e0808b981 */ /* 0x000ee2000c1e1b00 */
[----:B------:R-:W-:Y:S01]  /*11e0*/  MOV R11, UR27 ;  /* 0x0000001b000b7c02 */ /* 0x000fe20008000f00 */
[----:B------:R-:W-:Y:S01]  /*11f0*/  IMAD.U32 R12, RZ, RZ, UR28 ;  /* 0x0000001cff0c7e24 */ /* 0x000fe2000f8e00ff */
[----:B------:R-:W-:-:S04]  /*1200*/  MOV R13, UR29 ;  /* 0x0000001d000d7c02 */ /* 0x000fc80008000f00 */
[----:B------:R-:W4:Y:S04]  /*1210*/  @!P6 LDG.E.64 R10, desc[UR14][R10.64] ;  /* 0x0000000e0a0ae981 */ /* 0x000f28000c1e1b00 */
[----:B------:R-:W5:Y:S01]  /*1220*/  @!P5 LDG.E.64 R12, desc[UR14][R12.64] ;  /* 0x0000000e0c0cd981 */ /* 0x000f62000c1e1b00 */
[----:B------:R-:W-:Y:S02]  /*1230*/  UIADD3 UR5, UPT, UPT, UR5, 0x8, URZ ;  /* 0x0000000805057890 */ /* 0x000fe4000fffe0ff */
[----:B------:R-:W-:Y:S02]  /*1240*/  UIADD3 UR11, UPT, UPT, UR11, 0x8, URZ ;  /* 0x000000080b0b7890 */ /* 0x000fe4000fffe0ff */
[----:B------:R-:W-:Y:S02]  /*1250*/  ULEA UR9, UR20, UR9, 0x3 ;  /* 0x0000000914097291 */ /* 0x000fe4000f8e18ff */
[----:B------:R-:W-:-:S02]  /*1260*/  ULEA UR10, UR20, UR10, 0x3 ;  /* 0x0000000a140a7291 */ /* 0x000fc4000f8e18ff */
[----:B------:R-:W-:Y:S02]  /*1270*/  ULEA UR12, UR20, UR12, 0x3 ;  /* 0x0000000c140c7291 */ /* 0x000fe4000f8e18ff */
[----:B------:R-:W-:Y:S02]  /*1280*/  ULEA UR13, UR20, UR13, 0x3 ;  /* 0x0000000d140d7291 */ /* 0x000fe4000f8e18ff */
[----:B------:R-:W-:Y:S02]  /*1290*/  ULEA UR21, UR20, UR21, 0x3 ;  /* 0x0000001514157291 */ /* 0x000fe4000f8e18ff */
[----:B------:R-:W-:Y:S02]  /*12a0*/  ULEA UR22, UR20, UR22, 0x3 ;  /* 0x0000001614167291 */ /* 0x000fe4000f8e18ff */
[----:B------:R-:W-:Y:S02]  /*12b0*/  ULEA UR23, UR20, UR23, 0x3 ;  /* 0x0000001714177291 */ /* 0x000fe4000f8e18ff */
[----:B------:R-:W-:Y:S01]  /*12c0*/  ULEA UR24, UR20, UR24, 0x3 ;  /* 0x0000001814187291 */ /* 0x000fe2000f8e18ff */
[----:B--2---:R-:W-:Y:S01]  /*12d0*/  @!P2 FADD.FTZ R4, R4, R6 ;  /* 0x000000060404a221 */ /* 0x004fe20000010000 */
[----:B------:R-:W-:Y:S01]  /*12e0*/  @!P2 FADD.FTZ R5, R5, R7 ;  /* 0x000000070505a221 */ /* 0x000fe20000010000 */
[----:B------:R-:W-:-:S02]  /*12f0*/  ISETP.NE.AND P2, PT, R16, UR5, PT ;  /* 0x0000000510007c0c */ /* 0x000fc4000bf45270 */
[----:B---3--:R-:W-:Y:S01]  /*1300*/  @!P3 FADD.FTZ R4, R4, R8 ;  /* 0x000000080404b221 */ /* 0x008fe20000010000 */
[----:B------:R-:W-:-:S03]  /*1310*/  @!P3 FADD.FTZ R5, R5, R9 ;  /* 0x000000090505b221 */ /* 0x000fc60000010000 */
[----:B----4-:R-:W-:Y:S01]  /*1320*/  @!P6 FADD.FTZ R4, R4, R10 ;  /* 0x0000000a0404e221 */ /* 0x010fe20000010000 */
[----:B------:R-:W-:-:S03]  /*1330*/  @!P6 FADD.FTZ R5, R5, R11 ;  /* 0x0000000b0505e221 */ /* 0x000fc60000010000 */
[----:B-----5:R-:W-:Y:S01]  /*1340*/  @!P5 FADD.FTZ R4, R4, R12 ;  /* 0x0000000c0404d221 */ /* 0x020fe20000010000 */
[----:B------:R-:W-:Y:S02]  /*1350*/  @!P5 FADD.FTZ R5, R5, R13 ;  /* 0x0000000d0505d221 */ /* 0x000fe40000010000 */
[----:B------:R-:W-:Y:S05]  /*1360*/  @P2 BRA `(.L_x_1458) ;  /* 0xfffffff800982947 */ /* 0x000fea000383ffff */
[----:B------:R-:W-:-:S15]  /*1370*/  R2UR UR5, R16 ;  /* 0x00000000100572ca */ /* 0x000fde00000e0000 */
.L_x_1457:
[----:B------:R-:W-:-:S04]  /*1380*/  LOP3.LUT R6, R19, 0x7, RZ, 0xc0, !PT ;  /* 0x0000000713067812 */ /* 0x000fc800078ec0ff */
[----:B------:R-:W-:-:S13]  /*1390*/  ISETP.NE.AND P2, PT, R6, RZ, PT ;  /* 0x000000ff0600720c */ /* 0x000fda0003f45270 */
[----:B------:R-:W-:Y:S05]  /*13a0*/  @!P2 BRA `(.L_x_1454) ;  /* 0x000000040070a947 */ /* 0x000fea0003800000 */
[----:B------:R-:W-:Y:S02]  /*13b0*/  IADD3 R6, PT, PT, R6, -0x1, RZ ;  /* 0xffffffff06067810 */ /* 0x000fe40007ffe0ff */
[----:B------:R-:W-:Y:S02]  /*13c0*/  LOP3.LUT R12, R19, 0x3, RZ, 0xc0, !PT ;  /* 0x00000003130c7812 */ /* 0x000fe400078ec0ff */
[----:B------:R-:W-:Y:S02]  /*13d0*/  ISETP.GE.U32.AND P3, PT, R6, 0x3, PT ;  /* 0x000000030600780c */ /* 0x000fe40003f66070 */
[----:B------:R-:W-:-:S11]  /*13e0*/  ISETP.NE.AND P2, PT, R12, RZ, PT ;  /* 0x000000ff0c00720c */ /* 0x000fd60003f45270 */
[----:B------:R-:W-:Y:S05]  /*13f0*/  @!P3 BRA `(.L_x_1459) ;  /* 0x0000000000b8b947 */ /* 0x000fea0003800000 */
[----:B------:R-:W-:-:S05]  /*1400*/  IMAD.U32 R6, RZ, RZ, UR5 ;  /* 0x00000005ff067e24 */ /* 0x000fca000f8e00ff */
[----:B------:R-:W-:-:S13]  /*1410*/  ISETP.EQ.OR P6, PT, R6, UR18, P4 ;  /* 0x0000001206007c0c */ /* 0x000fda000a7c2670 */
[----:B------:R-:W-:-:S05]  /*1420*/  VOTEU.ALL UP0, P6 ;  /* 0x0000000000ff7886 */ /* 0x000fca0003000000 */
[----:B------:R-:W-:-:S04]  /*1430*/  @!UP0 UIMAD UR10, UR5, UR20, UR6 ;  /* 0x00000014050a82a4 */ /* 0x000fc8000f8e0206 */
[----:B------:R-:W-:-:S06]  /*1440*/  @!UP0 UIMAD.WIDE.U32 UR10, UR10, 0x8, UR16 ;  /* 0x000000080a0a88a5 */ /* 0x000fcc000f8e0010 */
[----:B------:R-:W-:Y:S02]  /*1450*/  MOV R6, UR10 ;  /* 0x0000000a00067c02 */ /* 0x000fe40008000f00 */
[----:B------:R-:W-:-:S06]  /*1460*/  MOV R7, UR11 ;  /* 0x0000000b00077c02 */ /* 0x000fcc0008000f00 */
[----:B------:R-:W0:Y:S01]  /*1470*/  @!P6 LDG.E.64 R6, desc[UR14][R6.64] ;  /* 0x0000000e0606e981 */ /* 0x000e22000c1e1b00 */
[----:B------:R-:W-:Y:S02]  /*1480*/  UIADD3 UR10, UPT, UPT, UR5, 0x1, URZ ;  /* 0x00000001050a7890 */ /* 0x000fe4000fffe0ff */
[----:B------:R-:W-:Y:S02]  /*1490*/  UIADD3 UR12, UPT, UPT, UR5, 0x2, URZ ;  /* 0x00000002050c7890 */ /* 0x000fe4000fffe0ff */
[----:B------:R-:W-:Y:S02]  /*14a0*/  UIADD3 UR9, UPT, UPT, UR5, 0x3, URZ ;  /* 0x0000000305097890 */ /* 0x000fe4000fffe0ff */
[----:B------:R-:W-:Y:S02]  /*14b0*/  IMAD.U32 R8, RZ, RZ, UR10 ;  /* 0x0000000aff087e24 */ /* 0x000fe4000f8e00ff */
[----:B------:R-:W-:-:S03]  /*14c0*/  MOV R9, UR12 ;  /* 0x0000000c00097c02 */ /* 0x000fc60008000f00 */
[----:B------:R-:W-:Y:S02]  /*14d0*/  ISETP.EQ.OR P5, PT, R8, UR18, P4 ;  /* 0x0000001208007c0c */ /* 0x000fe4000a7a2670 */
[----:B------:R-:W-:Y:S02]  /*14e0*/  ISETP.EQ.OR P3, PT, R9, UR18, P4 ;  /* 0x0000001209007c0c */ /* 0x000fe4000a762670 */
[----:B------:R-:W-:-:S09]  /*14f0*/  MOV R8, UR9 ;  /* 0x0000000900087c02 */ /* 0x000fd20008000f00 */
[----:B------:R-:W-:Y:S02]  /*1500*/  VOTEU.ALL UP0, P5 ;  /* 0x0000000000ff7886 */ /* 0x000fe40002800000 */
[----:B------:R-:W-:-:S03]  /*1510*/  VOTEU.ALL UP1, P3 ;  /* 0x0000000000ff7886 */ /* 0x000fc60001820000 */
[----:B------:R-:W-:Y:S02]  /*1520*/  @!UP0 UIMAD UR10, UR10, UR20, UR6 ;  /* 0x000000140a0a82a4 */ /* 0x000fe4000f8e0206 */
[----:B------:R-:W-:Y:S02]  /*1530*/  @!UP1 UIMAD UR12, UR12, UR20, UR6 ;  /* 0x000000140c0c92a4 */ /* 0x000fe4000f8e0206 */
[----:B------:R-:W-:Y:S02]  /*1540*/  @!UP0 UIMAD.WIDE.U32 UR10, UR10, 0x8, UR16 ;  /* 0x000000080a0a88a5 */ /* 0x000fe4000f8e0010 */
[----:B------:R-:W-:-:S06]  /*1550*/  @!UP1 UIMAD.WIDE.U32 UR12, UR12, 0x8, UR16 ;  /* 0x000000080c0c98a5 */ /* 0x000fcc000f8e0010 */
[----:B------:R-:W-:Y:S02]  /*1560*/  IMAD.U32 R9, RZ, RZ, UR13 ;  /* 0x0000000dff097e24 */ /* 0x000fe4000f8e00ff */
[----:B0-----:R-:W-:Y:S01]  /*1570*/  @!P6 FADD.FTZ R4, R4, R6 ;  /* 0x000000060404e221 */ /* 0x001fe20000010000 */
[----:B------:R-:W-:Y:S01]  /*1580*/  @!P6 FADD.FTZ R5, R5, R7 ;  /* 0x000000070505e221 */ /* 0x000fe20000010000 */
[----:B------:R-:W-:Y:S01]  /*1590*/  ISETP.EQ.OR P6, PT, R8, UR18, P4 ;  /* 0x0000001208007c0c */ /* 0x000fe2000a7c2670 */
[----:B------:R-:W-:Y:S01]  /*15a0*/  IMAD.U32 R6, RZ, RZ, UR10 ;  /* 0x0000000aff067e24 */ /* 0x000fe2000f8e00ff */
[----:B------:R-:W-:Y:S02]  /*15b0*/  MOV R7, UR11 ;  /* 0x0000000b00077c02 */ /* 0x000fe40008000f00 */
[----:B------:R-:W-:-:S04]  /*15c0*/  MOV R8, UR12 ;  /* 0x0000000c00087c02 */ /* 0x000fc80008000f00 */
[----:B------:R-:W3:Y:S04]  /*15d0*/  @!P5 LDG.E.64 R6, desc[UR14][R6.64] ;  /* 0x0000000e0606d981 */ /* 0x000ee8000c1e1b00 */
[----:B------:R-:W4:Y:S01]  /*15e0*/  @!P3 LDG.E.64 R8, desc[UR14][R8.64] ;  /* 0x0000000e0808b981 */ /* 0x000f22000c1e1b00 */
[----:B------:R-:W-:-:S05]  /*15f0*/  VOTEU.ALL UP2, P6 ;  /* 0x0000000000ff7886 */ /* 0x000fca0003040000 */
[----:B------:R-:W-:-:S04]  /*1600*/  @!UP2 UIMAD UR9, UR9, UR20, UR6 ;  /* 0x000000140909a2a4 */ /* 0x000fc8000f8e0206 */
[----:B------:R-:W-:-:S06]  /*1610*/  @!UP2 UIMAD.WIDE.U32 UR10, UR9, 0x8, UR16 ;  /* 0x00000008090aa8a5 */ /* 0x000fcc000f8e0010 */
[----:B-1----:R-:W-:Y:S02]  /*1620*/  MOV R10, UR10 ;  /* 0x0000000a000a7c02 */ /* 0x002fe40008000f00 */
[----:B--2---:R-:W-:-:S06]  /*1630*/  MOV R11, UR11 ;  /* 0x0000000b000b7c02 */ /* 0x004fcc0008000f00 */
[----:B------:R-:W2:Y:S01]  /*1640*/  @!P6 LDG.E.64 R10, desc[UR14][R10.64] ;  /* 0x0000000e0a0ae981 */ /* 0x000ea2000c1e1b00 */
[----:B------:R-:W-:-:S05]  /*1650*/  IMAD.U32 R13, RZ, RZ, UR5 ;  /* 0x00000005ff0d7e24 */ /* 0x000fca000f8e00ff */
[----:B------:R-:W-:-:S04]  /*1660*/  IADD3 R13, PT, PT, R13, 0x4, RZ ;  /* 0x000000040d0d7810 */ /* 0x000fc80007ffe0ff */
[----:B------:R-:W-:Y:S01]  /*1670*/  R2UR UR5, R13 ;  /* 0x000000000d0572ca */ /* 0x000fe200000e0000 */
[----:B---3--:R-:W-:Y:S01]  /*1680*/  @!P5 FADD.FTZ R4, R4, R6 ;  /* 0x000000060404d221 */ /* 0x008fe20000010000 */
[----:B------:R-:W-:-:S03]  /*1690*/  @!P5 FADD.FTZ R5, R5, R7 ;  /* 0x000000070505d221 */ /* 0x000fc60000010000 */
[----:B----4-:R-:W-:Y:S01]  /*16a0*/  @!P3 FADD.FTZ R4, R4, R8 ;  /* 0x000000080404b221 */ /* 0x010fe20000010000 */
[----:B------:R-:W-:-:S03]  /*16b0*/  @!P3 FADD.FTZ R5, R5, R9 ;  /* 0x000000090505b221 */ /* 0x000fc60000010000 */
[----:B--2---:R-:W-:Y:S01]  /*16c0*/  @!P6 FADD.FTZ R4, R4, R10 ;  /* 0x0000000a0404e221 */ /* 0x004fe20000010000 */
[----:B------:R-:W-:-:S07]  /*16d0*/  @!P6 FADD.FTZ R5, R5, R11 ;  /* 0x0000000b0505e221 */ /* 0x000fce0000010000 */
.L_x_1459:
[----:B------:R-:W-:Y:S05]  /*16e0*/  @!P2 BRA `(.L_x_1454) ;  /* 0x0000000000a0a947 */ /* 0x000fea0003800000 */
[----:B------:R-:W-:-:S13]  /*16f0*/  ISETP.NE.AND P2, PT, R12, 0x1, PT ;  /* 0x000000010c00780c */ /* 0x000fda0003f45270 */
[----:B------:R-:W-:Y:S05]  /*1700*/  @!P2 BRA `(.L_x_1460) ;  /* 0x000000000060a947 */ /* 0x000fea0003800000 */
[----:B------:R-:W-:Y:S02]  /*1710*/  UIADD3 UR10, UPT, UPT, UR5, 0x1, URZ ;  /* 0x00000001050a7890 */ /* 0x000fe4000fffe0ff */
[----:B------:R-:W-:-:S04]  /*1720*/  MOV R6, UR5 ;  /* 0x0000000500067c02 */ /* 0x000fc80008000f00 */
[----:B------:R-:W-:Y:S01]  /*1730*/  ISETP.EQ.OR P3, PT, R6, UR18, P4 ;  /* 0x0000001206007c0c */ /* 0x000fe2000a762670 */
[----:B------:R-:W-:-:S05]  /*1740*/  IMAD.U32 R6, RZ, RZ, UR10 ;  /* 0x0000000aff067e24 */ /* 0x000fca000f8e00ff */
[----:B------:R-:W-:-:S07]  /*1750*/  ISETP.EQ.OR P2, PT, R6, UR18, P4 ;  /* 0x0000001206007c0c */ /* 0x000fce000a742670 */
[----:B------:R-:W-:-:S05]  /*1760*/  VOTEU.ALL UP0, P3 ;  /* 0x0000000000ff7886 */ /* 0x000fca0001800000 */
[----:B------:R-:W-:Y:S01]  /*1770*/  @!UP0 UIMAD UR12, UR5, UR20, UR6 ;  /* 0x00000014050c82a4 */ /* 0x000fe2000f8e0206 */
[----:B------:R-:W-:-:S03]  /*1780*/  VOTEU.ALL UP1, P2 ;  /* 0x0000000000ff7886 */ /* 0x000fc60001020000 */
[----:B------:R-:W-:Y:S02]  /*1790*/  @!UP0 UIMAD.WIDE.U32 UR12, UR12, 0x8, UR16 ;  /* 0x000000080c0c88a5 */ /* 0x000fe4000f8e0010 */
[----:B------:R-:W-:-:S04]  /*17a0*/  @!UP1 UIMAD UR10, UR10, UR20, UR6 ;  /* 0x000000140a0a92a4 */ /* 0x000fc8000f8e0206 */
[----:B------:R-:W-:Y:S01]  /*17b0*/  MOV R6, UR12 ;  /* 0x0000000c00067c02 */ /* 0x000fe20008000f00 */
[----:B------:R-:W-:Y:S01]  /*17c0*/  @!UP1 UIMAD.WIDE.U32 UR10, UR10, 0x8, UR16 ;  /* 0x000000080a0a98a5 */ /* 0x000fe2000f8e0010 */
[----:B------:R-:W-:-:S05]  /*17d0*/  MOV R7, UR13 ;  /* 0x0000000d00077c02 */ /* 0x000fca0008000f00 */
[----:B------:R-:W-:Y:S01]  /*17e0*/  IMAD.U32 R8, RZ, RZ, UR10 ;  /* 0x0000000aff087e24 */ /* 0x000fe2000f8e00ff */
[----:B------:R-:W-:Y:S01]  /*17f0*/  MOV R9, UR11 ;  /* 0x0000000b00097c02 */ /* 0x000fe20008000f00 */
[----:B------:R-:W0:Y:S05]  /*1800*/  @!P3 LDG.E.64 R6, desc[UR14][R6.64] ;  /* 0x0000000e0606b981 */ /* 0x000e2a000c1e1b00 */
[----:B------:R-:W3:Y:S01]  /*1810*/  @!P2 LDG.E.64 R8, desc[UR14][R8.64] ;  /* 0x0000000e0808a981 */ /* 0x000ee2000c1e1b00 */
[----:B-1----:R-:W-:-:S05]  /*1820*/  MOV R10, UR5 ;  /* 0x00000005000a7c02 */ /* 0x002fca0008000f00 */
[----:B------:R-:W-:-:S05]  /*1830*/  VIADD R10, R10, 0x2 ;  /* 0x000000020a0a7836 */ /* 0x000fca0000000000 */
[----:B------:R-:W-:Y:S01]  /*1840*/  R2UR UR5, R10 ;  /* 0x000000000a0572ca */ /* 0x000fe200000e0000 */
[----:B0-----:R-:W-:Y:S01]  /*1850*/  @!P3 FADD.FTZ R4, R4, R6 ;  /* 0x000000060404b221 */ /* 0x001fe20000010000 */
[----:B------:R-:W-:-:S03]  /*1860*/  @!P3 FADD.FTZ R5, R5, R7 ;  /* 0x000000070505b221 */ /* 0x000fc60000010000 */
[----:B---3--:R-:W-:Y:S01]  /*1870*/  @!P2 FADD.FTZ R4, R4, R8 ;  /* 0x000000080404a221 */ /* 0x008fe20000010000 */
[----:B------:R-:W-:-:S09]  /*1880*/  @!P2 FADD.FTZ R5, R5, R9 ;  /* 0x000000090505a221 */ /* 0x000fd20000010000 */
.L_x_1460:
[----:B------:R-:W-:Y:S01]  /*1890*/  MOV R6, UR5 ;  /* 0x0000000500067c02 */ /* 0x000fe20008000f00 */
[----:B------:R-:W-:Y:S01]  /*18a0*/  BSSY.RECONVERGENT B0, `(.L_x_1454) ;  /* 0x000000c000007945 */ /* 0x000fe20003800200 */
[----:B------:R-:W-:Y:S02]  /*18b0*/  LOP3.LUT P3, RZ, R19, 0x1, RZ, 0xc0, !PT ;  /* 0x0000000113ff7812 */ /* 0x000fe4000786c0ff */
[----:B------:R-:W-:-:S04]  /*18c0*/  ISETP.EQ.OR P2, PT, R6, UR18, P4 ;  /* 0x0000001206007c0c */ /* 0x000fc8000a742670 */
[----:B------:R-:W-:-:S13]  /*18d0*/  PLOP3.LUT P2, PT, P3, P2, PT, 0x8f, 0xf8 ;  /* 0x0000000000f8781c */ /* 0x000fda0001f45177 */
[----:B------:R-:W-:Y:S05]  /*18e0*/  @P2 BRA `(.L_x_1461) ;  /* 0x00000000001c2947 */ /* 0x000fea0003800000 */
[----:B------:R-:W-:Y:S01]  /*18f0*/  UIMAD UR9, UR20, UR5, UR6 ;  /* 0x00000005140972a4 */ /* 0x000fe2000f8e0206 */
[----:B------:R-:W-:-:S05]  /*1900*/  HFMA2 R7, -RZ, RZ, 0, 4.76837158203125e-07 ;  /* 0x00000008ff077431 */ /* 0x000fca00000001ff */
[----:B------:R-:W-:-:S04]  /*1910*/  IMAD.U32 R6, RZ, RZ, UR9 ;  /* 0x00000009ff067e24 */ /* 0x000fc8000f8e00ff */
[----:B------:R-:W-:-:S06]  /*1920*/  IMAD.WIDE.U32 R6, R6, R7, UR16 ;  /* 0x0000001006067e25 */ /* 0x000fcc000f8e0007 */
[----:B------:R-:W0:Y:S02]  /*1930*/  LDG.E.64 R6, desc[UR14][R6.64] ;  /* 0x0000000e06067981 */ /* 0x000e24000c1e1b00 */
[----:B0-----:R-:W-:Y:S01]  /*1940*/  FADD.FTZ R4, R4, R6 ;  /* 0x0000000604047221 */ /* 0x001fe20000010000 */
[----:B------:R-:W-:-:S07]  /*1950*/  FADD.FTZ R5, R5, R7 ;  /* 0x0000000705057221 */ /* 0x000fce0000010000 */
.L_x_1461:
[----:B------:R-:W-:Y:S05]  /*1960*/  BSYNC.RECONVERGENT B0 ;  /* 0x0000000000007941 */ /* 0x000fea0003800200 */
.L_x_1454:
[----:B------:R-:W4:Y:S01]  /*1970*/  S2UR UR9, SR_CgaCtaId ;  /* 0x00000000000979c3 */ /* 0x000f220000008800 */
[----:B------:R-:W5:Y:S01]  /*1980*/  LDCU UR10, c[0x0][0x414] ;  /* 0x00008280ff0a77ac */ /* 0x000f620008000800 */
[----:B------:R-:W-:Y:S02]  /*1990*/  MOV R13, UR8 ;  /* 0x00000008000d7c02 */ /* 0x000fe40008000f00 */
[----:B------:R-:W-:Y:S01]  /*19a0*/  IADD3 R15, PT, PT, R2, R17, RZ ;  /* 0x00000011020f7210 */ /* 0x000fe20007ffe0ff */
[----:B------:R-:W-:-:S03]  /*19b0*/  UMOV UR5, 0x400 ;  /* 0x0000040000057882 */ /* 0x000fc60000000000 */
[----:B-12---:R-:W1:Y:S08]  /*19c0*/  @P0 LDC.64 R10, c[0x0][0x388] ;  /* 0x0000e200ff0a0b82 */ /* 0x006e700000000a00 */
[----:B---3--:R-:W2:Y:S01]  /*19d0*/  LDC.64 R6, c[0x0][0x398] ;  /* 0x0000e600ff067b82 */ /* 0x008ea20000000a00 */
[----:B----4-:R-:W-:-:S07]  /*19e0*/  ULEA UR5, UR9, UR5, 0x18 ;  /* 0x0000000509057291 */ /* 0x010fce000f8ec0ff */
[----:B------:R-:W3:Y:S01]  /*19f0*/  LDC.64 R8, c[0x0][0x3a0] ;  /* 0x0000e800ff087b82 */ /* 0x000ee20000000a00 */
[----:B-1----:R-:W-:-:S04]  /*1a00*/  @P0 IMAD.WIDE R12, R13, 0x8, R10 ;  /* 0x000000080d0c0825 */ /* 0x002fc800078e020a */
[----:B-----5:R-:W-:Y:S01]  /*1a10*/  @P0 FMUL.FTZ R10, R4, UR10 ;  /* 0x0000000a040a0c20 */ /* 0x020fe20008410000 */
[----:B------:R-:W-:Y:S01]  /*1a20*/  @P0 FMUL.FTZ R11, R5, UR10 ;  /* 0x0000000a050b0c20 */ /* 0x000fe20008410000 */
[----:B------:R-:W-:Y:S04]  /*1a30*/  @!P4 STS.64 [UR5+0x78], R4 ;  /* 0x00007804ff00c988 */ /* 0x000fe80008000a05 */
[----:B------:R-:W-:Y:S01]  /*1a40*/  @P0 STG.E.64 desc[UR14][R12.64], R10 ;  /* 0x0000000a0c000986 */ /* 0x000fe2000c101b0e */
[C---:B--2---:R-:W-:Y:S01]  /*1a50*/  IMAD.WIDE R6, R15.reuse, 0x4, R6 ;  /* 0x000000040f067825 */ /* 0x044fe200078e0206 */
[----:B------:R-:W-:Y:S03]  /*1a60*/  BAR.SYNC.DEFER_BLOCKING 0x0 ;  /* 0x0000000000007b1d */ /* 0x000fe60000010000 */
[----:B---3--:R-:W-:-:S03]  /*1a70*/  IMAD.WIDE R8, R15, 0x4, R8 ;  /* 0x000000040f087825 */ /* 0x008fc600078e0208 */
[----:B------:R-:W2:Y:S04]  /*1a80*/  LDG.E.64 R6, desc[UR14][R6.64] ;  /* 0x0000000e06067981 */ /* 0x000ea8000c1e1b00 */
[----:B------:R-:W2:Y:S01]  /*1a90*/  LDG.E.64 R8, desc[UR14][R8.64] ;  /* 0x0000000e08087981 */ /* 0x000ea2000c1e1b00 */
[----:B------:R-:W-:-:S03]  /*1aa0*/  UISETP.NE.AND UP0, UPT, UR19, URZ, UPT ;  /* 0x000000ff1300728c */ /* 0x000fc6000bf05270 */
[----:B------:R-:W1:Y:S02]  /*1ab0*/  LDS.64 R14, [UR5+0x78] ;  /* 0x00007805ff0e7984 */ /* 0x000e640008000a00 */
[----:B-1----:R-:W-:-:S04]  /*1ac0*/  FMUL.FTZ R14, R14, UR10 ;  /* 0x0000000a0e0e7c20 */ /* 0x002fc80008410000 */
[----:B------:R-:W-:Y:S01]  /*1ad0*/  FMUL.FTZ R2, R14, R14 ;  /* 0x0000000e0e027220 */ /* 0x000fe20000410000 */
[--C-:B0-----:R-:W-:Y:S01]  /*1ae0*/  FADD.FTZ R5, R0, -R14.reuse ;  /* 0x8000000e00057221 */ /* 0x101fe20000010000 */
[----:B------:R-:W-:Y:S02]  /*1af0*/  FADD.FTZ R3, R3, -R14 ;  /* 0x8000000e03037221 */ /* 0x000fe40000010000 */
[----:B------:R-:W-:-:S05]  /*1b00*/  FFMA.FTZ R2, R15, UR10, -R2 ;  /* 0x0000000a0f027c23 */ /* 0x000fca0008010802 */
[----:B------:R-:W-:-:S13]  /*1b10*/  FSETP.GTU.FTZ.AND P2, PT, R2, RZ, PT ;  /* 0x000000ff0200720b */ /* 0x000fda0003f5c000 */
[----:B------:R-:W0:Y:S02]  /*1b20*/  @P2 LDC R15, c[0x0][0x3a8] ;  /* 0x0000ea00ff0f2b82 */ /* 0x000e240000000800 */
[----:B0-----:R-:W-:Y:S01]  /*1b30*/  @P2 FADD.FTZ R4, R2, R15 ;  /* 0x0000000f02042221 */ /* 0x001fe20000010000 */
[----:B------:R-:W-:-:S06]  /*1b40*/  IMAD.MOV.U32 R2, RZ, RZ, 0x3f800000 ;  /* 0x3f800000ff027424 */ /* 0x000fcc00078e00ff */
[----:B------:R-:W0:Y:S02]  /*1b50*/  @P2 MUFU.RSQ R2, R4 ;  /* 0x0000000400022308 */ /* 0x000e240000001400 */
[-C--:B0-----:R-:W-:Y:S01]  /*1b60*/  FMUL.FTZ R5, R5, R2.reuse ;  /* 0x0000000205057220 */ /* 0x081fe20000410000 */
[----:B------:R-:W-:-:S03]  /*1b70*/  FMUL.FTZ R2, R3, R2 ;  /* 0x0000000203027220 */ /* 0x000fc60000410000 */
[----:B--2---:R-:W-:Y:S01]  /*1b80*/  FFMA.FTZ R6, R6, R5, R8 ;  /* 0x0000000506067223 */ /* 0x004fe20000010008 */
[----:B------:R-:W-:Y:S01]  /*1b90*/  FFMA.FTZ R7, R7, R2, R9 ;  /* 0x0000000207077223 */ /* 0x000fe20000010009 */
[----:B------:R-:W-:Y:S06]  /*1ba0*/  BRA.U !UP0, `(.L_x_1462) ;  /* 0x0000000108287547 */ /* 0x000fec000b800000 */
        /* <DEDUP_REMOVED lines=9> */
[----:B-1----:R-:W-:-:S07]  /*1c40*/  FMUL.FTZ R7, R7, R8 ;  /* 0x0000000807077220 */ /* 0x002fce0000410000 */
.L_x_1462:
[----:B------:R-:W-:Y:S04]  /*1c50*/  BSSY.RECONVERGENT B0, `(.L_x_1463) ;  /* 0x000000e000007945 */ /* 0x000fe80003800200 */
[----:B------:R-:W-:Y:S05]  /*1c60*/  @P1 BRA `(.L_x_1464) ;  /* 0x0000000000301947 */ /* 0x000fea0003800000 */
[----:B------:R-:W0:Y:S01]  /*1c70*/  LDCU.64 UR12, c[0x0][0x3e0] ;  /* 0x00007c00ff0c77ac */ /* 0x000e220008000a00 */
[----:B------:R-:W-:Y:S02]  /*1c80*/  SHF.R.S32.HI R0, RZ, 0x1f, R21 ;  /* 0x0000001fff007819 */ /* 0x000fe40000011415 */
[----:B------:R-:W-:Y:S01]  /*1c90*/  MOV R23, R25 ;  /* 0x0000001900177202 */ /* 0x000fe20000000f00 */
[----:B------:R-:W1:Y:S01]  /*1ca0*/  LDCU.64 UR10, c[0x0][0x380] ;  /* 0x00007000ff0a77ac */ /* 0x000e620008000a00 */
        /* <DEDUP_REMOVED lines=8> */
.L_x_1464:
[----:B------:R-:W-:Y:S05]  /*1d30*/  BSYNC.RECONVERGENT B0 ;  /* 0x0000000000007941 */ /* 0x000fea0003800200 */
.L_x_1463:
[----:B------:R-:W-:Y:S02]  /*1d40*/  UIADD3 UR8, UPT, UPT, UR20, UR8, URZ ;  /* 0x0000000814087290 */ /* 0x000fe4000fffe0ff */
[----:B------:R-:W-:Y:S02]  /*1d50*/  UIADD3 UR4, UPT, UPT, UR4, 0x1, URZ ;  /* 0x0000000104047890 */ /* 0x000fe4000fffe0ff */
[----:B------:R-:W-:-:S09]  /*1d60*/  UISETP.GE.AND UP0, UPT, UR8, UR7, UPT ;  /* 0x000000070800728c */ /* 0x000fd2000bf06270 */
[----:B------:R-:W-:Y:S05]  /*1d70*/  BRA.U !UP0, `(.L_x_1465) ;  /* 0xffffffe5082c7547 */ /* 0x000fea000b83ffff */
[----:B------:R-:W-:Y:S05]  /*1d80*/  EXIT ;  /* 0x000000000000794d */ /* 0x000fea0003800000 */
.L_x_1466:
        /* <DEDUP_REMOVED lines=15> */
.L_x_2495:


//--------------------- .text._Z35group_norm_nhwc_fwd_one_pass_kernelI11Bf16IOFp32WLi128ELi12ELi384EEv26Group_norm_nhwc_fwd_params --------------------------
	.section	.text._Z35group_norm_nhwc_fwd_one_pass_kernelI11Bf16IOFp32WLi128ELi12ELi384EEv26Group_norm_nhwc_fwd_params,"ax",@progbits
	.align	128
        .global         _Z35group_norm_nhwc_fwd_one_pass_kernelI11Bf16IOFp32WLi128ELi12ELi384EEv26Group_norm_nhwc_fwd_params
        .type           _Z35group_norm_nhwc_fwd_one_pass_kernelI11Bf16IOFp32WLi128ELi12ELi384EEv26Group_norm_nhwc_fwd_params,@function
        .size           _Z35group_norm_nhwc_fwd_one_pass_kernelI11Bf16IOFp32WLi128ELi12ELi384EEv26Group_norm_nhwc_fwd_params,(.L_x_2496 - _Z35group_norm_nhwc_fwd_one_pass_kernelI11Bf16IOFp32WLi128ELi12ELi384EEv26Group_norm_nhwc_fwd_params)
        .other          _Z35group_norm_nhwc_fwd_one_pass_kernelI11Bf16IOFp32WLi128ELi12ELi384EEv26Group_norm_nhwc_fwd_params,@"STO_CUDA_ENTRY STV_DEFAULT"
_Z35group_norm_nhwc_fwd_one_pass_kernelI11Bf16IOFp32WLi128ELi12ELi384EEv26Group_norm_nhwc_fwd_params:
.text._Z35group_norm_nhwc_fwd_one_pass_kernelI11Bf16IOFp32WLi128ELi12ELi384EEv26Group_norm_nhwc_fwd_params:
        /* <DEDUP_REMOVED lines=10> */
[----:B------:R-:W2:Y:S01]  /*00a0*/  LDCU UR19, c[0x0][0x374] ;  /* 0x00006e80ff1377ac */ /* 0x000ea20008000800 */
[----:B------:R-:W3:Y:S06]  /*00b0*/  LDCU UR4, c[0x0][0x404] ;  /* 0x00008080ff0477ac */ /* 0x000eec0008000800 */
[----:B------:R-:W4:Y:S01]  /*00c0*/  LDC R19, c[0x0][0x370] ;  /* 0x0000dc00ff137b82 */ /* 0x000f220000000800 */
[----:B------:R-:W5:Y:S01]  /*00d0*/  LDCU.64 UR8, c[0x0][0x388] ;  /* 0x00007100ff0877ac */ /* 0x000f620008000a00 */
[----:B------:R-:W2:Y:S01]  /*00e0*/  LDCU.U8 UR5, c[0x0][0x3fc] ;  /* 0x00007f80ff0577ac */ /* 0x000ea20008000000 */
[----:B------:R-:W0:Y:S01]  /*00f0*/  LDCU.64 UR14, c[0x0][0x358] ;  /* 0x00006b00ff0e77ac */ /* 0x000e220008000a00 */
[----:B---3--:R-:W-:Y:S01]  /*0100*/  MOV R2, UR4 ;  /* 0x0000000400027c02 */ /* 0x008fe20008000f00 */
[----:B------:R-:W-:Y:S01]  /*0110*/  UMOV UR4, URZ ;  /* 0x000000ff00047c82 */ /* 0x000fe20008000000 */
[----:B-----5:R-:W-:Y:S01]  /*0120*/  ISETP.NE.U32.AND P1, PT, RZ, UR8, PT ;  /* 0x00000008ff007c0c */ /* 0x020fe2000bf25070 */
[----:B------:R-:W-:Y:S01]  /*0130*/  UMOV UR8, UR6 ;  /* 0x0000000600087c82 */ /* 0x000fe20008000000 */
[C---:B0-----:R-:W-:Y:S01]  /*0140*/  LOP3.LUT R0, R20.reuse, 0xffff, RZ, 0xc0, !PT ;  /* 0x0000ffff14007812 */ /* 0x041fe200078ec0ff */
[----:B--2---:R-:W-:Y:S01]  /*0150*/  UISETP.NE.AND UP0, UPT, UR5, URZ, UPT ;  /* 0x000000ff0500728c */ /* 0x004fe2000bf05270 */
[----:B-1----:R-:W-:-:S02]  /*0160*/  LOP3.LUT P0, RZ, R20, UR18, RZ, 0xfc, !PT ;  /* 0x0000001214ff7c12 */ /* 0x002fc4000f80fcff */
[----:B----4-:R-:W-:Y:S01]  /*0170*/  LOP3.LUT R18, R19, 0x7ffffff8, RZ, 0xc0, !PT ;  /* 0x7ffffff813127812 */ /* 0x010fe200078ec0ff */
[----:B------:R-:W-:Y:S01]  /*0180*/  IMAD R0, R0, 0x2aab, RZ ;  /* 0x00002aab00007824 */ /* 0x000fe200078e02ff */
[----:B------:R-:W-:-:S04]  /*0190*/  ISETP.NE.AND.EX P0, PT, RZ, UR9, !P0, P1 ;  /* 0x00000009ff007c0c */ /* 0x000fc8000c705310 */
[----:B------:R-:W-:-:S05]  /*01a0*/  SHF.R.U32.HI R21, RZ, 0x10, R0 ;  /* 0x00000010ff157819 */ /* 0x000fca0000011600 */
[----:B------:R-:W-:-:S07]  /*01b0*/  IMAD R21, R2, UR18, R21 ;  /* 0x0000001202157c24 */ /* 0x000fce000f8e0215 */
.L_x_1486:
[----:B0--3--:R-:W0:Y:S01]  /*01c0*/  LDC R2, c[0x0][0x3f8] ;  /* 0x0000fe00ff027b82 */ /* 0x009e220000000800 */
[----:B-1----:R-:W1:Y:S01]  /*01d0*/  LDCU.64 UR10, c[0x0][0x3e8] ;  /* 0x00007d00ff0a77ac */ /* 0x002e620008000a00 */
[----:B------:R-:W-:Y:S02]  /*01e0*/  SHF.R.S32.HI R13, RZ, 0x1f, R21 ;  /* 0x0000001fff0d7819 */ /* 0x000fe40000011415 */
[----:B0-----:R-:W-:Y:S02]  /*01f0*/  IABS R3, R2 ;  /* 0x0000000200037213 */ /* 0x001fe40000000000 */
[----:B------:R-:W-:Y:S02]  /*0200*/  ISETP.NE.AND P3, PT, R2, RZ, PT ;  /* 0x000000ff0200720c */ /* 0x000fe40003f65270 */
[----:B------:R-:W0:Y:S08]  /*0210*/  I2F.RP R0, R3 ;  /* 0x0000000300007306 */ /* 0x000e300000209400 */
[----:B0-----:R-:W0:Y:S02]  /*0220*/  MUFU.RCP R0, R0 ;  /* 0x0000000000007308 */ /* 0x001e240000001000 */
[----:B0---4-:R-:W-:-:S06]  /*0230*/  IADD3 R4, PT, PT, R0, 0xffffffe, RZ ;  /* 0x0ffffffe00047810 */ /* 0x011fcc0007ffe0ff */
[----:B--2---:R0:W2:Y:S02]  /*0240*/  F2I.FTZ.U32.TRUNC.NTZ R5, R4 ;  /* 0x0000000400057305 */ /* 0x0040a4000021f000 */
[----:B0-----:R-:W-:Y:S02]  /*0250*/  HFMA2 R4, -RZ, RZ, 0, 0 ;  /* 0x00000000ff047431 */ /* 0x001fe400000001ff */
[----:B--2--5:R-:W-:-:S04]  /*0260*/  IMAD.MOV R6, RZ, RZ, -R5 ;  /* 0x000000ffff067224 */ /* 0x024fc800078e0a05 */
[----:B------:R-:W-:Y:S01]  /*0270*/  IMAD R7, R6, R3, RZ ;  /* 0x0000000306077224 */ /* 0x000fe200078e02ff */
[----:B------:R-:W-:-:S03]  /*0280*/  IABS R6, UR8 ;  /* 0x0000000800067c13 */ /* 0x000fc60008000000 */
[----:B------:R-:W-:Y:S01]  /*0290*/  IMAD.HI.U32 R5, R5, R7, R4 ;  /* 0x0000000705057227 */ /* 0x000fe200078e0004 */
[----:B------:R-:W-:-:S05]  /*02a0*/  LOP3.LUT R4, R20, 0xffff, RZ, 0xc0, !PT ;  /* 0x0000ffff14047812 */ /* 0x000fca00078ec0ff */
[----:B------:R-:W-:-:S04]  /*02b0*/  IMAD.HI.U32 R15, R5, R6, RZ ;  /* 0x00000006050f7227 */ /* 0x000fc800078e00ff */
[----:B------:R-:W-:Y:S01]  /*02c0*/  IMAD R4, R4, 0x2aab, RZ ;  /* 0x00002aab04047824 */ /* 0x000fe200078e02ff */
[----:B------:R-:W-:-:S04]  /*02d0*/  IADD3 R0, PT, PT, -R15, RZ, RZ ;  /* 0x000000ff0f007210 */ /* 0x000fc80007ffe1ff */
[----:B------:R-:W-:Y:S01]  /*02e0*/  SHF.R.U32.HI R4, RZ, 0x10, R4 ;  /* 0x00000010ff047819 */ /* 0x000fe20000011604 */
[----:B------:R-:W-:-:S05]  /*02f0*/  IMAD R0, R3, R0, R6 ;  /* 0x0000000003007224 */ /* 0x000fca00078e0206 */
[----:B------:R-:W-:-:S13]  /*0300*/  ISETP.GT.U32.AND P2, PT, R3, R0, PT ;  /* 0x000000000300720c */ /* 0x000fda0003f44070 */
[----:B------:R-:W-:Y:S01]  /*0310*/  @!P2 IMAD.IADD R0, R0, 0x1, -R3 ;  /* 0x000000010000a824 */ /* 0x000fe200078e0a03 */
[----:B------:R-:W-:-:S04]  /*0320*/  @!P2 IADD3 R15, PT, PT, R15, 0x1, RZ ;  /* 0x000000010f0fa810 */ /* 0x000fc80007ffe0ff */
[----:B------:R-:W-:Y:S02]  /*0330*/  ISETP.GE.U32.AND P1, PT, R0, R3, PT ;  /* 0x000000030000720c */ /* 0x000fe40003f26070 */
[----:B------:R-:W-:Y:S02]  /*0340*/  LOP3.LUT R0, R2, UR8, RZ, 0x3c, !PT ;  /* 0x0000000802007c12 */ /* 0x000fe4000f8e3cff */
[----:B------:R-:W-:Y:S02]  /*0350*/  PRMT R3, R4, 0x9910, RZ ;  /* 0x0000991004037816 */ /* 0x000fe400000000ff */
[----:B------:R-:W-:Y:S02]  /*0360*/  ISETP.GE.AND P4, PT, R0, RZ, PT ;  /* 0x000000ff0000720c */ /* 0x000fe40003f86270 */
[----:B------:R-:W-:Y:S01]  /*0370*/  IADD3 R0, PT, PT, R21, 0x40, RZ ;  /* 0x0000004015007810 */ /* 0x000fe20007ffe0ff */
[----:B------:R-:W-:-:S03]  /*0380*/  IMAD R3, R3, 0x6, RZ ;  /* 0x0000000603037824 */ /* 0x000fc600078e02ff */
[----:B-1----:R-:W-:Y:S01]  /*0390*/  ISETP.GE.U32.AND P2, PT, R0, UR10, PT ;  /* 0x0000000a00007c0c */ /* 0x002fe2000bf46070 */
[----:B------:R-:W-:Y:S01]  /*03a0*/  @P1 VIADD R15, R15, 0x1 ;  /* 0x000000010f0f1836 */ /* 0x000fe20000000000 */
[----:B------:R-:W-:Y:S02]  /*03b0*/  ISETP.GE.U32.AND P1, PT, R21, UR10, PT ;  /* 0x0000000a15007c0c */ /* 0x000fe4000bf26070 */
[----:B------:R-:W-:Y:S02]  /*03c0*/  SHF.R.S32.HI R11, RZ, 0x1f, R0 ;  /* 0x0000001fff0b7819 */ /* 0x000fe40000011400 */
[----:B------:R-:W-:Y:S02]  /*03d0*/  ISETP.GE.AND.EX P1, PT, R13, UR11, PT, P1 ;  /* 0x0000000b0d007c0c */ /* 0x000fe4000bf26310 */
[----:B------:R-:W-:Y:S01]  /*03e0*/  ISETP.GE.AND.EX P2, PT, R11, UR11, PT, P2 ;  /* 0x0000000b0b007c0c */ /* 0x000fe2000bf46320 */
[----:B------:R-:W0:Y:S01]  /*03f0*/  LDCU.64 UR10, c[0x0][0x3f0] ;  /* 0x00007e00ff0a77ac */ /* 0x000e220008000a00 */
[----:B------:R-:W-:-:S02]  /*0400*/  IADD3 R3, PT, PT, RZ, -R3, RZ ;  /* 0x80000003ff037210 */ /* 0x000fc40007ffe0ff */
[----:B------:R-:W-:Y:S02]  /*0410*/  @!P4 IADD3 R15, PT, PT, -R15, RZ, RZ ;  /* 0x000000ff0f0fc210 */ /* 0x000fe40007ffe1ff */
[----:B------:R-:W-:Y:S02]  /*0420*/  @!P3 LOP3.LUT R15, RZ, R2, RZ, 0x33, !PT ;  /* 0x00000002ff0fb212 */ /* 0x000fe400078e33ff */
[----:B------:R-:W-:-:S03]  /*0430*/  PRMT R5, R3, 0x7710, RZ ;  /* 0x0000771003057816 */ /* 0x000fc600000000ff */
[--C-:B------:R-:W-:Y:S01]  /*0440*/  IMAD.MOV R3, RZ, RZ, -R15.reuse ;  /* 0x000000ffff037224 */ /* 0x100fe200078e0a0f */
[----:B------:R-:W-:Y:S01]  /*0450*/  IADD3 R5, PT, PT, R5, R20, RZ ;  /* 0x0000001405057210 */ /* 0x000fe20007ffe0ff */
[----:B------:R-:W1:Y:S02]  /*0460*/  @!P1 LDC.64 R6, c[0x0][0x3e0] ;  /* 0x0000f800ff069b82 */ /* 0x000e640000000a00 */
[----:B------:R-:W-:Y:S01]  /*0470*/  IMAD R16, R2, R3, UR8 ;  /* 0x0000000802107e24 */ /* 0x000fe2000f8e0203 */
[----:B------:R-:W-:Y:S02]  /*0480*/  SHF.L.U32 R5, R5, 0x1, RZ ;  /* 0x0000000105057819 */ /* 0x000fe400000006ff */
[----:B------:R-:W-:Y:S01]  /*0490*/  SHF.R.S32.HI R2, RZ, 0x1f, R15 ;  /* 0x0000001fff027819 */ /* 0x000fe2000001140f */
[----:B------:R-:W-:Y:S01]  /*04a0*/  IMAD R16, R16, 0xc, RZ ;  /* 0x0000000c10107824 */ /* 0x000fe200078e02ff */
[----:B------:R-:W-:Y:S01]  /*04b0*/  LOP3.LUT R5, R5, 0xffff, RZ, 0xc0, !PT ;  /* 0x0000ffff05057812 */ /* 0x000fe200078ec0ff */
[----:B------:R-:W2:Y:S02]  /*04c0*/  @!P2 LDC.64 R8, c[0x0][0x3e0] ;  /* 0x0000f800ff08ab82 */ /* 0x000ea40000000a00 */
[----:B0-----:R-:W-:Y:S01]  /*04d0*/  IMAD R10, R2, UR10, RZ ;  /* 0x0000000a020a7c24 */ /* 0x001fe2000f8e02ff */
[----:B------:R-:W-:-:S03]  /*04e0*/  IADD3 R22, P3, PT, R16, R5, RZ ;  /* 0x0000000510167210 */ /* 0x000fc60007f7e0ff */
[C---:B------:R-:W-:Y:S01]  /*04f0*/  IMAD R25, R15.reuse, UR11, R10 ;  /* 0x0000000b0f197c24 */ /* 0x040fe2000f8e020a */
[----:B------:R-:W-:Y:S01]  /*0500*/  LEA.HI.X.SX32 R23, R16, RZ, 0x1, P3 ;  /* 0x000000ff10177211 */ /* 0x000fe200018f0eff */
[----:B------:R-:W0:Y:S02]  /*0510*/  @!P1 LDC.64 R4, c[0x0][0x390] ;  /* 0x0000e400ff049b82 */ /* 0x000e240000000a00 */
[----:B------:R-:W-:-:S06]  /*0520*/  IMAD.WIDE.U32 R22, R15, UR10, R22 ;  /* 0x0000000a0f167c25 */ /* 0x000fcc000f8e0016 */
[----:B------:R-:W3:Y:S01]  /*0530*/  @!P2 LDC.64 R2, c[0x0][0x390] ;  /* 0x0000e400ff02ab82 */ /* 0x000ee20000000a00 */
[----:B-1----:R-:W-:Y:S01]  /*0540*/  @!P1 IMAD R10, R13, R6, RZ ;  /* 0x000000060d0a9224 */ /* 0x002fe200078e02ff */
[-C--:B------:R-:W-:Y:S01]  /*0550*/  @!P1 MOV R24, R22.reuse ;  /* 0x0000001600189202 */ /* 0x080fe20000000f00 */
[----:B------:R-:W-:Y:S02]  /*0560*/  IMAD.IADD R25, R23, 0x1, R25 ;  /* 0x0000000117197824 */ /* 0x000fe400078e0219 */
[C---:B------:R-:W-:Y:S01]  /*0570*/  @!P1 IMAD R13, R21.reuse, R7, R10 ;  /* 0x00000007150d9224 */ /* 0x040fe200078e020a */
[----:B------:R-:W-:Y:S01]  /*0580*/  @!P2 MOV R10, R22 ;  /* 0x00000016000aa202 */ /* 0x000fe20000000f00 */
[----:B------:R-:W-:-:S04]  /*0590*/  @!P1 IMAD.WIDE.U32 R6, R21, R6, R24 ;  /* 0x0000000615069225 */ /* 0x000fc800078e0018 */
[----:B--2---:R-:W-:Y:S01]  /*05a0*/  @!P2 IMAD R11, R11, R8, RZ ;  /* 0x000000080b0ba224 */ /* 0x004fe200078e02ff */
[----:B------:R-:W-:-:S03]  /*05b0*/  @!P1 IADD3 R7, PT, PT, R7, R13, RZ ;  /* 0x0000000d07079210 */ /* 0x000fc60007ffe0ff */
[C---:B------:R-:W-:Y:S02]  /*05c0*/  @!P2 IMAD R9, R0.reuse, R9, R11 ;  /* 0x000000090009a224 */ /* 0x040fe400078e020b */
[----:B------:R-:W-:Y:S02]  /*05d0*/  @!P2 IMAD.MOV.U32 R11, RZ, RZ, R25 ;  /* 0x000000ffff0ba224 */ /* 0x000fe400078e0019 */
[----:B------:R-:W-:Y:S01]  /*05e0*/  @!P2 IMAD.WIDE.U32 R10, R0, R8, R10 ;  /* 0x00000008000aa225 */ /* 0x000fe200078e000a */
[----:B0-----:R-:W-:-:S04]  /*05f0*/  @!P1 LEA R8, P3, R6, R4, 0x1 ;  /* 0x0000000406089211 */ /* 0x001fc800078608ff */
[----:B------:R-:W-:Y:S02]  /*0600*/  @!P2 IADD3 R0, PT, PT, R11, R9, RZ ;  /* 0x000000090b00a210 */ /* 0x000fe40007ffe0ff */
[----:B---3--:R-:W-:Y:S01]  /*0610*/  @!P2 LEA R4, P4, R10, R2, 0x1 ;  /* 0x000000020a04a211 */ /* 0x008fe200078808ff */
[----:B------:R-:W-:Y:S01]  /*0620*/  IMAD.MOV.U32 R2, RZ, RZ, RZ ;  /* 0x000000ffff027224 */ /* 0x000fe200078e00ff */
[----:B------:R-:W-:Y:S02]  /*0630*/  @!P1 LEA.HI.X R9, R6, R5, R7, 0x1, P3 ;  /* 0x0000000506099211 */ /* 0x000fe400018f0c07 */
[----:B------:R-:W-:Y:S01]  /*0640*/  @!P2 LEA.HI.X R5, R10, R3, R0, 0x1, P4 ;  /* 0x000000030a05a211 */ /* 0x000fe200020f0c00 */
[----:B------:R-:W-:Y:S02]  /*0650*/  HFMA2 R0, -RZ, RZ, 0, 0 ;  /* 0x00000000ff007431 */ /* 0x000fe400000001ff */
[----:B------:R-:W2:Y:S04]  /*0660*/  @!P1 LDG.E R2, desc[UR14][R8.64] ;  /* 0x0000000e08029981 */ /* 0x000ea8000c1e1900 */
[----:B------:R-:W3:Y:S01]  /*0670*/  @!P2 LDG.E R0, desc[UR14][R4.64] ;  /* 0x0000000e0400a981 */ /* 0x000ee2000c1e1900 */
[----:B------:R-:W-:Y:S01]  /*0680*/  BSSY.RECONVERGENT B0, `(.L_x_1467) ;  /* 0x0000035000007945 */ /* 0x000fe20003800200 */
[----:B------:R-:W0:Y:S02]  /*0690*/  S2R R6, SR_LANEID ;  /* 0x0000000000067919 */ /* 0x000e240000000000 */
[----:B0-----:R-:W-:-:S02]  /*06a0*/  ISETP.GT.AND P2, PT, R6, 0x1e, PT ;  /* 0x0000001e0600780c */ /* 0x001fc40003f44270 */
[----:B------:R-:W-:Y:S02]  /*06b0*/  ISETP.GT.AND P3, PT, R6, 0xf, PT ;  /* 0x0000000f0600780c */ /* 0x000fe40003f64270 */
[C---:B--2---:R-:W-:Y:S01]  /*06c0*/  PRMT R17, R2.reuse, 0x7632, R17 ;  /* 0x0000763202117816 */ /* 0x044fe20000000011 */
[----:B------:R-:W-:-:S03]  /*06d0*/  IMAD.U32 R2, R2, 0x10000, RZ ;  /* 0x0001000002027824 */ /* 0x000fc600078e00ff */
[----:B------:R-:W-:Y:S02]  /*06e0*/  SHF.L.U32 R17, R17, 0x10, RZ ;  /* 0x0000001011117819 */ /* 0x000fe400000006ff */
[----:B---3--:R-:W-:-:S03]  /*06f0*/  PRMT R3, R0, 0x7632, R3 ;  /* 0x0000763200037816 */ /* 0x008fc60000000003 */
[----:B------:R-:W-:Y:S01]  /*0700*/  FMUL.FTZ R11, R17, R17 ;  /* 0x00000011110b7220 */ /* 0x000fe20000410000 */
[----:B------:R-:W-:Y:S01]  /*0710*/  SHF.L.U32 R0, R0, 0x10, RZ ;  /* 0x0000001000007819 */ /* 0x000fe200000006ff */
[C---:B------:R-:W-:Y:S01]  /*0720*/  FADD.FTZ R7, R2.reuse, R17 ;  /* 0x0000001102077221 */ /* 0x040fe20000010000 */
[----:B------:R-:W-:Y:S01]  /*0730*/  SHF.L.U32 R3, R3, 0x10, RZ ;  /* 0x0000001003037819 */ /* 0x000fe200000006ff */
[----:B------:R-:W-:Y:S02]  /*0740*/  FFMA.FTZ R11, R2, R2, R11 ;  /* 0x00000002020b7223 */ /* 0x000fe4000001000b */
[----:B------:R-:W-:Y:S02]  /*0750*/  FADD.FTZ R7, RZ, R7 ;  /* 0x00000007ff077221 */ /* 0x000fe40000010000 */
[----:B------:R-:W-:Y:S01]  /*0760*/  FMUL.FTZ R9, R3, R3 ;  /* 0x0000000303097220 */ /* 0x000fe20000410000 */
[----:B------:R-:W-:Y:S01]  /*0770*/  FADD.FTZ R4, R0, R3 ;  /* 0x0000000300047221 */ /* 0x000fe20000010000 */
[----:B------:R-:W-:-:S02]  /*0780*/  FADD.FTZ R11, RZ, R11 ;  /* 0x0000000bff0b7221 */ /* 0x000fc40000010000 */
[----:B------:R-:W-:Y:S01]  /*0790*/  FFMA.FTZ R8, R0, R0, R9 ;  /* 0x0000000000087223 */ /* 0x000fe20000010009 */
[----:B------:R-:W-:-:S03]  /*07a0*/  FADD.FTZ R7, R7, R4 ;  /* 0x0000000407077221 */ /* 0x000fc60000010000 */
[----:B------:R-:W-:Y:S02]  /*07b0*/  FADD.FTZ R8, R11, R8 ;  /* 0x000000080b087221 */ /* 0x000fe40000010000 */
        /* <DEDUP_REMOVED lines=33> */
.L_x_1468:
[----:B------:R-:W-:Y:S05]  /*09d0*/  BSYNC.RECONVERGENT B0 ;  /* 0x0000000000007941 */ /* 0x000fea0003800200 */
.L_x_1467:
        /* <DEDUP_REMOVED lines=9> */
[----:B--2---:R-:W2:Y:S04]  /*0a70*/  LDS.128 R12, [UR5+0x20] ;  /* 0x00002005ff0c7984 */ /* 0x004ea80008000c00 */
[----:B-1----:R-:W1:Y:S01]  /*0a80*/  LDS.128 R8, [UR5+0x30] ;  /* 0x00003005ff087984 */ /* 0x002e620008000c00 */
[----:B---3--:R-:W-:Y:S01]  /*0a90*/  FADD.FTZ R27, R4, R6 ;  /* 0x00000006041b7221 */ /* 0x008fe20000010000 */
[----:B------:R-:W-:-:S02]  /*0aa0*/  FADD.FTZ R26, R5, R7 ;  /* 0x00000007051a7221 */ /* 0x000fc40000010000 */
[----:B0-----:R-:W0:Y:S01]  /*0ab0*/  LDS.128 R4, [UR5+0x40] ;  /* 0x00004005ff047984 */ /* 0x001e220008000c00 */
[----:B--2---:R-:W-:Y:S01]  /*0ac0*/  FADD.FTZ R27, R27, R12 ;  /* 0x0000000c1b1b7221 */ /* 0x004fe20000010000 */
        /* <DEDUP_REMOVED lines=21> */
.L_x_1470:
[----:B------:R-:W-:Y:S05]  /*0c20*/  BSYNC.RECONVERGENT B0 ;  /* 0x0000000000007941 */ /* 0x000fea0003800200 */
.L_x_1469:
        /* <DEDUP_REMOVED lines=17> */
[----:B------:R-:W-:Y:S01]  /*0d40*/  MOV R10, UR12 ;  /* 0x0000000c000a7c02 */ /* 0x000fe20008000f00 */
        /* <DEDUP_REMOVED lines=8> */
[----:B-1----:R-:W-:Y:S01]  /*0dd0*/  SEL R11, R19, RZ, !P4 ;  /* 0x000000ff130b7207 */ /* 0x002fe20006000000 */
[----:B------:R-:W-:Y:S06]  /*0de0*/  MEMBAR.ALL.GPU ;  /* 0x0000000000007992 */ /* 0x000fec000000a000 */
[----:B------:R-:W-:-:S00]  /*0df0*/  ERRBAR ;  /* 0x00000000000079ab */ /* 0x000fc00000000000 */
[----:B------:R-:W-:Y:S06]  /*0e00*/  CGAERRBAR ;  /* 0x00000000000075ab */ /* 0x000fec0000000000 */
[----:B------:R3:W-:Y:S01]  /*0e10*/  REDG.E.ADD.S32.STRONG.GPU desc[UR14][R6.64], R13 ;  /* 0x0000000d0600798e */ /* 0x0007e2000c12e30e */
[----:B------:R-:W-:-:S13]  /*0e20*/  ISETP.NE.AND P4, PT, R11, -0x1, PT ;  /* 0xffffffff0b00780c */ /* 0x000fda0003f85270 */
[----:B---3--:R-:W-:Y:S05]  /*0e30*/  @!P4 BRA `(.L_x_1472) ;  /* 0x000000000014c947 */ /* 0x008fea0003800000 */
.L_x_1473:
[----:B------:R-:W3:Y:S04]  /*0e40*/  LDG.E.STRONG.GPU R8, desc[UR14][R6.64] ;  /* 0x0000000e06087981 */ /* 0x000ee8000c1ef900 */
[----:B---3--:R-:W-:Y:S01]  /*0e50*/  CCTL.IVALL ;  /* 0x00000000ff00798f */ /* 0x008fe20002000000 */
[----:B------:R-:W-:Y:S05]  /*0e60*/  YIELD ;  /* 0x0000000000007946 */ /* 0x000fea0003800000 */
[----:B------:R-:W-:-:S13]  /*0e70*/  ISETP.NE.AND P4, PT, R8, R11, PT ;  /* 0x0000000b0800720c */ /* 0x000fda0003f85270 */
[----:B------:R-:W-:Y:S05]  /*0e80*/  @P4 BRA `(.L_x_1473) ;  /* 0xfffffffc00ec4947 */ /* 0x000fea000383ffff */
.L_x_1472:
[----:B------:R-:W-:Y:S05]  /*0e90*/  WARPSYNC.ALL ;  /* 0x0000000000007948 */ /* 0x000fea0003800000 */
[----:B------:R-:W-:Y:S06]  /*0ea0*/  BAR.SYNC.DEFER_BLOCKING 0x0 ;  /* 0x0000000000007b1d */ /* 0x000fec0000010000 */
[----:B------:R-:W-:Y:S01]  /*0eb0*/  UMOV UR5, URZ ;  /* 0x000000ff00057c82 */ /* 0x000fe20008000000 */
[----:B------:R-:W-:Y:S05]  /*0ec0*/  @!P2 BRA `(.L_x_1474) ;  /* 0x000000040094a947 */ /* 0x000fea0003800000 */
[----:B------:R-:W-:Y:S02]  /*0ed0*/  ULEA UR23, UR19, UR6, 0x2 ;  /* 0x0000000613177291 */ /* 0x000fe4000f8e10ff */
[----:B------:R-:W-:Y:S02]  /*0ee0*/  UIMAD UR10, UR19, 0x3, UR6 ;  /* 0x00000003130a78a4 */ /* 0x000fe4000f8e0206 */
[----:B------:R-:W-:Y:S02]  /*0ef0*/  ULEA UR11, UR19, UR6, 0x1 ;  /* 0x00000006130b7291 */ /* 0x000fe4000f8e08ff */
[----:B------:R-:W-:Y:S02]  /*0f00*/  UIMAD UR12, UR19, 0x6, UR6 ;  /* 0x00000006130c78a4 */ /* 0x000fe4000f8e0206 */
[----:B------:R-:W-:Y:S02]  /*0f10*/  UIMAD UR13, UR19, 0x7, UR6 ;  /* 0x00000007130d78a4 */ /* 0x000fe4000f8e0206 */
[----:B------:R-:W-:-:S02]  /*0f20*/  UIMAD UR20, UR19, 0x5, UR6 ;  /* 0x00000005131478a4 */ /* 0x000fc4000f8e0206 */
[----:B------:R-:W-:Y:S02]  /*0f30*/  UIADD3 UR22, UPT, UPT, UR6, UR19, URZ ;  /* 0x0000001306167290 */ /* 0x000fe4000fffe0ff */
[----:B------:R-:W-:Y:S01]  /*0f40*/  UIADD3 UR21, UPT, UPT, -UR18, URZ, URZ ;  /* 0x000000ff12157290 */ /* 0x000fe2000fffe1ff */
[----:B------:R-:W-:Y:S01]  /*0f50*/  UMOV UR5, URZ ;  /* 0x000000ff00057c82 */ /* 0x000fe20008000000 */
[----:B------:R-:W-:-:S10]  /*0f60*/  UMOV UR9, UR6 ;  /* 0x0000000600097c82 */ /* 0x000fd40008000000 */
.L_x_1475:
        /* <DEDUP_REMOVED lines=23> */
[----:B------:R-:W-:Y:S02]  /*10e0*/  MOV R10, UR26 ;  /* 0x0000001a000a7c02 */ /* 0x000fe40008000f00 */
[----:B-1----:R-:W-:Y:S01]  /*10f0*/  MOV R11, UR27 ;  /* 0x0000001b000b7c02 */ /* 0x002fe20008000f00 */
[----:B------:R-:W3:Y:S01]  /*1100*/  @!P4 LDG.E.64 R8, desc[UR14][R8.64] ;  /* 0x0000000e0808c981 */ /* 0x000ee2000c1e1b00 */
[----:B--2---:R-:W-:Y:S01]  /*1110*/  IMAD.U32 R12, RZ, RZ, UR24 ;  /* 0x00000018ff0c7e24 */ /* 0x004fe2000f8e00ff */
[----:B------:R-:W-:-:S03]  /*1120*/  MOV R13, UR25 ;  /* 0x00000019000d7c02 */ /* 0x000fc60008000f00 */
[----:B------:R-:W2:Y:S04]  /*1130*/  @!P6 LDG.E.64 R10, desc[UR14][R10.64] ;  /* 0x0000000e0a0ae981 */ /* 0x000ea8000c1e1b00 */
        /* <DEDUP_REMOVED lines=10> */
[----:B---3--:R-:W-:Y:S01]  /*11e0*/  @!P4 FADD.FTZ R4, R4, R8 ;  /* 0x000000080404c221 */ /* 0x008fe20000010000 */
[----:B------:R-:W-:Y:S02]  /*11f0*/  @!P4 FADD.FTZ R5, R5, R9 ;  /* 0x000000090505c221 */ /* 0x000fe40000010000 */
[----:B------:R-:W-:-:S02]  /*1200*/  ISETP.EQ.OR P4, PT, R6, UR18, P3 ;  /* 0x0000001206007c0c */ /* 0x000fc40009f82670 */
[----:B------:R-:W-:Y:S01]  /*1210*/  MOV R6, UR24 ;  /* 0x0000001800067c02 */ /* 0x000fe20008000f00 */
[----:B--2---:R-:W-:Y:S01]  /*1220*/  @!P6 FADD.FTZ R4, R4, R10 ;  /* 0x0000000a0404e221 */ /* 0x004fe20000010000 */
        /* <DEDUP_REMOVED lines=17> */
[----:B------:R-:W-:Y:S01]  /*1340*/  MOV R9, UR27 ;  /* 0x0000001b00097c02 */ /* 0x000fe20008000f00 */
[----:B------:R-:W-:-:S04]  /*1350*/  @!UP2 UIMAD.WIDE.U32 UR26, UR13, 0x8, UR16 ;  /* 0x000000080d1aa8a5 */ /* 0x000fc8000f8e0010 */
[----:B------:R-:W-:Y:S01]  /*1360*/  IMAD.U32 R10, RZ, RZ, UR24 ;  /* 0x00000018ff0a7e24 */ /* 0x000fe2000f8e00ff */
[----:B------:R-:W-:Y:S01]  /*1370*/  MOV R11, UR25 ;  /* 0x00000019000b7c02 */ /* 0x000fe20008000f00 */
[----:B------:R-:W3:Y:S01]  /*1380*/  @!P4 LDG.E.64 R8, desc[UR14][R8.64] ;  /* 0x0000000e0808c981 */ /* 0x000ee2000c1e1b00 */
[----:B------:R-:W-:Y:S02]  /*1390*/  MOV R12, UR26 ;  /* 0x0000001a000c7c02 */ /* 0x000fe40008000f00 */
[----:B------:R-:W-:Y:S02]  /*13a0*/  MOV R13, UR27 ;  /* 0x0000001b000d7c02 */ /* 0x000fe40008000f00 */
[----:B------:R-:W4:Y:S04]  /*13b0*/  @!P6 LDG.E.64 R10, desc[UR14][R10.64] ;  /* 0x0000000e0a0ae981 */ /* 0x000f28000c1e1b00 */
[----:B------:R-:W5:Y:S01]  /*13c0*/  @!P5 LDG.E.64 R12, desc[UR14][R12.64] ;  /* 0x0000000e0c0cd981 */ /* 0x000f62000c1e1b00 */
[----:B------:R-:W-:-:S02]  /*13d0*/  UIADD3 UR5, UPT, UPT, UR5, 0x8, URZ ;  /* 0x0000000805057890 */ /* 0x000fc4000fffe0ff */
[----:B------:R-:W-:Y:S02]  /*13e0*/  UIADD3 UR21, UPT, UPT, UR21, 0x8, URZ ;  /* 0x0000000815157890 */ /* 0x000fe4000fffe0ff */
[----:B------:R-:W-:Y:S02]  /*13f0*/  ULEA UR9, UR19, UR9, 0x3 ;  /* 0x0000000913097291 */ /* 0x000fe4000f8e18ff */
[----:B------:R-:W-:Y:S02]  /*1400*/  ULEA UR22, UR19, UR22, 0x3 ;  /* 0x0000001613167291 */ /* 0x000fe4000f8e18ff */
[----:B------:R-:W-:Y:S02]  /*1410*/  ULEA UR11, UR19, UR11, 0x3 ;  /* 0x0000000b130b7291 */ /* 0x000fe4000f8e18ff */
[----:B------:R-:W-:Y:S02]  /*1420*/  ULEA UR10, UR19, UR10, 0x3 ;  /* 0x0000000a130a7291 */ /* 0x000fe4000f8e18ff */
[----:B------:R-:W-:-:S02]  /*1430*/  ULEA UR23, UR19, UR23, 0x3 ;  /* 0x0000001713177291 */ /* 0x000fc4000f8e18ff */
[----:B------:R-:W-:Y:S02]  /*1440*/  ULEA UR20, UR19, UR20, 0x3 ;  /* 0x0000001413147291 */ /* 0x000fe4000f8e18ff */
[----:B------:R-:W-:Y:S02]  /*1450*/  ULEA UR12, UR19, UR12, 0x3 ;  /* 0x0000000c130c7291 */ /* 0x000fe4000f8e18ff */
[----:B------:R-:W-:Y:S01]  /*1460*/  ULEA UR13, UR19, UR13, 0x3 ;  /* 0x0000000d130d7291 */ /* 0x000fe2000f8e18ff */
[----:B--2---:R-:W-:Y:S01]  /*1470*/  @!P2 FADD.FTZ R4, R4, R6 ;  /* 0x000000060404a221 */ /* 0x004fe20000010000 */
[----:B------:R-:W-:Y:S01]  /*1480*/  @!P2 FADD.FTZ R5, R5, R7 ;  /* 0x000000070505a221 */ /* 0x000fe20000010000 */
[----:B------:R-:W-:Y:S02]  /*1490*/  ISETP.NE.AND P2, PT, R18, UR5, PT ;  /* 0x0000000512007c0c */ /* 0x000fe4000bf45270 */
        /* <DEDUP_REMOVED lines=8> */
.L_x_1474:
[----:B------:R-:W-:-:S04]  /*1520*/  LOP3.LUT R6, R19, 0x7, RZ, 0xc0, !PT ;  /* 0x0000000713067812 */ /* 0x000fc800078ec0ff */
[----:B------:R-:W-:-:S13]  /*1530*/  ISETP.NE.AND P2, PT, R6, RZ, PT ;  /* 0x000000ff0600720c */ /* 0x000fda0003f45270 */
[----:B------:R-:W-:Y:S05]  /*1540*/  @!P2 BRA `(.L_x_1471) ;  /* 0x00000004006ca947 */ /* 0x000fea0003800000 */
[----:B------:R-:W-:Y:S01]  /*1550*/  VIADD R6, R6, 0xffffffff ;  /* 0xffffffff06067836 */ /* 0x000fe20000000000 */
[----:B--2---:R-:W-:-:S04]  /*1560*/  LOP3.LUT P2, R12, R19, 0x3, RZ, 0xc0, !PT ;  /* 0x00000003130c7812 */ /* 0x004fc8000784c0ff */
[----:B------:R-:W-:-:S13]  /*1570*/  ISETP.GE.U32.AND P4, PT, R6, 0x3, PT ;  /* 0x000000030600780c */ /* 0x000fda0003f86070 */
[----:B------:R-:W-:Y:S05]  /*1580*/  @!P4 BRA `(.L_x_1476) ;  /* 0x0000000000b8c947 */ /* 0x000fea0003800000 */
[----:B------:R-:W-:-:S04]  /*1590*/  MOV R6, UR5 ;  /* 0x0000000500067c02 */ /* 0x000fc80008000f00 */
        /* <DEDUP_REMOVED lines=21> */
[----:B------:R-:W-:Y:S01]  /*16f0*/  MOV R9, UR13 ;  /* 0x0000000d00097c02 */ /* 0x000fe20008000f00 */
[----:B0-----:R-:W-:Y:S01]  /*1700*/  @!P6 FADD.FTZ R4, R4, R6 ;  /* 0x000000060404e221 */ /* 0x001fe20000010000 */
[----:B------:R-:W-:Y:S01]  /*1710*/  @!P6 FADD.FTZ R5, R5, R7 ;  /* 0x000000070505e221 */ /* 0x000fe20000010000 */
[----:B------:R-:W-:Y:S01]  /*1720*/  ISETP.EQ.OR P6, PT, R8, UR18, P3 ;  /* 0x0000001208007c0c */ /* 0x000fe20009fc2670 */
[----:B------:R-:W-:Y:S01]  /*1730*/  IMAD.U32 R7, RZ, RZ, UR11 ;  /* 0x0000000bff077e24 */ /* 0x000fe2000f8e00ff */
[----:B------:R-:W-:Y:S02]  /*1740*/  MOV R6, UR10 ;  /* 0x0000000a00067c02 */ /* 0x000fe40008000f00 */
[----:B------:R-:W-:-:S04]  /*1750*/  MOV R8, UR12 ;  /* 0x0000000c00087c02 */ /* 0x000fc80008000f00 */
[----:B------:R-:W2:Y:S04]  /*1760*/  @!P5 LDG.E.64 R6, desc[UR14][R6.64] ;  /* 0x0000000e0606d981 */ /* 0x000ea8000c1e1b00 */
[----:B------:R-:W3:Y:S01]  /*1770*/  @!P4 LDG.E.64 R8, desc[UR14][R8.64] ;  /* 0x0000000e0808c981 */ /* 0x000ee2000c1e1b00 */
[----:B------:R-:W-:-:S05]  /*1780*/  VOTEU.ALL UP3, P6 ;  /* 0x0000000000ff7886 */ /* 0x000fca0003060000 */
[----:B------:R-:W-:-:S04]  /*1790*/  @!UP3 UIMAD UR9, UR9, UR19, UR6 ;  /* 0x000000130909b2a4 */ /* 0x000fc8000f8e0206 */
[----:B------:R-:W-:-:S06]  /*17a0*/  @!UP3 UIMAD.WIDE.U32 UR10, UR9, 0x8, UR16 ;  /* 0x00000008090ab8a5 */ /* 0x000fcc000f8e0010 */
[----:B------:R-:W-:Y:S01]  /*17b0*/  MOV R10, UR10 ;  /* 0x0000000a000a7c02 */ /* 0x000fe20008000f00 */
[----:B-1----:R-:W-:-:S06]  /*17c0*/  IMAD.U32 R11, RZ, RZ, UR11 ;  /* 0x0000000bff0b7e24 */ /* 0x002fcc000f8e00ff */
[----:B------:R-:W4:Y:S01]  /*17d0*/  @!P6 LDG.E.64 R10, desc[UR14][R10.64] ;  /* 0x0000000e0a0ae981 */ /* 0x000f22000c1e1b00 */
[----:B------:R-:W-:-:S04]  /*17e0*/  MOV R13, UR5 ;  /* 0x00000005000d7c02 */ /* 0x000fc80008000f00 */
[----:B------:R-:W-:-:S04]  /*17f0*/  IADD3 R13, PT, PT, R13, 0x4, RZ ;  /* 0x000000040d0d7810 */ /* 0x000fc80007ffe0ff */
[----:B------:R-:W-:Y:S01]  /*1800*/  R2UR UR5, R13 ;  /* 0x000000000d0572ca */ /* 0x000fe200000e0000 */
[----:B--2---:R-:W-:Y:S01]  /*1810*/  @!P5 FADD.FTZ R4, R4, R6 ;  /* 0x000000060404d221 */ /* 0x004fe20000010000 */
[----:B------:R-:W-:-:S03]  /*1820*/  @!P5 FADD.FTZ R5, R5, R7 ;  /* 0x000000070505d221 */ /* 0x000fc60000010000 */
[----:B---3--:R-:W-:Y:S01]  /*1830*/  @!P4 FADD.FTZ R4, R4, R8 ;  /* 0x000000080404c221 */ /* 0x008fe20000010000 */
[----:B------:R-:W-:-:S03]  /*1840*/  @!P4 FADD.FTZ R5, R5, R9 ;  /* 0x000000090505c221 */ /* 0x000fc60000010000 */
[----:B----4-:R-:W-:Y:S01]  /*1850*/  @!P6 FADD.FTZ R4, R4, R10 ;  /* 0x0000000a0404e221 */ /* 0x010fe20000010000 */
[----:B------:R-:W-:-:S07]  /*1860*/  @!P6 FADD.FTZ R5, R5, R11 ;  /* 0x0000000b0505e221 */ /* 0x000fce0000010000 */
.L_x_1476:
        /* <DEDUP_REMOVED lines=16> */
[----:B------:R-:W-:Y:S01]  /*1970*/  MOV R8, UR10 ;  /* 0x0000000a00087c02 */ /* 0x000fe20008000f00 */
[----:B------:R-:W-:Y:S01]  /*1980*/  IMAD.U32 R9, RZ, RZ, UR11 ;  /* 0x0000000bff097e24 */ /* 0x000fe2000f8e00ff */
[----:B------:R-:W0:Y:S05]  /*1990*/  @!P4 LDG.E.64 R6, desc[UR14][R6.64] ;  /* 0x0000000e0606c981 */ /* 0x000e2a000c1e1b00 */
[----:B------:R-:W2:Y:S01]  /*19a0*/  @!P2 LDG.E.64 R8, desc[UR14][R8.64] ;  /* 0x0000000e0808a981 */ /* 0x000ea2000c1e1b00 */
[----:B------:R-:W-:-:S04]  /*19b0*/  MOV R10, UR5 ;  /* 0x00000005000a7c02 */ /* 0x000fc80008000f00 */
[----:B------:R-:W-:-:S04]  /*19c0*/  IADD3 R10, PT, PT, R10, 0x2, RZ ;  /* 0x000000020a0a7810 */ /* 0x000fc80007ffe0ff */
[----:B------:R-:W-:Y:S01]  /*19d0*/  R2UR UR5, R10 ;  /* 0x000000000a0572ca */ /* 0x000fe200000e0000 */
[----:B0-----:R-:W-:Y:S01]  /*19e0*/  @!P4 FADD.FTZ R4, R4, R6 ;  /* 0x000000060404c221 */ /* 0x001fe20000010000 */
[----:B------:R-:W-:-:S03]  /*19f0*/  @!P4 FADD.FTZ R5, R5, R7 ;  /* 0x000000070505c221 */ /* 0x000fc60000010000 */
[----:B--2---:R-:W-:Y:S01]  /*1a00*/  @!P2 FADD.FTZ R4, R4, R8 ;  /* 0x000000080404a221 */ /* 0x004fe20000010000 */
[----:B------:R-:W-:-:S09]  /*1a10*/  @!P2 FADD.FTZ R5, R5, R9 ;  /* 0x000000090505a221 */ /* 0x000fd20000010000 */
.L_x_1477:
[----:B------:R-:W-:Y:S01]  /*1a20*/  MOV R7, UR5 ;  /* 0x0000000500077c02 */ /* 0x000fe20008000f00 */
[----:B------:R-:W-:Y:S01]  /*1a30*/  BSSY.RECONVERGENT B0, `(.L_x_1471) ;  /* 0x000000c000007945 */ /* 0x000fe20003800200 */
[----:B------:R-:W-:Y:S02]  /*1a40*/  LOP3.LUT R6, R19, 0x1, RZ, 0xc0, !PT ;  /* 0x0000000113067812 */ /* 0x000fe400078ec0ff */
[----:B------:R-:W-:-:S04]  /*1a50*/  ISETP.EQ.OR P2, PT, R7, UR18, P3 ;  /* 0x0000001207007c0c */ /* 0x000fc80009f42670 */
[----:B------:R-:W-:-:S13]  /*1a60*/  ISETP.NE.U32.OR P2, PT, R6, 0x1, P2 ;  /* 0x000000010600780c */ /* 0x000fda0001745470 */
[----:B------:R-:W-:Y:S05]  /*1a70*/  @P2 BRA `(.L_x_1478) ;  /* 0x00000000001c2947 */ /* 0x000fea0003800000 */
[----:B------:R-:W-:Y:S01]  /*1a80*/  UIMAD UR9, UR19, UR5, UR6 ;  /* 0x00000005130972a4 */ /* 0x000fe2000f8e0206 */
[----:B------:R-:W-:-:S05]  /*1a90*/  IMAD.MOV.U32 R7, RZ, RZ, 0x8 ;  /* 0x00000008ff077424 */ /* 0x000fca00078e00ff */
[----:B------:R-:W-:-:S05]  /*1aa0*/  MOV R6, UR9 ;  /* 0x0000000900067c02 */ /* 0x000fca0008000f00 */
[----:B------:R-:W-:-:S06]  /*1ab0*/  IMAD.WIDE.U32 R6, R6, R7, UR16 ;  /* 0x0000001006067e25 */ /* 0x000fcc000f8e0007 */
[----:B------:R-:W0:Y:S02]  /*1ac0*/  LDG.E.64 R6, desc[UR14][R6.64] ;  /* 0x0000000e06067981 */ /* 0x000e24000c1e1b00 */
[----:B0-----:R-:W-:Y:S01]  /*1ad0*/  FADD.FTZ R4, R4, R6 ;  /* 0x0000000604047221 */ /* 0x001fe20000010000 */
[----:B------:R-:W-:-:S07]  /*1ae0*/  FADD.FTZ R5, R5, R7 ;  /* 0x0000000705057221 */ /* 0x000fce0000010000 */
.L_x_1478:
[----:B------:R-:W-:Y:S05]  /*1af0*/  BSYNC.RECONVERGENT B0 ;  /* 0x0000000000007941 */ /* 0x000fea0003800200 */
.L_x_1471:
[----:B---3--:R-:W-:Y:S01]  /*1b00*/  LOP3.LUT R6, R20, 0xffff, RZ, 0xc0, !PT ;  /* 0x0000ffff14067812 */ /* 0x008fe200078ec0ff */
[----:B------:R-:W3:Y:S01]  /*1b10*/  S2UR UR9, SR_CgaCtaId ;  /* 0x00000000000979c3 */ /* 0x000ee20000008800 */
[----:B------:R-:W4:Y:S01]  /*1b20*/  LDCU UR10, c[0x0][0x414] ;  /* 0x00008280ff0a77ac */ /* 0x000f220008000800 */
[----:B------:R-:W-:Y:S02]  /*1b30*/  MOV R27, UR8 ;  /* 0x00000008001b7c02 */ /* 0x000fe40008000f00 */
[----:B------:R-:W-:Y:S01]  /*1b40*/  IMAD R6, R6, 0x2aab, RZ ;  /* 0x00002aab06067824 */ /* 0x000fe200078e02ff */
[----:B------:R-:W-:-:S03]  /*1b50*/  UMOV UR5, 0x400 ;  /* 0x0000040000057882 */ /* 0x000fc60000000000 */
[----:B-1----:R-:W2:Y:S01]  /*1b60*/  @P0 LDC.64 R10, c[0x0][0x388] ;  /* 0x0000e200ff0a0b82 */ /* 0x002ea20000000a00 */
[----:B------:R-:W-:-:S04]  /*1b70*/  SHF.R.U32.HI R6, RZ, 0x10, R6 ;  /* 0x00000010ff067819 */ /* 0x000fc80000011606 */
[----:B------:R-:W-:-:S03]  /*1b80*/  PRMT R6, R6, 0x9910, RZ ;  /* 0x0000991006067816 */ /* 0x000fc600000000ff */
[----:B------:R-:W1:Y:S02]  /*1b90*/  LDC.64 R8, c[0x0][0x3a0] ;  /* 0x0000e800ff087b82 */ /* 0x000e640000000a00 */
[----:B------:R-:W-:-:S05]  /*1ba0*/  IMAD R6, R6, 0x6, RZ ;  /* 0x0000000606067824 */ /* 0x000fca00078e02ff */
[----:B------:R-:W-:Y:S01]  /*1bb0*/  IADD3 R13, PT, PT, RZ, -R6, RZ ;  /* 0x80000006ff0d7210 */ /* 0x000fe20007ffe0ff */
[----:B---3--:R-:W-:Y:S01]  /*1bc0*/  ULEA UR5, UR9, UR5, 0x18 ;  /* 0x0000000509057291 */ /* 0x008fe2000f8ec0ff */
[----:B------:R-:W3:Y:S02]  /*1bd0*/  LDC.64 R6, c[0x0][0x398] ;  /* 0x0000e600ff067b82 */ /* 0x000ee40000000a00 */
[----:B------:R-:W-:-:S04]  /*1be0*/  PRMT R13, R13, 0x7710, RZ ;  /* 0x000077100d0d7816 */ /* 0x000fc800000000ff */
[----:B------:R-:W-:Y:S02]  /*1bf0*/  IADD3 R13, PT, PT, R13, R20, RZ ;  /* 0x000000140d0d7210 */ /* 0x000fe40007ffe0ff */
[----:B------:R-:W-:Y:S03]  /*1c00*/  @!P3 STS.64 [UR5+0x78], R4 ;  /* 0x00007804ff00b988 */ /* 0x000fe60008000a05 */
[----:B------:R-:W-:-:S05]  /*1c10*/  IMAD.SHL.U32 R13, R13, 0x2, RZ ;  /* 0x000000020d0d7824 */ /* 0x000fca00078e00ff */
[----:B------:R-:W-:-:S04]  /*1c20*/  LOP3.LUT R13, R13, 0xffff, RZ, 0xc0, !PT ;  /* 0x0000ffff0d0d7812 */ /* 0x000fc800078ec0ff */
[----:B------:R-:W-:Y:S01]  /*1c30*/  IADD3 R15, PT, PT, R16, R13, RZ ;  /* 0x0000000d100f7210 */ /* 0x000fe20007ffe0ff */
[----:B--2---:R-:W-:-:S04]  /*1c40*/  @P0 IMAD.WIDE R12, R27, 0x8, R10 ;  /* 0x000000081b0c0825 */ /* 0x004fc800078e020a */
[----:B----4-:R-:W-:Y:S01]  /*1c50*/  @P0 FMUL.FTZ R10, R4, UR10 ;  /* 0x0000000a040a0c20 */ /* 0x010fe20008410000 */
[----:B------:R-:W-:Y:S01]  /*1c60*/  @P0 FMUL.FTZ R11, R5, UR10 ;  /* 0x0000000a050b0c20 */ /* 0x000fe20008410000 */
[----:B---3--:R-:W-:-:S04]  /*1c70*/  IMAD.WIDE R6, R15, 0x4, R6 ;  /* 0x000000040f067825 */ /* 0x008fc800078e0206 */
[----:B------:R2:W-:Y:S01]  /*1c80*/  @P0 STG.E.64 desc[UR14][R12.64], R10 ;  /* 0x0000000a0c000986 */ /* 0x0005e2000c101b0e */
[----:B-1----:R-:W-:Y:S01]  /*1c90*/  IMAD.WIDE R8, R15, 0x4, R8 ;  /* 0x000000040f087825 */ /* 0x002fe200078e0208 */
[----:B------:R-:W-:Y:S06]  /*1ca0*/  BAR.SYNC.DEFER_BLOCKING 0x0 ;  /* 0x0000000000007b1d */ /* 0x000fec0000010000 */
[----:B------:R-:W5:Y:S04]  /*1cb0*/  LDG.E.64 R6, desc[UR14][R6.64] ;  /* 0x0000000e06067981 */ /* 0x000f68000c1e1b00 */
[----:B------:R-:W5:Y:S01]  /*1cc0*/  LDG.E.64 R8, desc[UR14][R8.64] ;  /* 0x0000000e08087981 */ /* 0x000f62000c1e1b00 */
[----:B--2---:R-:W-:Y:S01]  /*1cd0*/  HFMA2 R12, -RZ, RZ, 1.875, 0 ;  /* 0x3f800000ff0c7431 */ /* 0x004fe200000001ff */
[----:B------:R-:W-:Y:S01]  /*1ce0*/  BSSY.RECONVERGENT B0, `(.L_x_1479) ;  /* 0x000007b000007945 */ /* 0x000fe20003800200 */
[----:B------:R-:W-:Y:S01]  /*1cf0*/  VIADD R13, R21, 0x40 ;  /* 0x00000040150d7836 */ /* 0x000fe20000000000 */
[----:B------:R-:W1:Y:S02]  /*1d00*/  LDS.64 R14, [UR5+0x78] ;  /* 0x00007805ff0e7984 */ /* 0x000e640008000a00 */
[----:B-1----:R-:W-:-:S04]  /*1d10*/  FMUL.FTZ R14, R14, UR10 ;  /* 0x0000000a0e0e7c20 */ /* 0x002fc80008410000 */
[----:B------:R-:W-:-:S04]  /*1d20*/  FMUL.FTZ R16, R14, R14 ;  /* 0x0000000e0e107220 */ /* 0x000fc80000410000 */
[----:B------:R-:W-:-:S05]  /*1d30*/  FFMA.FTZ R15, R15, UR10, -R16 ;  /* 0x0000000a0f0f7c23 */ /* 0x000fca0008010810 */
[----:B------:R-:W-:-:S13]  /*1d40*/  FSETP.GTU.FTZ.AND P2, PT, R15, RZ, PT ;  /* 0x000000ff0f00720b */ /* 0x000fda0003f5c000 */
[----:B------:R-:W1:Y:S02]  /*1d50*/  @P2 LDC R16, c[0x0][0x3a8] ;  /* 0x0000ea00ff102b82 */ /* 0x000e640000000800 */
[----:B-1----:R-:W-:-:S04]  /*1d60*/  @P2 FADD.FTZ R15, R15, R16 ;  /* 0x000000100f0f2221 */ /* 0x002fc80000010000 */
[----:B------:R1:W2:Y:S01]  /*1d70*/  @P2 MUFU.RSQ R12, R15 ;  /* 0x0000000f000c2308 */ /* 0x0002a20000001400 */
[----:B------:R-:W-:Y:S05]  /*1d80*/  BRA.U UP0, `(.L_x_1480) ;  /* 0x0000000100bc7547 */ /* 0x000fea000b800000 */
[----:B------:R-:W3:Y:S01]  /*1d90*/  LDCU.64 UR12, c[0x0][0x3e8] ;  /* 0x00007d00ff0c77ac */ /* 0x000ee20008000a00 */
[----:B------:R-:W-:Y:S01]  /*1da0*/  SHF.R.S32.HI R10, RZ, 0x1f, R21 ;  /* 0x0000001fff0a7819 */ /* 0x000fe20000011415 */
[----:B------:R-:W-:Y:S01]  /*1db0*/  BSSY.RECONVERGENT B1, `(.L_x_1481) ;  /* 0x0000019000017945 */ /* 0x000fe20003800200 */
[----:B-1----:R-:W-:Y:S02]  /*1dc0*/  SHF.R.S32.HI R15, RZ, 0x1f, R13 ;  /* 0x0000001fff0f7819 */ /* 0x002fe4000001140d */
[----:B---3--:R-:W-:Y:S02]  /*1dd0*/  ISETP.GE.U32.AND P1, PT, R21, UR12, PT ;  /* 0x0000000c15007c0c */ /* 0x008fe4000bf26070 */
[----:B------:R-:W-:Y:S02]  /*1de0*/  ISETP.GE.U32.AND P2, PT, R13, UR12, PT ;  /* 0x0000000c0d007c0c */ /* 0x000fe4000bf46070 */
[----:B------:R-:W-:Y:S02]  /*1df0*/  ISETP.GE.AND.EX P1, PT, R10, UR13, PT, P1 ;  /* 0x0000000d0a007c0c */ /* 0x000fe4000bf26310 */
[----:B------:R-:W-:-:S11]  /*1e00*/  ISETP.GE.AND.EX P2, PT, R15, UR13, PT, P2 ;  /* 0x0000000d0f007c0c */ /* 0x000fd6000bf46320 */
[----:B------:R-:W-:Y:S05]  /*1e10*/  @P1 BRA `(.L_x_1482) ;  /* 0x0000000000481947 */ /* 0x000fea0003800000 */
[----:B------:R-:W1:Y:S01]  /*1e20*/  LDCU.64 UR16, c[0x0][0x3e0] ;  /* 0x00007c00ff1077ac */ /* 0x000e620008000a00 */
[----:B0-----:R-:W-:Y:S01]  /*1e30*/  MOV R4, R22 ;  /* 0x0000001600047202 */ /* 0x001fe20000000f00 */
[--C-:B------:R-:W-:Y:S01]  /*1e40*/  FADD.FTZ R11, R2, -R14.reuse ;  /* 0x8000000e020b7221 */ /* 0x100fe20000010000 */
[----:B------:R-:W-:Y:S01]  /*1e50*/  MOV R5, R25 ;  /* 0x0000001900057202 */ /* 0x000fe20000000f00 */
[----:B------:R-:W0:Y:S01]  /*1e60*/  LDCU.64 UR10, c[0x0][0x380] ;  /* 0x00007000ff0a77ac */ /* 0x000e220008000a00 */
[----:B------:R-:W-:Y:S01]  /*1e70*/  FADD.FTZ R17, R17, -R14 ;  /* 0x8000000e11117221 */ /* 0x000fe20000010000 */
[----:B--2---:R-:W-:-:S03]  /*1e80*/  FMUL.FTZ R11, R11, R12 ;  /* 0x0000000c0b0b7220 */ /* 0x004fc60000410000 */
[----:B------:R-:W-:Y:S01]  /*1e90*/  FMUL.FTZ R2, R17, R12 ;  /* 0x0000000c11027220 */ /* 0x000fe20000410000 */
[----:B-----5:R-:W-:-:S03]  /*1ea0*/  FFMA.FTZ R16, R6, R11, R8 ;  /* 0x0000000b06107223 */ /* 0x020fc60000010008 */
[----:B------:R-:W-:Y:S01]  /*1eb0*/  FFMA.FTZ R17, R7, R2, R9 ;  /* 0x0000000207117223 */ /* 0x000fe20000010009 */
[----:B-1----:R-:W-:Y:S02]  /*1ec0*/  IMAD R10, R10, UR16, RZ ;  /* 0x000000100a0a7c24 */ /* 0x002fe4000f8e02ff */
[----:B------:R-:W-:-:S04]  /*1ed0*/  IMAD.WIDE.U32 R4, R21, UR16, R4 ;  /* 0x0000001015047c25 */ /* 0x000fc8000f8e0004 */
[----:B------:R-:W-:Y:S01]  /*1ee0*/  IMAD R27, R21, UR17, R10 ;  /* 0x00000011151b7c24 */ /* 0x000fe2000f8e020a */
[----:B0-----:R-:W-:-:S04]  /*1ef0*/  LEA R10, P1, R4, UR10, 0x1 ;  /* 0x0000000a040a7c11 */ /* 0x001fc8000f8208ff */
[----:B------:R-:W-:Y:S02]  /*1f00*/  IADD3 R27, PT, PT, R5, R27, RZ ;  /* 0x0000001b051b7210 */ /* 0x000fe40007ffe0ff */
[----:B------:R-:W-:Y:S02]  /*1f10*/  F2FP.BF16.F32.PACK_AB R5, R17, R16 ;  /* 0x000000101105723e */ /* 0x000fe400000010ff */
[----:B------:R-:W-:-:S05]  /*1f20*/  LEA.HI.X R11, R4, UR11, R27, 0x1, P1 ;  /* 0x0000000b040b7c11 */ /* 0x000fca00088f0c1b */
[----:B------:R1:W-:Y:S02]  /*1f30*/  STG.E desc[UR14][R10.64], R5 ;  /* 0x000000050a007986 */ /* 0x0003e4000c10190e */
.L_x_1482:
[----:B------:R-:W-:Y:S05]  /*1f40*/  BSYNC.RECONVERGENT B1 ;  /* 0x0000000000017941 */ /* 0x000fea0003800200 */
.L_x_1481:
[----:B------:R-:W-:Y:S05]  /*1f50*/  @P2 BRA `(.L_x_1483) ;  /* 0x00000004004c2947 */ /* 0x000fea0003800000 */
[----:B------:R-:W3:Y:S01]  /*1f60*/  LDCU.64 UR10, c[0x0][0x3e0] ;  /* 0x00007c00ff0a77ac */ /* 0x000ee20008000a00 */
[--C-:B01----:R-:W-:Y:S01]  /*1f70*/  FADD.FTZ R5, R0, -R14.reuse ;  /* 0x8000000e00057221 */ /* 0x103fe20000010000 */
[----:B------:R-:W-:Y:S02]  /*1f80*/  IMAD.MOV.U32 R23, RZ, RZ, R25 ;  /* 0x000000ffff177224 */ /* 0x000fe400078e0019 */
[----:B------:R-:W-:Y:S01]  /*1f90*/  FADD.FTZ R3, R3, -R14 ;  /* 0x8000000e03037221 */ /* 0x000fe20000010000 */
[----:B------:R-:W0:Y:S01]  /*1fa0*/  LDCU.64 UR12, c[0x0][0x380] ;  /* 0x00007000ff0c77ac */ /* 0x000e220008000a00 */
[-C--:B--2---:R-:W-:Y:S02]  /*1fb0*/  FMUL.FTZ R5, R5, R12.reuse ;  /* 0x0000000c05057220 */ /* 0x084fe40000410000 */
[----:B------:R-:W-:Y:S02]  /*1fc0*/  FMUL.FTZ R12, R3, R12 ;  /* 0x0000000c030c7220 */ /* 0x000fe40000410000 */
[----:B-----5:R-:W-:-:S02]  /*1fd0*/  FFMA.FTZ R5, R6, R5, R8 ;  /* 0x0000000506057223 */ /* 0x020fc40000010008 */
[----:B------:R-:W-:-:S05]  /*1fe0*/  FFMA.FTZ R12, R7, R12, R9 ;  /* 0x0000000c070c7223 */ /* 0x000fca0000010009 */
[----:B------:R-:W-:Y:S01]  /*1ff0*/  F2FP.BF16.F32.PACK_AB R5, R12, R5 ;  /* 0x000000050c05723e */ /* 0x000fe200000010ff */
[----:B---3--:R-:W-:Y:S02]  /*2000*/  IMAD R0, R15, UR10, RZ ;  /* 0x0000000a0f007c24 */ /* 0x008fe4000f8e02ff */
[----:B------:R-:W-:-:S04]  /*2010*/  IMAD.WIDE.U32 R22, R13, UR10, R22 ;  /* 0x0000000a0d167c25 */ /* 0x000fc8000f8e0016 */
[----:B------:R-:W-:Y:S01]  /*2020*/  IMAD R13, R13, UR11, R0 ;  /* 0x0000000b0d0d7c24 */ /* 0x000fe2000f8e0200 */
[----:B0-----:R-:W-:-:S04]  /*2030*/  LEA R2, P1, R22, UR12, 0x1 ;  /* 0x0000000c16027c11 */ /* 0x001fc8000f8208ff */
[----:B------:R-:W-:-:S04]  /*2040*/  IADD3 R13, PT, PT, R23, R13, RZ ;  /* 0x0000000d170d7210 */ /* 0x000fc80007ffe0ff */
[----:B------:R-:W-:-:S05]  /*2050*/  LEA.HI.X R3, R22, UR13, R13, 0x1, P1 ;  /* 0x0000000d16037c11 */ /* 0x000fca00088f0c0d */
[----:B------:R3:W-:Y:S01]  /*2060*/  STG.E desc[UR14][R2.64], R5 ;  /* 0x0000000502007986 */ /* 0x0007e2000c10190e */
[----:B------:R-:W-:Y:S05]  /*2070*/  BRA `(.L_x_1483) ;  /* 0x0000000400047947 */ /* 0x000fea0003800000 */
.L_x_1480:
[----:B------:R-:W-:Y:S04]  /*2080*/  BSSY.RECONVERGENT B1, `(.L_x_1484) ;  /* 0x000001f000017945 */ /* 0x000fe80003800200 */
[----:B------:R-:W-:Y:S05]  /*2090*/  @P1 BRA `(.L_x_1485) ;  /* 0x0000000000741947 */ /* 0x000fea0003800000 */
[--C-:B0-----:R-:W-:Y:S01]  /*20a0*/  FADD.FTZ R5, R2, -R14.reuse ;  /* 0x8000000e02057221 */ /* 0x101fe20000010000 */
[----:B------:R-:W-:Y:S01]  /*20b0*/  FADD.FTZ R17, R17, -R14 ;  /* 0x8000000e11117221 */ /* 0x000fe20000010000 */
[----:B------:R-:W0:Y:S01]  /*20c0*/  LDCU.64 UR10, c[0x0][0x3e0] ;  /* 0x00007c00ff0a77ac */ /* 0x000e220008000a00 */
[----:B------:R-:W-:Y:S01]  /*20d0*/  SHF.R.S32.HI R26, RZ, 0x1f, R21 ;  /* 0x0000001fff1a7819 */ /* 0x000fe20000011415 */
[-C--:B--2---:R-:W-:Y:S01]  /*20e0*/  FMUL.FTZ R5, R5, R12.reuse ;  /* 0x0000000c05057220 */ /* 0x084fe20000410000 */
[----:B------:R-:W-:Y:S01]  /*20f0*/  FMUL.FTZ R2, R17, R12 ;  /* 0x0000000c11027220 */ /* 0x000fe20000410000 */
[----:B------:R-:W2:Y:S02]  /*2100*/  LDCU.64 UR12, c[0x0][0x380] ;  /* 0x00007000ff0c77ac */ /* 0x000ea40008000a00 */
[----:B-----5:R-:W-:Y:S01]  /*2110*/  FFMA.FTZ R10, R6, R5, R8 ;  /* 0x00000005060a7223 */ /* 0x020fe20000010008 */
[----:B------:R-:W-:Y:S01]  /*2120*/  FFMA.FTZ R2, R7, R2, R9 ;  /* 0x0000000207027223 */ /* 0x000fe20000010009 */
[----:B------:R-:W-:-:S02]  /*2130*/  MOV R5, R25 ;  /* 0x0000001900057202 */ /* 0x000fc40000000f00 */
[----:B------:R-:W-:Y:S01]  /*2140*/  FMUL.FTZ R4, R10, -1.4426950216293334961 ;  /* 0xbfb8aa3b0a047820 */ /* 0x000fe20000410000 */
[----:B-1----:R-:W-:-:S05]  /*2150*/  FMUL.FTZ R15, R2, -1.4426950216293334961 ;  /* 0xbfb8aa3b020f7820 */ /* 0x002fca0000410000 */
[----:B------:R-:W1:Y:S01]  /*2160*/  MUFU.EX2 R4, R4 ;  /* 0x0000000400047308 */ /* 0x000e620000000800 */
[----:B0-----:R-:W-:-:S04]  /*2170*/  IMAD R26, R26, UR10, RZ ;  /* 0x0000000a1a1a7c24 */ /* 0x001fc8000f8e02ff */
[----:B------:R-:W-:-:S03]  /*2180*/  IMAD R27, R21, UR11, R26 ;  /* 0x0000000b151b7c24 */ /* 0x000fc6000f8e021a */
[----:B------:R-:W0:Y:S01]  /*2190*/  MUFU.EX2 R15, R15 ;  /* 0x0000000f000f7308 */ /* 0x000e220000000800 */
[----:B-1----:R-:W-:Y:S01]  /*21a0*/  FADD.FTZ R11, R4, 1 ;  /* 0x3f800000040b7421 */ /* 0x002fe20000010000 */
[----:B------:R-:W-:-:S06]  /*21b0*/  MOV R4, R22 ;  /* 0x0000001600047202 */ /* 0x000fcc0000000f00 */
[----:B------:R-:W1:Y:S01]  /*21c0*/  MUFU.RCP R11, R11 ;  /* 0x0000000b000b7308 */ /* 0x000e620000001000 */
[----:B------:R-:W-:-:S04]  /*21d0*/  IMAD.WIDE.U32 R4, R21, UR10, R4 ;  /* 0x0000000a15047c25 */ /* 0x000fc8000f8e0004 */
[----:B0-----:R-:W-:Y:S01]  /*21e0*/  FADD.FTZ R16, R15, 1 ;  /* 0x3f8000000f107421 */ /* 0x001fe20000010000 */
[----:B------:R-:W-:-:S03]  /*21f0*/  IMAD.IADD R27, R5, 0x1, R27 ;  /* 0x00000001051b7824 */ /* 0x000fc600078e021b */
[----:B------:R-:W0:Y:S01]  /*2200*/  MUFU.RCP R17, R16 ;  /* 0x0000001000117308 */ /* 0x000e220000001000 */
[----:B-1----:R-:W-:Y:S01]  /*2210*/  FMUL.FTZ R15, R10, R11 ;  /* 0x0000000b0a0f7220 */ /* 0x002fe20000410000 */
[----:B--2---:R-:W-:-:S04]  /*2220*/  LEA R10, P1, R4, UR12, 0x1 ;  /* 0x0000000c040a7c11 */ /* 0x004fc8000f8208ff */
[----:B------:R-:W-:Y:S01]  /*2230*/  LEA.HI.X R11, R4, UR13, R27, 0x1, P1 ;  /* 0x0000000d040b7c11 */ /* 0x000fe200088f0c1b */
[----:B0-----:R-:W-:-:S05]  /*2240*/  FMUL.FTZ R2, R2, R17 ;  /* 0x0000001102027220 */ /* 0x001fca0000410000 */
[----:B------:R-:W-:-:S05]  /*2250*/  F2FP.BF16.F32.PACK_AB R15, R2, R15 ;  /* 0x0000000f020f723e */ /* 0x000fca00000010ff */
[----:B------:R3:W-:Y:S02]  /*2260*/  STG.E desc[UR14][R10.64], R15 ;  /* 0x0000000f0a007986 */ /* 0x0007e4000c10190e */
.L_x_1485:
[----:B------:R-:W-:Y:S05]  /*2270*/  BSYNC.RECONVERGENT B1 ;  /* 0x0000000000017941 */ /* 0x000fea0003800200 */
.L_x_1484:
[----:B------:R-:W4:Y:S01]  /*2280*/  LDCU.64 UR10, c[0x0][0x3e8] ;  /* 0x00007d00ff0a77ac */ /* 0x000f220008000a00 */
[----:B------:R-:W-:Y:S02]  /*2290*/  SHF.R.S32.HI R2, RZ, 0x1f, R13 ;  /* 0x0000001fff027819 */ /* 0x000fe4000001140d */
[----:B----4-:R-:W-:-:S04]  /*22a0*/  ISETP.GE.U32.AND P1, PT, R13, UR10, PT ;  /* 0x0000000a0d007c0c */ /* 0x010fc8000bf26070 */
[----:B------:R-:W-:-:S13]  /*22b0*/  ISETP.GE.AND.EX P1, PT, R2, UR11, PT, P1 ;  /* 0x0000000b02007c0c */ /* 0x000fda000bf26310 */
[----:B------:R-:W-:Y:S05]  /*22c0*/  @P1 BRA `(.L_x_1483) ;  /* 0x0000000000701947 */ /* 0x000fea0003800000 */
[--C-:B0-----:R-:W-:Y:S01]  /*22d0*/  FADD.FTZ R5, R0, -R14.reuse ;  /* 0x8000000e00057221 */ /* 0x101fe20000010000 */
[----:B------:R-:W-:Y:S01]  /*22e0*/  FADD.FTZ R3, R3, -R14 ;  /* 0x8000000e03037221 */ /* 0x000fe20000010000 */
[----:B------:R-:W3:Y:S02]  /*22f0*/  LDCU.64 UR10, c[0x0][0x3e0] ;  /* 0x00007c00ff0a77ac */ /* 0x000ee40008000a00 */
[-C--:B--2---:R-:W-:Y:S01]  /*2300*/  FMUL.FTZ R5, R5, R12.reuse ;  /* 0x0000000c05057220 */ /* 0x084fe20000410000 */
[----:B------:R-:W-:Y:S01]  /*2310*/  FMUL.FTZ R12, R3, R12 ;  /* 0x0000000c030c7220 */ /* 0x000fe20000410000 */
[----:B------:R-:W0:Y:S01]  /*2320*/  LDCU.64 UR12, c[0x0][0x380] ;  /* 0x00007000ff0c77ac */ /* 0x000e220008000a00 */
[----:B------:R-:W-:Y:S01]  /*2330*/  MOV R3, R25 ;  /* 0x0000001900037202 */ /* 0x000fe20000000f00 */
[----:B-----5:R-:W-:Y:S01]  /*2340*/  FFMA.FTZ R6, R6, R5, R8 ;  /* 0x0000000506067223 */ /* 0x020fe20000010008 */
[----:B------:R-:W-:-:S03]  /*2350*/  FFMA.FTZ R9, R7, R12, R9 ;  /* 0x0000000c07097223 */ /* 0x000fc60000010009 */
[----:B------:R-:W-:Y:S01]  /*2360*/  FMUL.FTZ R0, R6, -1.4426950216293334961 ;  /* 0xbfb8aa3b06007820 */ /* 0x000fe20000410000 */
[----:B------:R-:W-:-:S05]  /*2370*/  FMUL.FTZ R4, R9, -1.4426950216293334961 ;  /* 0xbfb8aa3b09047820 */ /* 0x000fca0000410000 */
[----:B------:R-:W2:Y:S01]  /*2380*/  MUFU.EX2 R0, R0 ;  /* 0x0000000000007308 */ /* 0x000ea20000000800 */
[----:B---3--:R-:W-:Y:S01]  /*2390*/  IMAD R10, R2, UR10, RZ ;  /* 0x0000000a020a7c24 */ /* 0x008fe2000f8e02ff */
[----:B------:R-:W-:-:S06]  /*23a0*/  MOV R2, R22 ;  /* 0x0000001600027202 */ /* 0x000fcc0000000f00 */
[----:B------:R-:W3:Y:S01]  /*23b0*/  MUFU.EX2 R4, R4 ;  /* 0x0000000400047308 */ /* 0x000ee20000000800 */
[----:B------:R-:W-:-:S04]  /*23c0*/  IMAD.WIDE.U32 R2, R13, UR10, R2 ;  /* 0x0000000a0d027c25 */ /* 0x000fc8000f8e0002 */
[----:B------:R-:W-:Y:S02]  /*23d0*/  IMAD R13, R13, UR11, R10 ;  /* 0x0000000b0d0d7c24 */ /* 0x000fe4000f8e020a */
[----:B--2---:R-:W-:-:S03]  /*23e0*/  FADD.FTZ R7, R0, 1 ;  /* 0x3f80000000077421 */ /* 0x004fc60000010000 */
[----:B------:R-:W-:-:S03]  /*23f0*/  IADD3 R13, PT, PT, R3, R13, RZ ;  /* 0x0000000d030d7210 */ /* 0x000fc60007ffe0ff */
[----:B------:R-:W2:Y:S01]  /*2400*/  MUFU.RCP R7, R7 ;  /* 0x0000000700077308 */ /* 0x000ea20000001000 */
[----:B---3--:R-:W-:Y:S01]  /*2410*/  FADD.FTZ R8, R4, 1 ;  /* 0x3f80000004087421 */ /* 0x008fe20000010000 */
[----:B0-----:R-:W-:-:S04]  /*2420*/  LEA R4, P1, R2, UR12, 0x1 ;  /* 0x0000000c02047c11 */ /* 0x001fc8000f8208ff */
[----:B------:R-:W-:Y:S02]  /*2430*/  LEA.HI.X R5, R2, UR13, R13, 0x1, P1 ;  /* 0x0000000d02057c11 */ /* 0x000fe400088f0c0d */
[----:B------:R-:W0:Y:S01]  /*2440*/  MUFU.RCP R8, R8 ;  /* 0x0000000800087308 */ /* 0x000e220000001000 */
[----:B--2---:R-:W-:Y:S01]  /*2450*/  FMUL.FTZ R6, R6, R7 ;  /* 0x0000000706067220 */ /* 0x004fe20000410000 */
[----:B0-----:R-:W-:-:S05]  /*2460*/  FMUL.FTZ R9, R9, R8 ;  /* 0x0000000809097220 */ /* 0x001fca0000410000 */
[----:B------:R-:W-:-:S05]  /*2470*/  F2FP.BF16.F32.PACK_AB R9, R9, R6 ;  /* 0x000000060909723e */ /* 0x000fca00000010ff */
[----:B------:R4:W-:Y:S02]  /*2480*/  STG.E desc[UR14][R4.64], R9 ;  /* 0x0000000904007986 */ /* 0x0009e4000c10190e */
.L_x_1483:
[----:B------:R-:W-:Y:S05]  /*2490*/  BSYNC.RECONVERGENT B0 ;  /* 0x0000000000007941 */ /* 0x000fea0003800200 */
.L_x_1479:
[----:B------:R-:W-:Y:S02]  /*24a0*/  UIADD3 UR8, UPT, UPT, UR19, UR8, URZ ;  /* 0x0000000813087290 */ /* 0x000fe4000fffe0ff */
[----:B------:R-:W-:Y:S02]  /*24b0*/  UIADD3 UR4, UPT, UPT, UR4, 0x1, URZ ;  /* 0x0000000104047890 */ /* 0x000fe4000fffe0ff */
[----:B------:R-:W-:-:S09]  /*24c0*/  UISETP.GE.AND UP1, UPT, UR8, UR7, UPT ;  /* 0x000000070800728c */ /* 0x000fd2000bf26270 */
[----:B------:R-:W-:Y:S05]  /*24d0*/  BRA.U !UP1, `(.L_x_1486) ;  /* 0xffffffdd09387547 */ /* 0x000fea000b83ffff */
[----:B------:R-:W-:Y:S05]  /*24e0*/  EXIT ;  /* 0x000000000000794d */ /* 0x000fea0003800000 */
.L_x_1487:
        /* <DEDUP_REMOVED lines=9> */
.L_x_2496:


//--------------------- .text._Z35group_norm_nhwc_fwd_one_pass_kernelI11Bf16IOFp32WLi256ELi12ELi384EEv26Group_norm_nhwc_fwd_params --------------------------
	.section	.text._Z35group_norm_nhwc_fwd_one_pass_kernelI11Bf16IOFp32WLi256ELi12ELi384EEv26Group_norm_nhwc_fwd_params,"ax",@progbits
	.align	128
        .global         _Z35group_norm_nhwc_fwd_one_pass_kernelI11Bf16IOFp32WLi256ELi12ELi384EEv26Group_norm_nhwc_fwd_params
        .type           _Z35group_norm_nhwc_fwd_one_pass_kernelI11Bf16IOFp32WLi256ELi12ELi384EEv26Group_norm_nhwc_fwd_params,@function
        .size           _Z35group_norm_nhwc_fwd_one_pass_kernelI11Bf16IOFp32WLi256ELi12ELi384EEv26Group_norm_nhwc_fwd_params,(.L_x_2497 - _Z35group_norm_nhwc_fwd_one_pass_kernelI11Bf16IOFp32WLi256ELi12ELi384EEv26Group_norm_nhwc_fwd_params)
        .other          _Z35group_norm_nhwc_fwd_one_pass_kernelI11Bf16IOFp32WLi256ELi12ELi384EEv26Group_norm_nhwc_fwd_params,@"STO_CUDA_ENTRY STV_DEFAULT"
_Z35group_norm_nhwc_fwd_one_pass_kernelI11Bf16IOFp32WLi256ELi12ELi384EEv26Group_norm_nhwc_fwd_params:
.text._Z35group_norm_nhwc_fwd_one_pass_kernelI11Bf16IOFp32WLi256ELi12ELi384EEv26Group_norm_nhwc_fwd_params:
        /* <DEDUP_REMOVED lines=11> */
[----:B------:R-:W3:Y:S01]  /*00b0*/  LDCU.64 UR8, c[0x0][0x388] ;  /* 0x00007100ff0877ac */ /* 0x000ee20008000a00 */
[----:B------:R-:W4:Y:S05]  /*00c0*/  LDCU UR20, c[0x0][0x374] ;  /* 0x00006e80ff1477ac */ /* 0x000f2a0008000800 */
[----:B------:R-:W4:Y:S01]  /*00d0*/  LDC R22, c[0x0][0x370] ;  /* 0x0000dc00ff167b82 */ /* 0x000f220000000800 */
[----:B------:R-:W0:Y:S01]  /*00e0*/  LDCU.64 UR16, c[0x0][0x358] ;  /* 0x00006b00ff1077ac */ /* 0x000e220008000a00 */
[----:B---3--:R-:W-:Y:S01]  /*00f0*/  ISETP.NE.U32.AND P1, PT, RZ, UR8, PT ;  /* 0x00000008ff007c0c */ /* 0x008fe2000bf25070 */
[----:B------:R-:W-:Y:S01]  /*0100*/  UMOV UR8, UR6 ;  /* 0x0000000600087c82 */ /* 0x000fe20008000000 */
[----:B0-----:R-:W-:-:S02]  /*0110*/  LOP3.LUT R0, R2, 0xffff, RZ, 0xc0, !PT ;  /* 0x0000ffff02007812 */ /* 0x001fc400078ec0ff */
[----:B-1----:R-:W-:Y:S02]  /*0120*/  LOP3.LUT P0, RZ, R2, UR15, RZ, 0xfc, !PT ;  /* 0x0000000f02ff7c12 */ /* 0x002fe4000f80fcff */
[----:B--2---:R-:W-:Y:S01]  /*0130*/  MOV R2, UR4 ;  /* 0x0000000400027c02 */ /* 0x004fe20008000f00 */
[----:B------:R-:W-:Y:S01]  /*0140*/  IMAD R0, R0, 0x2aab, RZ ;  /* 0x00002aab00007824 */ /* 0x000fe200078e02ff */
[----:B------:R-:W-:Y:S01]  /*0150*/  ISETP.NE.AND.EX P0, PT, RZ, UR9, !P0, P1 ;  /* 0x00000009ff007c0c */ /* 0x000fe2000c705310 */
[----:B------:R-:W-:-:S03]  /*0160*/  UMOV UR4, URZ ;  /* 0x000000ff00047c82 */ /* 0x000fc60008000000 */
[----:B------:R-:W-:-:S05]  /*0170*/  SHF.R.U32.HI R23, RZ, 0x10, R0 ;  /* 0x00000010ff177819 */ /* 0x000fca0000011600 */
[----:B------:R-:W-:-:S07]  /*0180*/  IMAD R23, R2, UR15, R23 ;  /* 0x0000000f02177c24 */ /* 0x000fce000f8e0217 */
.L_x_1515:
[----:B0-----:R-:W0:Y:S01]  /*0190*/  LDC R0, c[0x0][0x3f8] ;  /* 0x0000fe00ff007b82 */ /* 0x001e220000000800 */
[----:B------:R-:W-:Y:S01]  /*01a0*/  IABS R8, UR8 ;  /* 0x0000000800087c13 */ /* 0x000fe20008000000 */
[----:B-1----:R-:W1:Y:S01]  /*01b0*/  LDCU.64 UR10, c[0x0][0x3e8] ;  /* 0x00007d00ff0a77ac */ /* 0x002e620008000a00 */
[----:B------:R-:W-:Y:S02]  /*01c0*/  IADD3 R19, PT, PT, R23, 0x40, RZ ;  /* 0x0000004017137810 */ /* 0x000fe40007ffe0ff */
[----:B------:R-:W-:Y:S01]  /*01d0*/  SHF.R.S32.HI R17, RZ, 0x1f, R23 ;  /* 0x0000001fff117819 */ /* 0x000fe20000011417 */
[----:B--2---:R-:W2:Y:S01]  /*01e0*/  LDCU.64 UR12, c[0x0][0x3f0] ;  /* 0x00007e00ff0c77ac */ /* 0x004ea20008000a00 */
[----:B------:R-:W-:Y:S02]  /*01f0*/  SHF.R.S32.HI R15, RZ, 0x1f, R19 ;  /* 0x0000001fff0f7819 */ /* 0x000fe40000011413 */
[----:B0--3-5:R-:W-:Y:S02]  /*0200*/  IABS R5, R0 ;  /* 0x0000000000057213 */ /* 0x029fe40000000000 */
[----:B------:R-:W-:-:S02]  /*0210*/  ISETP.NE.AND P3, PT, R0, RZ, PT ;  /* 0x000000ff0000720c */ /* 0x000fc40003f65270 */
[----:B------:R-:W0:Y:S08]  /*0220*/  I2F.RP R4, R5 ;  /* 0x0000000500047306 */ /* 0x000e300000209400 */
[----:B0-----:R-:W0:Y:S02]  /*0230*/  MUFU.RCP R4, R4 ;  /* 0x0000000400047308 */ /* 0x001e240000001000 */
[----:B0---4-:R-:W-:-:S06]  /*0240*/  IADD3 R2, PT, PT, R4, 0xffffffe, RZ ;  /* 0x0ffffffe04027810 */ /* 0x011fcc0007ffe0ff */
[----:B------:R0:W3:Y:S02]  /*0250*/  F2I.FTZ.U32.TRUNC.NTZ R3, R2 ;  /* 0x0000000200037305 */ /* 0x0000e4000021f000 */
[----:B0-----:R-:W-:Y:S01]  /*0260*/  IMAD.MOV.U32 R2, RZ, RZ, RZ ;  /* 0x000000ffff027224 */ /* 0x001fe200078e00ff */
[----:B---3--:R-:W-:-:S05]  /*0270*/  IADD3 R6, PT, PT, RZ, -R3, RZ ;  /* 0x80000003ff067210 */ /* 0x008fca0007ffe0ff */
[----:B------:R-:W-:Y:S02]  /*0280*/  IMAD R7, R6, R5, RZ ;  /* 0x0000000506077224 */ /* 0x000fe400078e02ff */
[----:B------:R-:W0:Y:S02]  /*0290*/  S2R R6, SR_TID.X ;  /* 0x0000000000067919 */ /* 0x000e240000002100 */
[----:B------:R-:W-:-:S04]  /*02a0*/  IMAD.HI.U32 R3, R3, R7, R2 ;  /* 0x0000000703037227 */ /* 0x000fc800078e0002 */
[----:B------:R-:W-:Y:S02]  /*02b0*/  VIADD R7, R23, 0xc0 ;  /* 0x000000c017077836 */ /* 0x000fe40000000000 */
[----:B------:R-:W-:-:S05]  /*02c0*/  IMAD.HI.U32 R13, R3, R8, RZ ;  /* 0x00000008030d7227 */ /* 0x000fca00078e00ff */
[----:B------:R-:W-:-:S05]  /*02d0*/  IADD3 R3, PT, PT, -R13, RZ, RZ ;  /* 0x000000ff0d037210 */ /* 0x000fca0007ffe1ff */
[----:B------:R-:W-:-:S05]  /*02e0*/  IMAD R2, R5, R3, R8 ;  /* 0x0000000305027224 */ /* 0x000fca00078e0208 */
[----:B------:R-:W-:Y:S02]  /*02f0*/  ISETP.GT.U32.AND P2, PT, R5, R2, PT ;  /* 0x000000020500720c */ /* 0x000fe40003f44070 */
[----:B0-----:R-:W-:-:S11]  /*0300*/  LOP3.LUT R3, R6, 0xffff, RZ, 0xc0, !PT ;  /* 0x0000ffff06037812 */ /* 0x001fd600078ec0ff */
[-C--:B------:R-:W-:Y:S01]  /*0310*/  @!P2 IADD3 R2, PT, PT, R2, -R5.reuse, RZ ;  /* 0x800000050202a210 */ /* 0x080fe20007ffe0ff */
[----:B------:R-:W-:Y:S02]  /*0320*/  IMAD R3, R3, 0x2aab, RZ ;  /* 0x00002aab03037824 */ /* 0x000fe400078e02ff */
[----:B------:R-:W-:Y:S01]  /*0330*/  @!P2 VIADD R13, R13, 0x1 ;  /* 0x000000010d0da836 */ /* 0x000fe20000000000 */
[----:B------:R-:W-:Y:S02]  /*0340*/  ISETP.GE.U32.AND P1, PT, R2, R5, PT ;  /* 0x000000050200720c */ /* 0x000fe40003f26070 */
[----:B------:R-:W-:Y:S02]  /*0350*/  LOP3.LUT R2, R0, UR8, RZ, 0x3c, !PT ;  /* 0x0000000800027c12 */ /* 0x000fe4000f8e3cff */
[----:B------:R-:W-:Y:S02]  /*0360*/  SHF.R.U32.HI R3, RZ, 0x10, R3 ;  /* 0x00000010ff037819 */ /* 0x000fe40000011603 */
[----:B------:R-:W-:-:S02]  /*0370*/  ISETP.GE.AND P4, PT, R2, RZ, PT ;  /* 0x000000ff0200720c */ /* 0x000fc40003f86270 */
[----:B------:R-:W-:Y:S02]  /*0380*/  PRMT R2, R3, 0x9910, RZ ;  /* 0x0000991003027816 */ /* 0x000fe400000000ff */
[----:B-1----:R-:W-:-:S03]  /*0390*/  ISETP.GE.U32.AND P2, PT, R19, UR10, PT ;  /* 0x0000000a13007c0c */ /* 0x002fc6000bf46070 */
[----:B------:R-:W-:Y:S01]  /*03a0*/  IMAD R2, R2, 0x6, RZ ;  /* 0x0000000602027824 */ /* 0x000fe200078e02ff */
[----:B------:R-:W-:Y:S02]  /*03b0*/  @P1 IADD3 R13, PT, PT, R13, 0x1, RZ ;  /* 0x000000010d0d1810 */ /* 0x000fe40007ffe0ff */
[----:B------:R-:W-:Y:S02]  /*03c0*/  ISETP.GE.AND.EX P2, PT, R15, UR11, PT, P2 ;  /* 0x0000000b0f007c0c */ /* 0x000fe4000bf46320 */
[----:B------:R-:W-:Y:S02]  /*03d0*/  IADD3 R2, PT, PT, RZ, -R2, RZ ;  /* 0x80000002ff027210 */ /* 0x000fe40007ffe0ff */
[----:B------:R-:W-:Y:S02]  /*03e0*/  @!P4 IADD3 R13, PT, PT, -R13, RZ, RZ ;  /* 0x000000ff0d0dc210 */ /* 0x000fe40007ffe1ff */
[----:B------:R-:W-:Y:S02]  /*03f0*/  @!P3 LOP3.LUT R13, RZ, R0, RZ, 0x33, !PT ;  /* 0x00000000ff0db212 */ /* 0x000fe400078e33ff */
[----:B------:R-:W-:-:S02]  /*0400*/  ISETP.GE.U32.AND P1, PT, R23, UR10, PT ;  /* 0x0000000a17007c0c */ /* 0x000fc4000bf26070 */
[----:B------:R-:W-:Y:S01]  /*0410*/  PRMT R3, R2, 0x7710, RZ ;  /* 0x0000771002037816 */ /* 0x000fe200000000ff */
[--C-:B------:R-:W-:Y:S01]  /*0420*/  IMAD.MOV R21, RZ, RZ, -R13.reuse ;  /* 0x000000ffff157224 */ /* 0x100fe200078e0a0d */
[----:B------:R-:W-:Y:S01]  /*0430*/  ISETP.GE.AND.EX P1, PT, R17, UR11, PT, P1 ;  /* 0x0000000b11007c0c */ /* 0x000fe2000bf26310 */
[----:B------:R-:W0:Y:S01]  /*0440*/  @!P2 LDC.64 R4, c[0x0][0x3e0] ;  /* 0x0000f800ff04ab82 */ /* 0x000e220000000a00 */
[----:B------:R-:W-:Y:S01]  /*0450*/  IADD3 R3, PT, PT, R3, R6, RZ ;  /* 0x0000000603037210 */ /* 0x000fe20007ffe0ff */
[----:B------:R-:W-:Y:S01]  /*0460*/  IMAD R21, R0, R21, UR8 ;  /* 0x0000000800157e24 */ /* 0x000fe2000f8e0215 */
[----:B------:R-:W-:Y:S02]  /*0470*/  IADD3 R2, PT, PT, R23, 0x80, RZ ;  /* 0x0000008017027810 */ /* 0x000fe40007ffe0ff */
[----:B------:R-:W-:Y:S01]  /*0480*/  SHF.L.U32 R3, R3, 0x1, RZ ;  /* 0x0000000103037819 */ /* 0x000fe200000006ff */
[----:B------:R-:W-:Y:S01]  /*0490*/  IMAD R21, R21, 0xc, RZ ;  /* 0x0000000c15157824 */ /* 0x000fe200078e02ff */
[----:B------:R-:W-:Y:S01]  /*04a0*/  SHF.R.S32.HI R0, RZ, 0x1f, R13 ;  /* 0x0000001fff007819 */ /* 0x000fe2000001140d */
[----:B------:R-:W1:Y:S01]  /*04b0*/  @!P2 LDC.64 R10, c[0x0][0x390] ;  /* 0x0000e400ff0aab82 */ /* 0x000e620000000a00 */
[----:B------:R-:W-:-:S02]  /*04c0*/  LOP3.LUT R26, R3, 0xffff, RZ, 0xc0, !PT ;  /* 0x0000ffff031a7812 */ /* 0x000fc400078ec0ff */
[----:B------:R-:W-:Y:S01]  /*04d0*/  ISETP.GE.U32.AND P3, PT, R2, UR10, PT ;  /* 0x0000000a02007c0c */ /* 0x000fe2000bf66070 */
[----:B--2---:R-:W-:Y:S01]  /*04e0*/  IMAD R12, R0, UR12, RZ ;  /* 0x0000000c000c7c24 */ /* 0x004fe2000f8e02ff */
[C---:B------:R-:W-:Y:S02]  /*04f0*/  IADD3 R26, P4, PT, R21.reuse, R26, RZ ;  /* 0x0000001a151a7210 */ /* 0x040fe40007f9e0ff */
[----:B------:R-:W-:Y:S01]  /*0500*/  SHF.R.S32.HI R3, RZ, 0x1f, R2 ;  /* 0x0000001fff037819 */ /* 0x000fe20000011402 */
[----:B------:R-:W2:Y:S01]  /*0510*/  @!P1 LDC.64 R8, c[0x0][0x3e0] ;  /* 0x0000f800ff089b82 */ /* 0x000ea20000000a00 */
[----:B------:R-:W-:Y:S01]  /*0520*/  LEA.HI.X.SX32 R27, R21, RZ, 0x1, P4 ;  /* 0x000000ff151b7211 */ /* 0x000fe200020f0eff */
[----:B------:R-:W-:Y:S01]  /*0530*/  IMAD R25, R13, UR13, R12 ;  /* 0x0000000d0d197c24 */ /* 0x000fe2000f8e020c */
[----:B------:R-:W-:Y:S02]  /*0540*/  ISETP.GE.AND.EX P3, PT, R3, UR11, PT, P3 ;  /* 0x0000000b03007c0c */ /* 0x000fe4000bf66330 */
[----:B------:R-:W-:Y:S01]  /*0550*/  ISETP.GE.U32.AND P4, PT, R7, UR10, PT ;  /* 0x0000000a07007c0c */ /* 0x000fe2000bf86070 */
[----:B------:R-:W-:Y:S01]  /*0560*/  IMAD.WIDE.U32 R26, R13, UR12, R26 ;  /* 0x0000000c0d1a7c25 */ /* 0x000fe2000f8e001a */
[----:B------:R-:W-:Y:S01]  /*0570*/  SHF.R.S32.HI R0, RZ, 0x1f, R7 ;  /* 0x0000001fff007819 */ /* 0x000fe20000011407 */
[----:B------:R-:W3:Y:S02]  /*0580*/  @!P1 LDC.64 R12, c[0x0][0x390] ;  /* 0x0000e400ff0c9b82 */ /* 0x000ee40000000a00 */
[----:B0-----:R-:W-:Y:S01]  /*0590*/  @!P2 IMAD R16, R15, R4, RZ ;  /* 0x000000040f10a224 */ /* 0x001fe200078e02ff */
[----:B------:R-:W-:-:S02]  /*05a0*/  ISETP.GE.AND.EX P4, PT, R0, UR11, PT, P4 ;  /* 0x0000000b00007c0c */ /* 0x000fc4000bf86340 */
[----:B------:R-:W-:Y:S01]  /*05b0*/  IADD3 R25, PT, PT, R27, R25, RZ ;  /* 0x000000191b197210 */ /* 0x000fe20007ffe0ff */
[C---:B------:R-:W-:Y:S01]  /*05c0*/  @!P2 IMAD R16, R19.reuse, R5, R16 ;  /* 0x000000051310a224 */ /* 0x040fe200078e0210 */
[-C--:B------:R-:W-:Y:S01]  /*05d0*/  @!P2 MOV R24, R26.reuse ;  /* 0x0000001a0018a202 */ /* 0x080fe20000000f00 */
[----:B------:R-:W0:Y:S01]  /*05e0*/  @!P3 LDC.64 R14, c[0x0][0x3e0] ;  /* 0x0000f800ff0ebb82 */ /* 0x000e220000000a00 */
[----:B------:R-:W-:Y:S01]  /*05f0*/  @!P1 MOV R28, R26 ;  /* 0x0000001a001c9202 */ /* 0x000fe20000000f00 */
[--C-:B------:R-:W-:Y:S02]  /*0600*/  @!P1 IMAD.MOV.U32 R29, RZ, RZ, R25.reuse ;  /* 0x000000ffff1d9224 */ /* 0x100fe400078e0019 */
[----:B------:R-:W-:-:S04]  /*0610*/  @!P2 IMAD.WIDE.U32 R18, R19, R4, R24 ;  /* 0x000000041312a225 */ /* 0x000fc800078e0018 */
[-C--:B--2---:R-:W-:Y:S01]  /*0620*/  @!P1 IMAD R20, R17, R8.reuse, RZ ;  /* 0x0000000811149224 */ /* 0x084fe200078e02ff */
[----:B------:R-:W2:Y:S01]  /*0630*/  @!P4 LDC.64 R4, c[0x0][0x3e0] ;  /* 0x0000f800ff04cb82 */ /* 0x000ea20000000a00 */
[----:B------:R-:W-:Y:S01]  /*0640*/  @!P1 IMAD.WIDE.U32 R28, R23, R8, R28 ;  /* 0x00000008171c9225 */ /* 0x000fe200078e001c */
[----:B------:R-:W-:Y:S02]  /*0650*/  @!P2 IADD3 R8, PT, PT, R19, R16, RZ ;  /* 0x000000101308a210 */ /* 0x000fe40007ffe0ff */
[C---:B-1----:R-:W-:Y:S01]  /*0660*/  @!P2 LEA R16, P5, R18.reuse, R10, 0x1 ;  /* 0x0000000a1210a211 */ /* 0x042fe200078a08ff */
[----:B------:R-:W-:Y:S01]  /*0670*/  @!P1 IMAD R20, R23, R9, R20 ;  /* 0x0000000917149224 */ /* 0x000fe200078e0214 */
[----:B------:R-:W-:Y:S02]  /*0680*/  @!P3 MOV R19, R25 ;  /* 0x000000190013b202 */ /* 0x000fe40000000f00 */
[----:B------:R-:W-:Y:S01]  /*0690*/  @!P2 LEA.HI.X R17, R18, R11, R8, 0x1, P5 ;  /* 0x0000000b1211a211 */ /* 0x000fe200028f0c08 */
[----:B------:R-:W-:Y:S01]  /*06a0*/  @!P3 IMAD.MOV.U32 R18, RZ, RZ, R26 ;  /* 0x000000ffff12b224 */ /* 0x000fe200078e001a */
[----:B------:R-:W1:Y:S01]  /*06b0*/  @!P3 LDC.64 R8, c[0x0][0x390] ;  /* 0x0000e400ff08bb82 */ /* 0x000e620000000a00 */
[----:B------:R-:W-:-:S02]  /*06c0*/  @!P1 IADD3 R20, PT, PT, R29, R20, RZ ;  /* 0x000000141d149210 */ /* 0x000fc40007ffe0ff */
[----:B---3--:R-:W-:Y:S01]  /*06d0*/  @!P1 LEA R12, P5, R28, R12, 0x1 ;  /* 0x0000000c1c0c9211 */ /* 0x008fe200078a08ff */
[----:B0-----:R-:W-:-:S03]  /*06e0*/  @!P3 IMAD R3, R3, R14, RZ ;  /* 0x0000000e0303b224 */ /* 0x001fc600078e02ff */
[----:B------:R-:W-:Y:S01]  /*06f0*/  @!P1 LEA.HI.X R13, R28, R13, R20, 0x1, P5 ;  /* 0x0000000d1c0d9211 */ /* 0x000fe200028f0c14 */
[----:B------:R-:W0:Y:S01]  /*0700*/  @!P4 LDC.64 R10, c[0x0][0x390] ;  /* 0x0000e400ff0acb82 */ /* 0x000e220000000a00 */
[----:B------:R-:W-:Y:S02]  /*0710*/  HFMA2 R20, -RZ, RZ, 0, 0 ;  /* 0x00000000ff147431 */ /* 0x000fe400000001ff */
[C---:B------:R-:W-:Y:S02]  /*0720*/  @!P3 IMAD R15, R2.reuse, R15, R3 ;  /* 0x0000000f020fb224 */ /* 0x040fe400078e0203 */
[----:B------:R-:W-:Y:S01]  /*0730*/  @!P3 IMAD.WIDE.U32 R18, R2, R14, R18 ;  /* 0x0000000e0212b225 */ /* 0x000fe200078e0012 */
[----:B------:R-:W-:-:S03]  /*0740*/  CS2R R2, SRZ ;  /* 0x0000000000027805 */ /* 0x000fc6000001ff00 */
[----:B--2---:R-:W-:Y:S01]  /*0750*/  @!P4 IMAD R0, R0, R4, RZ ;  /* 0x000000040000c224 */ /* 0x004fe200078e02ff */
[----:B------:R2:W3:Y:S03]  /*0760*/  @!P1 LDG.E R20, desc[UR16][R12.64] ;  /* 0x000000100c149981 */ /* 0x0004e6000c1e1900 */
[----:B------:R-:W-:Y:S01]  /*0770*/  @!P4 IMAD R29, R7, R5, R0 ;  /* 0x00000005071dc224 */ /* 0x000fe200078e0200 */
[----:B------:R-:W-:Y:S01]  /*0780*/  @!P3 IADD3 R15, PT, PT, R19, R15, RZ ;  /* 0x0000000f130fb210 */ /* 0x000fe20007ffe0ff */
[----:B------:R-:W5:Y:S01]  /*0790*/  @!P2 LDG.E R2, desc[UR16][R16.64] ;  /* 0x000000101002a981 */ /* 0x000f62000c1e1900 */
[----:B-1----:R-:W-:-:S04]  /*07a0*/  @!P3 LEA R8, P2, R18, R8, 0x1 ;  /* 0x000000081208b211 */ /* 0x002fc800078408ff */
[----:B------:R-:W-:Y:S01]  /*07b0*/  @!P3 LEA.HI.X R9, R18, R9, R15, 0x1, P2 ;  /* 0x000000091209b211 */ /* 0x000fe200010f0c0f */
[----:B--2---:R-:W-:Y:S01]  /*07c0*/  @!P4 IMAD.MOV.U32 R13, RZ, RZ, R25 ;  /* 0x000000ffff0dc224 */ /* 0x004fe200078e0019 */
[----:B------:R-:W-:-:S03]  /*07d0*/  @!P4 MOV R12, R26 ;  /* 0x0000001a000cc202 */ /* 0x000fc60000000f00 */
[----:B------:R-:W2:Y:S02]  /*07e0*/  @!P3 LDG.E R3, desc[UR16][R8.64] ;  /* 0x000000100803b981 */ /* 0x000ea4000c1e1900 */
[----:B------:R-:W-:-:S05]  /*07f0*/  @!P4 IMAD.WIDE.U32 R4, R7, R4, R12 ;  /* 0x000000040704c225 */ /* 0x000fca00078e000c */
[----:B------:R-:W-:Y:S02]  /*0800*/  @!P4 IADD3 R0, PT, PT, R5, R29, RZ ;  /* 0x0000001d0500c210 */ /* 0x000fe40007ffe0ff */
[----:B0-----:R-:W-:-:S04]  /*0810*/  @!P4 LEA R10, P2, R4, R10, 0x1 ;  /* 0x0000000a040ac211 */ /* 0x001fc800078408ff */
[----:B------:R-:W-:Y:S01]  /*0820*/  @!P4 LEA.HI.X R11, R4, R11, R0, 0x1, P2 ;  /* 0x0000000b040bc211 */ /* 0x000fe200010f0c00 */
[----:B------:R-:W-:-:S06]  /*0830*/  HFMA2 R0, -RZ, RZ, 0, 0 ;  /* 0x00000000ff007431 */ /* 0x000fcc00000001ff */
[----:B------:R0:W4:Y:S02]  /*0840*/  @!P4 LDG.E R0, desc[UR16][R10.64] ;  /* 0x000000100a00c981 */ /* 0x000124000c1e1900 */
[----:B0-----:R-:W0:Y:S02]  /*0850*/  S2R R11, SR_LANEID ;  /* 0x00000000000b7919 */ /* 0x001e240000000000 */
[C---:B0-----:R-:W-:Y:S02]  /*0860*/  ISETP.GT.AND P2, PT, R11.reuse, 0x1e, PT ;  /* 0x0000001e0b00780c */ /* 0x041fe40003f44270 */
[----:B------:R-:W-:Y:S01]  /*0870*/  ISETP.GT.AND P3, PT, R11, 0xf, PT ;  /* 0x0000000f0b00780c */ /* 0x000fe20003f64270 */
[----:B------:R-:W-:Y:S01]  /*0880*/  BSSY.RECONVERGENT B0, `(.L_x_1488) ;  /* 0x0000043000007945 */ /* 0x000fe20003800200 */
[C---:B---3--:R-:W-:Y:S02]  /*0890*/  PRMT R19, R20.reuse, 0x7632, R19 ;  /* 0x0000763214137816 */ /* 0x048fe40000000013 */
[----:B------:R-:W-:-:S02]  /*08a0*/  SHF.L.U32 R20, R20, 0x10, RZ ;  /* 0x0000001014147819 */ /* 0x000fc400000006ff */
[C---:B-----5:R-:W-:Y:S01]  /*08b0*/  PRMT R17, R2.reuse, 0x7632, R17 ;  /* 0x0000763202117816 */ /* 0x060fe20000000011 */
[----:B------:R-:W-:Y:S01]  /*08c0*/  IMAD.U32 R19, R19, 0x10000, RZ ;  /* 0x0001000013137824 */ /* 0x000fe200078e00ff */
[----:B------:R-:W-:Y:S02]  /*08d0*/  SHF.L.U32 R18, R2, 0x10, RZ ;  /* 0x0000001002127819 */ /* 0x000fe400000006ff */
[----:B------:R-:W-:Y:S01]  /*08e0*/  SHF.L.U32 R17, R17, 0x10, RZ ;  /* 0x0000001011117819 */ /* 0x000fe200000006ff */
[----:B------:R-:W-:Y:S01]  /*08f0*/  FADD.FTZ R2, R20, R19 ;  /* 0x0000001314027221 */ /* 0x000fe20000010000 */
[----:B------:R-:W-:-:S03]  /*0900*/  FMUL.FTZ R5, R19, R19 ;  /* 0x0000001313057220 */ /* 0x000fc60000410000 */
[----:B------:R-:W-:Y:S01]  /*0910*/  FADD.FTZ R7, R18, R17 ;  /* 0x0000001112077221 */ /* 0x000fe20000010000 */
[----:B------:R-:W-:Y:S01]  /*0920*/  FADD.FTZ R2, RZ, R2 ;  /* 0x00000002ff027221 */ /* 0x000fe20000010000 */
[----:B------:R-:W-:Y:S01]  /*0930*/  FMUL.FTZ R9, R17, R17 ;  /* 0x0000001111097220 */ /* 0x000fe20000410000 */
[----:B------:R-:W-:Y:S01]  /*0940*/  FFMA.FTZ R5, R20, R20, R5 ;  /* 0x0000001414057223 */ /* 0x000fe20000010005 */
[C---:B--2---:R-:W-:Y:S01]  /*0950*/  PRMT R16, R3.reuse, 0x7632, R16 ;  /* 0x0000763203107816 */ /* 0x044fe20000000010 */
[----:B------:R-:W-:Y:S01]  /*0960*/  FADD.FTZ R4, R2, R7 ;  /* 0x0000000702047221 */ /* 0x000fe20000010000 */
[----:B------:R-:W-:Y:S01]  /*0970*/  FFMA.FTZ R2, R18, R18, R9 ;  /* 0x0000001212027223 */ /* 0x000fe20000010009 */
[----:B------:R-:W-:Y:S01]  /*0980*/  FADD.FTZ R5, RZ, R5 ;  /* 0x00000005ff057221 */ /* 0x000fe20000010000 */
[----:B------:R-:W-:Y:S01]  /*0990*/  SHF.L.U32 R16, R16, 0x10, RZ ;  /* 0x0000001010107819 */ /* 0x000fe200000006ff */
[----:B------:R-:W-:Y:S02]  /*09a0*/  IMAD.U32 R3, R3, 0x10000, RZ ;  /* 0x0001000003037824 */ /* 0x000fe400078e00ff */
[----:B------:R-:W-:-:S02]  /*09b0*/  FADD.FTZ R5, R5, R2 ;  /* 0x0000000205057221 */ /* 0x000fc40000010000 */
[----:B------:R-:W-:Y:S01]  /*09c0*/  FMUL.FTZ R8, R16, R16 ;  /* 0x0000001010087220 */ /* 0x000fe20000410000 */
[----:B----4-:R-:W-:-:S04]  /*09d0*/  PRMT R7, R0, 0x7632, R7 ;  /* 0x0000763200077816 */ /* 0x010fc80000000007 */
[----:B------:R-:W-:Y:S01]  /*09e0*/  SHF.L.U32 R2, R7, 0x10, RZ ;  /* 0x0000001007027819 */ /* 0x000fe200000006ff */
[C---:B------:R-:W-:Y:S01]  /*09f0*/  FADD.FTZ R7, R3.reuse, R16 ;  /* 0x0000001003077221 */ /* 0x040fe20000010000 */
[----:B------:R-:W-:Y:S01]  /*0a00*/  SHF.L.U32 R0, R0, 0x10, RZ ;  /* 0x0000001000007819 */ /* 0x000fe200000006ff */
[----:B------:R-:W-:Y:S02]  /*0a10*/  FFMA.FTZ R8, R3, R3, R8 ;  /* 0x0000000303087223 */ /* 0x000fe40000010008 */
[----:B------:R-:W-:Y:S01]  /*0a20*/  FMUL.FTZ R9, R2, R2 ;  /* 0x0000000202097220 */ /* 0x000fe20000410000 */
[----:B------:R-:W-:Y:S01]  /*0a30*/  FADD.FTZ R7, R4, R7 ;  /* 0x0000000704077221 */ /* 0x000fe20000010000 */
[----:B------:R-:W-:Y:S01]  /*0a40*/  FADD.FTZ R8, R5, R8 ;  /* 0x0000000805087221 */ /* 0x000fe20000010000 */
[C---:B------:R-:W-:Y:S01]  /*0a50*/  FADD.FTZ R4, R0.reuse, R2 ;  /* 0x0000000200047221 */ /* 0x040fe20000010000 */
[----:B------:R-:W-:-:S03]  /*0a60*/  FFMA.FTZ R9, R0, R0, R9 ;  /* 0x0000000000097223 */ /* 0x000fc60000010009 */
[----:B------:R-:W-:Y:S01]  /*0a70*/  FADD.FTZ R7, R7, R4 ;  /* 0x0000000407077221 */ /* 0x000fe20000010000 */
[----:B------:R-:W-:-:S04]  /*0a80*/  FADD.FTZ R8, R8, R9 ;  /* 0x0000000908087221 */ /* 0x000fc80000010000 */
[----:B------:R-:W0:Y:S04]  /*0a90*/  SHFL.DOWN PT, R4, R7, 0x1, 0x1f ;  /* 0x08201f0007047f89 */ /* 0x000e2800000e0000 */
[----:B------:R-:W1:Y:S01]  /*0aa0*/  SHFL.DOWN PT, R5, R8, 0x1, 0x1f ;  /* 0x08201f0008057f89 */ /* 0x000e6200000e0000 */
[----:B0-----:R-:W-:Y:S01]  /*0ab0*/  @!P2 FADD.FTZ R7, R7, R4 ;  /* 0x000000040707a221 */ /* 0x001fe20000010000 */
[----:B-1----:R-:W-:-:S04]  /*0ac0*/  @!P2 FADD.FTZ R8, R8, R5 ;  /* 0x000000050808a221 */ /* 0x002fc80000010000 */
[----:B------:R-:W0:Y:S04]  /*0ad0*/  SHFL.DOWN PT, R4, R7, 0x2, 0x1f ;  /* 0x08401f0007047f89 */ /* 0x000e2800000e0000 */
[----:B------:R-:W1:Y:S01]  /*0ae0*/  SHFL.DOWN PT, R5, R8, 0x2, 0x1f ;  /* 0x08401f0008057f89 */ /* 0x000e6200000e0000 */
[----:B------:R-:W-:-:S13]  /*0af0*/  ISETP.GT.AND P2, PT, R11, 0x1d, PT ;  /* 0x0000001d0b00780c */ /* 0x000fda0003f44270 */
        /* <DEDUP_REMOVED lines=9> */
[----:B------:R-:W-:Y:S01]  /*0b90*/  ISETP.GT.AND P2, PT, R11, 0x17, PT ;  /* 0x000000170b00780c */ /* 0x000fe20003f44270 */
[----:B0-----:R-:W-:Y:S01]  /*0ba0*/  FADD.FTZ R10, R7, R10 ;  /* 0x0000000a070a7221 */ /* 0x001fe20000010000 */
[----:B-1----:R-:W-:-:S04]  /*0bb0*/  FADD.FTZ R9, R8, R9 ;  /* 0x0000000908097221 */ /* 0x002fc80000010000 */
[----:B------:R-:W-:Y:S02]  /*0bc0*/  FSEL R4, R7, R10, P2 ;  /* 0x0000000a07047208 */ /* 0x000fe40001000000 */
[----:B------:R-:W-:-:S03]  /*0bd0*/  FSEL R5, R8, R9, P2 ;  /* 0x0000000908057208 */ /* 0x000fc60001000000 */
[----:B------:R0:W1:Y:S04]  /*0be0*/  SHFL.DOWN PT, R13, R4, 0x10, 0x1f ;  /* 0x0a001f00040d7f89 */ /* 0x00006800000e0000 */
[----:B------:R0:W2:Y:S01]  /*0bf0*/  SHFL.DOWN PT, R12, R5, 0x10, 0x1f ;  /* 0x0a001f00050c7f89 */ /* 0x0000a200000e0000 */
[----:B------:R-:W-:Y:S05]  /*0c00*/  @P3 BRA `(.L_x_1489) ;  /* 0x0000000000283947 */ /* 0x000fea0003800000 */
[----:B------:R-:W-:-:S13]  /*0c10*/  ISETP.NE.AND P2, PT, R11, RZ, PT ;  /* 0x000000ff0b00720c */ /* 0x000fda0003f45270 */
[----:B------:R-:W3:Y:S01]  /*0c20*/  @!P2 S2R R8, SR_CgaCtaId ;  /* 0x000000000008a919 */ /* 0x000ee20000008800 */
[----:B0-----:R-:W-:Y:S02]  /*0c30*/  @!P2 MOV R5, 0x400 ;  /* 0x000004000005a802 */ /* 0x001fe40000000f00 */
[----:B------:R-:W-:-:S04]  /*0c40*/  @!P2 SHF.R.U32.HI R4, RZ, 0x2, R6 ;  /* 0x00000002ff04a819 */ /* 0x000fc80000011606 */
[----:B------:R-:W-:Y:S01]  /*0c50*/  @!P2 LOP3.LUT R7, R4, 0xf8, RZ, 0xc0, !PT ;  /* 0x000000f80407a812 */ /* 0x000fe200078ec0ff */
[----:B-1----:R-:W-:Y:S01]  /*0c60*/  FADD.FTZ R4, R10, R13 ;  /* 0x0000000d0a047221 */ /* 0x002fe20000010000 */
[----:B---3--:R-:W-:Y:S01]  /*0c70*/  @!P2 LEA R8, R8, R5, 0x18 ;  /* 0x000000050808a211 */ /* 0x008fe200078ec0ff */
[----:B--2---:R-:W-:-:S03]  /*0c80*/  FADD.FTZ R5, R9, R12 ;  /* 0x0000000c09057221 */ /* 0x004fc60000010000 */
[----:B------:R-:W-:-:S05]  /*0c90*/  @!P2 IADD3 R7, PT, PT, R7, R8, RZ ;  /* 0x000000080707a210 */ /* 0x000fca0007ffe0ff */
[----:B------:R3:W-:Y:S02]  /*0ca0*/  @!P2 STS.64 [R7+0x10], R4 ;  /* 0x000010040700a388 */ /* 0x0007e40000000a00 */
.L_x_1489:
[----:B------:R-:W-:Y:S05]  /*0cb0*/  BSYNC.RECONVERGENT B0 ;  /* 0x0000000000007941 */ /* 0x000fea0003800200 */
.L_x_1488:
        /* <DEDUP_REMOVED lines=9> */
[----:B-12---:R-:W1:Y:S04]  /*0d50*/  LDS.128 R12, [UR5+0x20] ;  /* 0x00002005ff0c7984 */ /* 0x006e680008000c00 */
[----:B------:R-:W2:Y:S01]  /*0d60*/  LDS.128 R8, [UR5+0x30] ;  /* 0x00003005ff087984 */ /* 0x000ea20008000c00 */
[----:B---3--:R-:W-:Y:S01]  /*0d70*/  FADD.FTZ R29, R4, R6 ;  /* 0x00000006041d7221 */ /* 0x008fe20000010000 */
[----:B0-----:R-:W-:-:S03]  /*0d80*/  FADD.FTZ R4, R5, R7 ;  /* 0x0000000705047221 */ /* 0x001fc60000010000 */
[----:B-1----:R-:W-:Y:S01]  /*0d90*/  FADD.FTZ R29, R29, R12 ;  /* 0x0000000c1d1d7221 */ /* 0x002fe20000010000 */
[----:B------:R-:W-:Y:S02]  /*0da0*/  FADD.FTZ R12, R4, R13 ;  /* 0x0000000d040c7221 */ /* 0x000fe40000010000 */
[----:B------:R-:W0:Y:S01]  /*0db0*/  LDS.128 R4, [UR5+0x40] ;  /* 0x00004005ff047984 */ /* 0x000e220008000c00 */
[----:B------:R-:W-:Y:S01]  /*0dc0*/  FADD.FTZ R29, R29, R14 ;  /* 0x0000000e1d1d7221 */ /* 0x000fe20000010000 */
[----:B------:R-:W-:-:S03]  /*0dd0*/  FADD.FTZ R12, R12, R15 ;  /* 0x0000000f0c0c7221 */ /* 0x000fc60000010000 */
[----:B--2---:R-:W-:Y:S01]  /*0de0*/  FADD.FTZ R29, R29, R8 ;  /* 0x000000081d1d7221 */ /* 0x004fe20000010000 */
[----:B------:R-:W-:Y:S02]  /*0df0*/  FADD.FTZ R8, R12, R9 ;  /* 0x000000090c087221 */ /* 0x000fe40000010000 */
[----:B------:R-:W1:Y:S01]  /*0e00*/  LDS.128 R12, [UR5+0x50] ;  /* 0x00005005ff0c7984 */ /* 0x000e620008000c00 */
[----:B------:R-:W-:Y:S01]  /*0e10*/  FADD.FTZ R29, R29, R10 ;  /* 0x0000000a1d1d7221 */ /* 0x000fe20000010000 */
        /* <DEDUP_REMOVED lines=14> */
.L_x_1491:
[----:B------:R-:W-:Y:S05]  /*0f00*/  BSYNC.RECONVERGENT B0 ;  /* 0x0000000000007941 */ /* 0x000fea0003800200 */
.L_x_1490:
        /* <DEDUP_REMOVED lines=12> */
[----:B------:R-:W-:Y:S02]  /*0fd0*/  ULOP3.LUT UP0, UR5, UR4, 0x2, URZ, 0xc0, !UPT ;  /* 0x0000000204057892 */ /* 0x000fe4000f80c0ff */
[----:B------:R-:W-:Y:S02]  /*0fe0*/  UIMAD UR12, UR9, UR20, UR6 ;  /* 0x00000014090c72a4 */ /* 0x000fe4000f8e0206 */
[----:B------:R-:W-:Y:S02]  /*0ff0*/  UIMAD UR10, UR15, UR20, UR6 ;  /* 0x000000140f0a72a4 */ /* 0x000fe4000f8e0206 */
[----:B------:R-:W-:Y:S01]  /*1000*/  PLOP3.LUT P2, PT, PT, PT, UP0, 0x80, 0x8 ;  /* 0x000000000008781c */ /* 0x000fe20003f4f008 */
[----:B------:R-:W-:Y:S01]  /*1010*/  UIADD3 UR5, UPT, UPT, -UR5, 0x1, URZ ;  /* 0x0000000105057890 */ /* 0x000fe2000fffe1ff */
[----:B------:R-:W-:Y:S01]  /*1020*/  MOV R7, UR12 ;  /* 0x0000000c00077c02 */ /* 0x000fe20008000f00 */
[----:B------:R-:W-:Y:S01]  /*1030*/  UIMAD.WIDE.U32 UR10, UR10, 0x8, UR18 ;  /* 0x000000080a0a78a5 */ /* 0x000fe2000f8e0012 */
[----:B------:R-:W-:-:S03]  /*1040*/  SEL R11, R22, RZ, !P2 ;  /* 0x000000ff160b7207 */ /* 0x000fc60005000000 */
[----:B-1----:R-:W-:Y:S01]  /*1050*/  IMAD.U32 R13, RZ, RZ, UR5 ;  /* 0x00000005ff0d7e24 */ /* 0x002fe2000f8e00ff */
[----:B------:R-:W-:Y:S02]  /*1060*/  ISETP.NE.AND P2, PT, R11, -0x1, PT ;  /* 0xffffffff0b00780c */ /* 0x000fe40003f45270 */
[----:B------:R-:W-:Y:S01]  /*1070*/  MOV R6, UR10 ;  /* 0x0000000a00067c02 */ /* 0x000fe20008000f00 */
        /* <DEDUP_REMOVED lines=8> */
.L_x_1494:
[----:B---3--:R-:W3:Y:S04]  /*1100*/  LDG.E.STRONG.GPU R6, desc[UR16][R8.64] ;  /* 0x0000001008067981 */ /* 0x008ee8000c1ef900 */
[----:B---3--:R-:W-:Y:S01]  /*1110*/  CCTL.IVALL ;  /* 0x00000000ff00798f */ /* 0x008fe20002000000 */
[----:B------:R-:W-:Y:S05]  /*1120*/  YIELD ;  /* 0x0000000000007946 */ /* 0x000fea0003800000 */
[----:B------:R-:W-:-:S13]  /*1130*/  ISETP.NE.AND P2, PT, R6, R11, PT ;  /* 0x0000000b0600720c */ /* 0x000fda0003f45270 */
[----:B------:R-:W-:Y:S05]  /*1140*/  @P2 BRA `(.L_x_1494) ;  /* 0xfffffffc00ec2947 */ /* 0x000fea000383ffff */
.L_x_1493:
[----:B------:R-:W-:Y:S05]  /*1150*/  WARPSYNC.ALL ;  /* 0x0000000000007948 */ /* 0x000fea0003800000 */
[----:B------:R-:W-:Y:S06]  /*1160*/  BAR.SYNC.DEFER_BLOCKING 0x0 ;  /* 0x0000000000007b1d */ /* 0x000fec0000010000 */
[----:B------:R-:W-:Y:S01]  /*1170*/  UMOV UR5, URZ ;  /* 0x000000ff00057c82 */ /* 0x000fe20008000000 */
[----:B------:R-:W-:Y:S05]  /*1180*/  @!P4 BRA `(.L_x_1495) ;  /* 0x000000040098c947 */ /* 0x000fea0003800000 */
[----:B------:R-:W-:Y:S01]  /*1190*/  LOP3.LUT R14, R22, 0x7ffffff8, RZ, 0xc0, !PT ;  /* 0x7ffffff8160e7812 */ /* 0x000fe200078ec0ff */
[----:B------:R-:W-:Y:S02]  /*11a0*/  UIMAD UR10, UR20, 0x3, UR6 ;  /* 0x00000003140a78a4 */ /* 0x000fe4000f8e0206 */
[----:B------:R-:W-:Y:S02]  /*11b0*/  ULEA UR11, UR20, UR6, 0x1 ;  /* 0x00000006140b7291 */ /* 0x000fe4000f8e08ff */
[----:B------:R-:W-:Y:S02]  /*11c0*/  UIMAD UR12, UR20, 0x5, UR6 ;  /* 0x00000005140c78a4 */ /* 0x000fe4000f8e0206 */
[----:B------:R-:W-:Y:S02]  /*11d0*/  UIMAD UR13, UR20, 0x7, UR6 ;  /* 0x00000007140d78a4 */ /* 0x000fe4000f8e0206 */
[----:B------:R-:W-:Y:S02]  /*11e0*/  UIMAD UR14, UR20, 0x6, UR6 ;  /* 0x00000006140e78a4 */ /* 0x000fe4000f8e0206 */
[----:B------:R-:W-:-:S02]  /*11f0*/  ULEA UR21, UR20, UR6, 0x2 ;  /* 0x0000000614157291 */ /* 0x000fc4000f8e10ff */
[----:B------:R-:W-:Y:S02]  /*1200*/  UIADD3 UR22, UPT, UPT, UR6, UR20, URZ ;  /* 0x0000001406167290 */ /* 0x000fe4000fffe0ff */
[----:B------:R-:W-:Y:S01]  /*1210*/  UIADD3 UR23, UPT, UPT, -UR15, URZ, URZ ;  /* 0x000000ff0f177290 */ /* 0x000fe2000fffe1ff */
[----:B------:R-:W-:Y:S01]  /*1220*/  UMOV UR5, URZ ;  /* 0x000000ff00057c82 */ /* 0x000fe20008000000 */
[----:B------:R-:W-:-:S10]  /*1230*/  UMOV UR9, UR6 ;  /* 0x0000000600097c82 */ /* 0x000fd40008000000 */
.L_x_1496:
[----:B------:R-:W-:Y:S01]  /*1240*/  ISETP.EQ.OR P2, PT, RZ, UR23, P3 ;  /* 0x00000017ff007c0c */ /* 0x000fe20009f42670 */
[----:B------:R-:W-:Y:S02]  /*1250*/  UIADD3 UR24, UPT, UPT, UR5, 0x1, URZ ;  /* 0x0000000105187890 */ /* 0x000fe4000fffe0ff */
[----:B------:R-:W-:-:S04]  /*1260*/  UIADD3 UR25, UPT, UPT, UR5, 0x2, URZ ;  /* 0x0000000205197890 */ /* 0x000fc8000fffe0ff */
[----:B---3--:R-:W-:Y:S01]  /*1270*/  MOV R6, UR24 ;  /* 0x0000001800067c02 */ /* 0x008fe20008000f00 */
[----:B------:R-:W-:Y:S01]  /*1280*/  UIADD3 UR24, UPT, UPT, UR5, 0x3, URZ ;  /* 0x0000000305187890 */ /* 0x000fe2000fffe0ff */
[----:B------:R-:W-:Y:S02]  /*1290*/  MOV R7, UR25 ;  /* 0x0000001900077c02 */ /* 0x000fe40008000f00 */
[----:B------:R-:W-:Y:S02]  /*12a0*/  ISETP.EQ.OR P4, PT, R6, UR15, P3 ;  /* 0x0000000f06007c0c */ /* 0x000fe40009f82670 */
[----:B------:R-:W-:Y:S01]  /*12b0*/  VOTEU.ALL UP0, P2 ;  /* 0x0000000000ff7886 */ /* 0x000fe20001000000 */
[----:B------:R-:W-:Y:S02]  /*12c0*/  ISETP.EQ.OR P6, PT, R7, UR15, P3 ;  /* 0x0000000f07007c0c */ /* 0x000fe40009fc2670 */
[----:B------:R-:W-:Y:S02]  /*12d0*/  MOV R6, UR24 ;  /* 0x0000001800067c02 */ /* 0x000fe40008000f00 */
[----:B------:R-:W-:-:S02]  /*12e0*/  @!UP0 UIMAD.WIDE.U32 UR24, UR9, 0x8, UR18 ;  /* 0x00000008091888a5 */ /* 0x000fc4000f8e0012 */
[----:B------:R-:W-:-:S04]  /*12f0*/  ISETP.EQ.OR P5, PT, R6, UR15, P3 ;  /* 0x0000000f06007c0c */ /* 0x000fc80009fa2670 */
[----:B------:R-:W-:Y:S01]  /*1300*/  IMAD.U32 R6, RZ, RZ, UR24 ;  /* 0x00000018ff067e24 */ /* 0x000fe2000f8e00ff */
[----:B------:R-:W-:Y:S01]  /*1310*/  MOV R7, UR25 ;  /* 0x0000001900077c02 */ /* 0x000fe20008000f00 */
[----:B------:R-:W-:Y:S01]  /*1320*/  VOTEU.ALL UP0, P4 ;  /* 0x0000000000ff7886 */ /* 0x000fe20002000000 */
[----:B------:R-:W-:-:S04]  /*1330*/  VOTEU.ALL UP1, P6 ;  /* 0x0000000000ff7886 */ /* 0x000fc80003020000 */
[----:B------:R-:W0:Y:S01]  /*1340*/  @!P2 LDG.E.64 R6, desc[UR16][R6.64] ;  /* 0x000000100606a981 */ /* 0x000e22000c1e1b00 */
[----:B------:R-:W-:Y:S01]  /*1350*/  @!UP0 UIMAD.WIDE.U32 UR24, UR22, 0x8, UR18 ;  /* 0x00000008161888a5 */ /* 0x000fe2000f8e0012 */
[----:B------:R-:W-:Y:S01]  /*1360*/  VOTEU.ALL UP0, P5 ;  /* 0x0000000000ff7886 */ /* 0x000fe20002800000 */
[----:B------:R-:W-:-:S04]  /*1370*/  @!UP1 UIMAD.WIDE.U32 UR26, UR11, 0x8, UR18 ;  /* 0x000000080b1a98a5 */ /* 0x000fc8000f8e0012 */
[----:B------:R-:W-:Y:S02]  /*1380*/  MOV R8, UR24 ;  /* 0x0000001800087c02 */ /* 0x000fe40008000f00 */
[----:B------:R-:W-:Y:S01]  /*1390*/  MOV R9, UR25 ;  /* 0x0000001900097c02 */ /* 0x000fe20008000f00 */
[----:B------:R-:W-:Y:S01]  /*13a0*/  @!UP0 UIMAD.WIDE.U32 UR24, UR10, 0x8, UR18 ;  /* 0x000000080a1888a5 */ /* 0x000fe2000f8e0012 */
[----:B------:R-:W-:Y:S01]  /*13b0*/  IMAD.U32 R10, RZ, RZ, UR26 ;  /* 0x0000001aff0a7e24 */ /* 0x000fe2000f8e00ff */
[----:B------:R-:W-:-:S03]  /*13c0*/  MOV R11, UR27 ;  /* 0x0000001b000b7c02 */ /* 0x000fc60008000f00 */
[----:B------:R-:W3:Y:S01]  /*13d0*/  @!P4 LDG.E.64 R8, desc[UR16][R8.64] ;  /* 0x000000100808c981 */ /* 0x000ee2000c1e1b00 */
[----:B--2---:R-:W-:Y:S02]  /*13e0*/  MOV R12, UR24 ;  /* 0x00000018000c7c02 */ /* 0x004fe40008000f00 */
[----:B-1----:R-:W-:Y:S01]  /*13f0*/  MOV R13, UR25 ;  /* 0x00000019000d7c02 */ /* 0x002fe20008000f00 */
[----:B------:R-:W2:Y:S05]  /*1400*/  @!P6 LDG.E.64 R10, desc[UR16][R10.64] ;  /* 0x000000100a0ae981 */ /* 0x000eaa000c1e1b00 */
[----:B------:R-:W4:Y:S01]  /*1410*/  @!P5 LDG.E.64 R12, desc[UR16][R12.64] ;  /* 0x000000100c0cd981 */ /* 0x000f22000c1e1b00 */
[----:B------:R-:W-:-:S02]  /*1420*/  UIADD3 UR24, UPT, UPT, UR5, 0x4, URZ ;  /* 0x0000000405187890 */ /* 0x000fc4000fffe0ff */
[----:B------:R-:W-:Y:S01]  /*1430*/  UIADD3 UR25, UPT, UPT, UR5, 0x6, URZ ;  /* 0x0000000605197890 */ /* 0x000fe2000fffe0ff */
[----:B0-----:R-:W-:-:S03]  /*1440*/  @!P2 FADD.FTZ R4, R4, R6 ;  /* 0x000000060404a221 */ /* 0x001fc60000010000 */
[----:B------:R-:W-:Y:S01]  /*1450*/  IMAD.U32 R6, RZ, RZ, UR24 ;  /* 0x00000018ff067e24 */ /* 0x000fe2000f8e00ff */
[----:B------:R-:W-:Y:S01]  /*1460*/  UIADD3 UR24, UPT, UPT, UR5, 0x5, URZ ;  /* 0x0000000505187890 */ /* 0x000fe2000fffe0ff */
[----:B------:R-:W-:-:S03]  /*1470*/  @!P2 FADD.FTZ R5, R5, R7 ;  /* 0x000000070505a221 */ /* 0x000fc60000010000 */
[----:B------:R-:W-:Y:S02]  /*1480*/  ISETP.EQ.OR P2, PT, R6, UR15, P3 ;  /* 0x0000000f06007c0c */ /* 0x000fe40009f42670 */
[----:B------:R-:W-:Y:S01]  /*1490*/  MOV R6, UR24 ;  /* 0x0000001800067c02 */ /* 0x000fe20008000f00 */
[----:B------:R-:W-:Y:S01]  /*14a0*/  UIADD3 UR24, UPT, UPT, UR5, 0x7, URZ ;  /* 0x0000000705187890 */ /* 0x000fe2000fffe0ff */
[----:B------:R-:W-:Y:S01]  /*14b0*/  MOV R7, UR25 ;  /* 0x0000001900077c02 */ /* 0x000fe20008000f00 */
[----:B---3--:R-:W-:Y:S01]  /*14c0*/  @!P4 FADD.FTZ R4, R4, R8 ;  /* 0x000000080404c221 */ /* 0x008fe20000010000 */
[----:B------:R-:W-:Y:S01]  /*14d0*/  @!P4 FADD.FTZ R5, R5, R9 ;  /* 0x000000090505c221 */ /* 0x000fe20000010000 */
[----:B------:R-:W-:Y:S02]  /*14e0*/  ISETP.EQ.OR P4, PT, R6, UR15, P3 ;  /* 0x0000000f06007c0c */ /* 0x000fe40009f82670 */
[----:B--2---:R-:W-:Y:S01]  /*14f0*/  @!P6 FADD.FTZ R4, R4, R10 ;  /* 0x0000000a0404e221 */ /* 0x004fe20000010000 */
[----:B------:R-:W-:Y:S01]  /*1500*/  @!P6 FADD.FTZ R5, R5, R11 ;  /* 0x0000000b0505e221 */ /* 0x000fe20000010000 */
[----:B------:R-:W-:-:S02]  /*1510*/  ISETP.EQ.OR P6, PT, R7, UR15, P3 ;  /* 0x0000000f07007c0c */ /* 0x000fc40009fc2670 */
[----:B------:R-:W-:Y:S01]  /*1520*/  VOTEU.ALL UP0, P2 ;  /* 0x0000000000ff7886 */ /* 0x000fe20001000000 */
[----:B------:R-:W-:Y:S01]  /*1530*/  MOV R6, UR24 ;  /* 0x0000001800067c02 */ /* 0x000fe20008000f00 */
[----:B----4-:R-:W-:Y:S01]  /*1540*/  @!P5 FADD.FTZ R4, R4, R12 ;  /* 0x0000000c0404d221 */ /* 0x010fe20000010000 */
[----:B------:R-:W-:Y:S02]  /*1550*/  @!P5 FADD.FTZ R5, R5, R13 ;  /* 0x0000000d0505d221 */ /* 0x000fe40000010000 */
[----:B------:R-:W-:Y:S01]  /*1560*/  ISETP.EQ.OR P5, PT, R6, UR15, P3 ;  /* 0x0000000f06007c0c */ /* 0x000fe20009fa2670 */
[----:B------:R-:W-:Y:S01]  /*1570*/  @!UP0 UIMAD.WIDE.U32 UR24, UR21, 0x8, UR18 ;  /* 0x00000008151888a5 */ /* 0x000fe2000f8e0012 */
[----:B------:R-:W-:-:S05]  /*1580*/  VOTEU.ALL UP0, P4 ;  /* 0x0000000000ff7886 */ /* 0x000fca0002000000 */
[----:B------:R-:W-:Y:S01]  /*1590*/  IMAD.U32 R6, RZ, RZ, UR24 ;  /* 0x00000018ff067e24 */ /* 0x000fe2000f8e00ff */
[----:B------:R-:W-:Y:S01]  /*15a0*/  MOV R7, UR25 ;  /* 0x0000001900077c02 */ /* 0x000fe20008000f00 */
[----:B------:R-:W-:Y:S01]  /*15b0*/  VOTEU.ALL UP1, P6 ;  /* 0x0000000000ff7886 */ /* 0x000fe20003020000 */
[----:B------:R-:W-:-:S03]  /*15c0*/  @!UP0 UIMAD.WIDE.U32 UR24, UR12, 0x8, UR18 ;  /* 0x000000080c1888a5 */ /* 0x000fc6000f8e0012 */
[----:B------:R-:W-:Y:S01]  /*15d0*/  VOTEU.ALL UP0, P5 ;  /* 0x0000000000ff7886 */ /* 0x000fe20002800000 */
[----:B------:R-:W2:Y:S01]  /*15e0*/  @!P2 LDG.E.64 R6, desc[UR16][R6.64] ;  /* 0x000000100606a981 */ /* 0x000ea2000c1e1b00 */
[----:B------:R-:W-:Y:S01]  /*15f0*/  @!UP1 UIMAD.WIDE.U32 UR26, UR14, 0x8, UR18 ;  /* 0x000000080e1a98a5 */ /* 0x000fe2000f8e0012 */
[----:B------:R-:W-:Y:S02]  /*1600*/  MOV R8, UR24 ;  /* 0x0000001800087c02 */ /* 0x000fe40008000f00 */
[----:B------:R-:W-:Y:S01]  /*1610*/  MOV R9, UR25 ;  /* 0x0000001900097c02 */ /* 0x000fe20008000f00 */
[----:B------:R-:W-:Y:S02]  /*1620*/  @!UP0 UIMAD.WIDE.U32 UR24, UR13, 0x8, UR18 ;  /* 0x000000080d1888a5 */ /* 0x000fe4000f8e0012 */
[----:B------:R-:W-:Y:S01]  /*1630*/  IMAD.U32 R10, RZ, RZ, UR26 ;  /* 0x0000001aff0a7e24 */ /* 0x000fe2000f8e00ff */
[----:B------:R-:W-:Y:S02]  /*1640*/  MOV R11, UR27 ;  /* 0x0000001b000b7c02 */ /* 0x000fe40008000f00 */
[----:B------:R-:W3:Y:S01]  /*1650*/  @!P4 LDG.E.64 R8, desc[UR16][R8.64] ;  /* 0x000000100808c981 */ /* 0x000ee2000c1e1b00 */
[----:B------:R-:W-:-:S02]  /*1660*/  MOV R12, UR24 ;  /* 0x00000018000c7c02 */ /* 0x000fc40008000f00 */
[----:B------:R-:W-:Y:S01]  /*1670*/  MOV R13, UR25 ;  /* 0x00000019000d7c02 */ /* 0x000fe20008000f00 */
[----:B------:R-:W4:Y:S05]  /*1680*/  @!P6 LDG.E.64 R10, desc[UR16][R10.64] ;  /* 0x000000100a0ae981 */ /* 0x000f2a000c1e1b00 */
[----:B------:R-:W5:Y:S01]  /*1690*/  @!P5 LDG.E.64 R12, desc[UR16][R12.64] ;  /* 0x000000100c0cd981 */ /* 0x000f62000c1e1b00 */
[----:B------:R-:W-:Y:S02]  /*16a0*/  UIADD3 UR5, UPT, UPT, UR5, 0x8, URZ ;  /* 0x0000000805057890 */ /* 0x000fe4000fffe0ff */
[----:B------:R-:W-:Y:S02]  /*16b0*/  UIADD3 UR23, UPT, UPT, UR23, 0x8, URZ ;  /* 0x0000000817177890 */ /* 0x000fe4000fffe0ff */
[----:B------:R-:W-:-:S02]  /*16c0*/  ULEA UR9, UR20, UR9, 0x3 ;  /* 0x0000000914097291 */ /* 0x000fc4000f8e18ff */
[----:B------:R-:W-:Y:S02]  /*16d0*/  ULEA UR22, UR20, UR22, 0x3 ;  /* 0x0000001614167291 */ /* 0x000fe4000f8e18ff */
[----:B------:R-:W-:Y:S02]  /*16e0*/  ULEA UR11, UR20, UR11, 0x3 ;  /* 0x0000000b140b7291 */ /* 0x000fe4000f8e18ff */
[----:B------:R-:W-:Y:S02]  /*16f0*/  ULEA UR10, UR20, UR10, 0x3 ;  /* 0x0000000a140a7291 */ /* 0x000fe4000f8e18ff */
[----:B------:R-:W-:Y:S02]  /*1700*/  ULEA UR21, UR20, UR21, 0x3 ;  /* 0x0000001514157291 */ /* 0x000fe4000f8e18ff */
[----:B------:R-:W-:Y:S02]  /*1710*/  ULEA UR12, UR20, UR12, 0x3 ;  /* 0x0000000c140c7291 */ /* 0x000fe4000f8e18ff */
[----:B------:R-:W-:-:S02]  /*1720*/  ULEA UR14, UR20, UR14, 0x3 ;  /* 0x0000000e140e7291 */ /* 0x000fc4000f8e18ff */
        /* <DEDUP_REMOVED lines=12> */
.L_x_1495:
[----:B------:R-:W-:-:S13]  /*17f0*/  LOP3.LUT P2, RZ, R22, 0x7, RZ, 0xc0, !PT ;  /* 0x0000000716ff7812 */ /* 0x000fda000784c0ff */
[----:B------:R-:W-:Y:S05]  /*1800*/  @!P2 BRA `(.L_x_1492) ;  /* 0x000000040070a947 */ /* 0x000fea0003800000 */
[----:B---3--:R-:W-:-:S05]  /*1810*/  LOP3.LUT R6, R22, 0x7, RZ, 0xc0, !PT ;  /* 0x0000000716067812 */ /* 0x008fca00078ec0ff */
[----:B------:R-:W-:-:S05]  /*1820*/  VIADD R6, R6, 0xffffffff ;  /* 0xffffffff06067836 */ /* 0x000fca0000000000 */
[----:B------:R-:W-:-:S13]  /*1830*/  ISETP.GE.U32.AND P2, PT, R6, 0x3, PT ;  /* 0x000000030600780c */ /* 0x000fda0003f46070 */
[----:B------:R-:W-:Y:S05]  /*1840*/  @!P2 BRA `(.L_x_1497) ;  /* 0x0000000000b8a947 */ /* 0x000fea0003800000 */
[----:B------:R-:W-:Y:S02]  /*1850*/  UIADD3 UR12, UPT, UPT, UR5, 0x1, URZ ;  /* 0x00000001050c7890 */ /* 0x000fe4000fffe0ff */
[----:B------:R-:W-:Y:S01]  /*1860*/  MOV R6, UR5 ;  /* 0x0000000500067c02 */ /* 0x000fe20008000f00 */
[----:B------:R-:W-:Y:S02]  /*1870*/  UIADD3 UR9, UPT, UPT, UR5, 0x2, URZ ;  /* 0x0000000205097890 */ /* 0x000fe4000fffe0ff */
[----:B------:R-:W-:Y:S01]  /*1880*/  UIADD3 UR14, UPT, UPT, UR5, 0x3, URZ ;  /* 0x00000003050e7890 */ /* 0x000fe2000fffe0ff */
[----:B------:R-:W-:Y:S02]  /*1890*/  ISETP.EQ.OR P2, PT, R6, UR15, P3 ;  /* 0x0000000f06007c0c */ /* 0x000fe40009f42670 */
[----:B------:R-:W-:Y:S02]  /*18a0*/  MOV R6, UR12 ;  /* 0x0000000c00067c02 */ /* 0x000fe40008000f00 */
[----:B------:R-:W-:-:S02]  /*18b0*/  MOV R7, UR9 ;  /* 0x0000000900077c02 */ /* 0x000fc40008000f00 */
[----:B------:R-:W-:Y:S02]  /*18c0*/  ISETP.EQ.OR P4, PT, R6, UR15, P3 ;  /* 0x0000000f06007c0c */ /* 0x000fe40009f82670 */
[----:B------:R-:W-:Y:S02]  /*18d0*/  MOV R6, UR14 ;  /* 0x0000000e00067c02 */ /* 0x000fe40008000f00 */
[----:B------:R-:W-:Y:S02]  /*18e0*/  ISETP.EQ.OR P5, PT, R7, UR15, P3 ;  /* 0x0000000f07007c0c */ /* 0x000fe40009fa2670 */
[----:B------:R-:W-:Y:S01]  /*18f0*/  ISETP.EQ.OR P6, PT, R6, UR15, P3 ;  /* 0x0000000f06007c0c */ /* 0x000fe20009fc2670 */
[----:B------:R-:W-:-:S05]  /*1900*/  VOTEU.ALL UP2, P2 ;  /* 0x0000000000ff7886 */ /* 0x000fca0001040000 */
[----:B------:R-:W-:Y:S01]  /*1910*/  @!UP2 UIMAD UR10, UR5, UR20, UR6 ;  /* 0x00000014050aa2a4 */ /* 0x000fe2000f8e0206 */
[----:B------:R-:W-:-:S03]  /*1920*/  VOTEU.ALL UP1, P4 ;  /* 0x0000000000ff7886 */ /* 0x000fc60002020000 */
[----:B------:R-:W-:Y:S01]  /*1930*/  @!UP2 UIMAD.WIDE.U32 UR10, UR10, 0x8, UR18 ;  /* 0x000000080a0aa8a5 */ /* 0x000fe2000f8e0012 */
[----:B------:R-:W-:Y:S01]  /*1940*/  VOTEU.ALL UP0, P5 ;  /* 0x0000000000ff7886 */ /* 0x000fe20002800000 */
[----:B------:R-:W-:Y:S01]  /*1950*/  @!UP1 UIMAD UR12, UR12, UR20, UR6 ;  /* 0x000000140c0c92a4 */ /* 0x000fe2000f8e0206 */
[----:B------:R-:W-:-:S03]  /*1960*/  VOTEU.ALL UP2, P6 ;  /* 0x0000000000ff7886 */ /* 0x000fc60003040000 */
[----:B------:R-:W-:Y:S01]  /*1970*/  IMAD.U32 R6, RZ, RZ, UR10 ;  /* 0x0000000aff067e24 */ /* 0x000fe2000f8e00ff */
[----:B------:R-:W-:Y:S01]  /*1980*/  @!UP0 UIMAD UR9, UR9, UR20, UR6 ;  /* 0x00000014090982a4 */ /* 0x000fe2000f8e0206 */
[----:B------:R-:W-:Y:S01]  /*1990*/  MOV R7, UR11 ;  /* 0x0000000b00077c02 */ /* 0x000fe20008000f00 */
[----:B------:R-:W-:Y:S02]  /*19a0*/  @!UP1 UIMAD.WIDE.U32 UR12, UR12, 0x8, UR18 ;  /* 0x000000080c0c98a5 */ /* 0x000fe4000f8e0012 */
[----:B------:R-:W-:Y:S02]  /*19b0*/  @!UP2 UIMAD UR14, UR14, UR20, UR6 ;  /* 0x000000140e0ea2a4 */ /* 0x000fe4000f8e0206 */
[----:B------:R-:W-:Y:S01]  /*19c0*/  @!UP0 UIMAD.WIDE.U32 UR10, UR9, 0x8, UR18 ;  /* 0x00000008090a88a5 */ /* 0x000fe2000f8e0012 */
[----:B------:R-:W0:Y:S01]  /*19d0*/  @!P2 LDG.E.64 R6, desc[UR16][R6.64] ;  /* 0x000000100606a981 */ /* 0x000e22000c1e1b00 */
[----:B------:R-:W-:Y:S02]  /*19e0*/  MOV R8, UR12 ;  /* 0x0000000c00087c02 */ /* 0x000fe40008000f00 */
[----:B------:R-:W-:Y:S01]  /*19f0*/  MOV R9, UR13 ;  /* 0x0000000d00097c02 */ /* 0x000fe20008000f00 */
[----:B------:R-:W-:Y:S01]  /*1a00*/  @!UP2 UIMAD.WIDE.U32 UR12, UR14, 0x8, UR18 ;  /* 0x000000080e0ca8a5 */ /* 0x000fe2000f8e0012 */
[----:B------:R-:W-:Y:S01]  /*1a10*/  MOV R10, UR10 ;  /* 0x0000000a000a7c02 */ /* 0x000fe20008000f00 */
[----:B------:R-:W-:-:S03]  /*1a20*/  IMAD.U32 R11, RZ, RZ, UR11 ;  /* 0x0000000bff0b7e24 */ /* 0x000fc6000f8e00ff */
[----:B------:R-:W3:Y:S01]  /*1a30*/  @!P4 LDG.E.64 R8, desc[UR16][R8.64] ;  /* 0x000000100808c981 */ /* 0x000ee2000c1e1b00 */
[----:B--2---:R-:W-:Y:S02]  /*1a40*/  MOV R12, UR12 ;  /* 0x0000000c000c7c02 */ /* 0x004fe40008000f00 */
[----:B-1----:R-:W-:Y:S01]  /*1a50*/  MOV R13, UR13 ;  /* 0x0000000d000d7c02 */ /* 0x002fe20008000f00 */
[----:B------:R-:W2:Y:S05]  /*1a60*/  @!P5 LDG.E.64 R10, desc[UR16][R10.64] ;  /* 0x000000100a0ad981 */ /* 0x000eaa000c1e1b00 */
[----:B------:R-:W4:Y:S01]  /*1a70*/  @!P6 LDG.E.64 R12, desc[UR16][R12.64] ;  /* 0x000000100c0ce981 */ /* 0x000f22000c1e1b00 */
[----:B------:R-:W-:-:S04]  /*1a80*/  MOV R14, UR5 ;  /* 0x00000005000e7c02 */ /* 0x000fc80008000f00 */
[----:B------:R-:W-:-:S04]  /*1a90*/  IADD3 R14, PT, PT, R14, 0x4, RZ ;  /* 0x000000040e0e7810 */ /* 0x000fc80007ffe0ff */
[----:B------:R-:W-:Y:S01]  /*1aa0*/  R2UR UR5, R14 ;  /* 0x000000000e0572ca */ /* 0x000fe200000e0000 */
[----:B0-----:R-:W-:Y:S01]  /*1ab0*/  @!P2 FADD.FTZ R4, R4, R6 ;  /* 0x000000060404a221 */ /* 0x001fe20000010000 */
[----:B------:R-:W-:-:S03]  /*1ac0*/  @!P2 FADD.FTZ R5, R5, R7 ;  /* 0x000000070505a221 */ /* 0x000fc60000010000 */
[----:B---3--:R-:W-:Y:S01]  /*1ad0*/  @!P4 FADD.FTZ R4, R4, R8 ;  /* 0x000000080404c221 */ /* 0x008fe20000010000 */
[----:B------:R-:W-:-:S03]  /*1ae0*/  @!P4 FADD.FTZ R5, R5, R9 ;  /* 0x000000090505c221 */ /* 0x000fc60000010000 */
[----:B--2---:R-:W-:Y:S01]  /*1af0*/  @!P5 FADD.FTZ R4, R4, R10 ;  /* 0x0000000a0404d221 */ /* 0x004fe20000010000 */
[----:B------:R-:W-:-:S03]  /*1b00*/  @!P5 FADD.FTZ R5, R5, R11 ;  /* 0x0000000b0505d221 */ /* 0x000fc60000010000 */
[----:B----4-:R-:W-:Y:S01]  /*1b10*/  @!P6 FADD.FTZ R4, R4, R12 ;  /* 0x0000000c0404e221 */ /* 0x010fe20000010000 */
[----:B------:R-:W-:-:S07]  /*1b20*/  @!P6 FADD.FTZ R5, R5, R13 ;  /* 0x0000000d0505e221 */ /* 0x000fce0000010000 */
.L_x_1497:
[----:B------:R-:W-:-:S13]  /*1b30*/  LOP3.LUT P2, R6, R22, 0x3, RZ, 0xc0, !PT ;  /* 0x0000000316067812 */ /* 0x000fda000784c0ff */
[----:B------:R-:W-:Y:S05]  /*1b40*/  @!P2 BRA `(.L_x_1492) ;  /* 0x0000000000a0a947 */ /* 0x000fea0003800000 */
[----:B------:R-:W-:-:S13]  /*1b50*/  ISETP.NE.AND P2, PT, R6, 0x1, PT ;  /* 0x000000010600780c */ /* 0x000fda0003f45270 */
[----:B------:R-:W-:Y:S05]  /*1b60*/  @!P2 BRA `(.L_x_1498) ;  /* 0x000000000060a947 */ /* 0x000fea0003800000 */
[----:B------:R-:W-:Y:S02]  /*1b70*/  UIADD3 UR10, UPT, UPT, UR5, 0x1, URZ ;  /* 0x00000001050a7890 */ /* 0x000fe4000fffe0ff */
[----:B------:R-:W-:-:S05]  /*1b80*/  IMAD.U32 R6, RZ, RZ, UR5 ;  /* 0x00000005ff067e24 */ /* 0x000fca000f8e00ff */
[----:B------:R-:W-:Y:S02]  /*1b90*/  ISETP.EQ.OR P4, PT, R6, UR15, P3 ;  /* 0x0000000f06007c0c */ /* 0x000fe40009f82670 */
[----:B------:R-:W-:-:S04]  /*1ba0*/  MOV R6, UR10 ;  /* 0x0000000a00067c02 */ /* 0x000fc80008000f00 */
        /* <DEDUP_REMOVED lines=12> */
[----:B------:R-:W3:Y:S01]  /*1c70*/  @!P2 LDG.E.64 R8, desc[UR16][R8.64] ;  /* 0x000000100808a981 */ /* 0x000ee2000c1e1b00 */
[----:B------:R-:W-:-:S04]  /*1c80*/  MOV R10, UR5 ;  /* 0x00000005000a7c02 */ /* 0x000fc80008000f00 */
[----:B------:R-:W-:-:S04]  /*1c90*/  IADD3 R10, PT, PT, R10, 0x2, RZ ;  /* 0x000000020a0a7810 */ /* 0x000fc80007ffe0ff */
[----:B------:R-:W-:Y:S01]  /*1ca0*/  R2UR UR5, R10 ;  /* 0x000000000a0572ca */ /* 0x000fe200000e0000 */
[----:B0-----:R-:W-:Y:S01]  /*1cb0*/  @!P4 FADD.FTZ R4, R4, R6 ;  /* 0x000000060404c221 */ /* 0x001fe20000010000 */
[----:B------:R-:W-:-:S03]  /*1cc0*/  @!P4 FADD.FTZ R5, R5, R7 ;  /* 0x000000070505c221 */ /* 0x000fc60000010000 */
[----:B---3--:R-:W-:Y:S01]  /*1cd0*/  @!P2 FADD.FTZ R4, R4, R8 ;  /* 0x000000080404a221 */ /* 0x008fe20000010000 */
[----:B------:R-:W-:-:S09]  /*1ce0*/  @!P2 FADD.FTZ R5, R5, R9 ;  /* 0x000000090505a221 */ /* 0x000fd20000010000 */
.L_x_1498:
[----:B------:R-:W-:Y:S01]  /*1cf0*/  MOV R7, UR5 ;  /* 0x0000000500077c02 */ /* 0x000fe20008000f00 */
[----:B------:R-:W-:Y:S01]  /*1d00*/  BSSY.RECONVERGENT B0, `(.L_x_1492) ;  /* 0x000000c000007945 */ /* 0x000fe20003800200 */
[----:B------:R-:W-:Y:S02]  /*1d10*/  LOP3.LUT R6, R22, 0x1, RZ, 0xc0, !PT ;  /* 0x0000000116067812 */ /* 0x000fe400078ec0ff */
[----:B------:R-:W-:-:S04]  /*1d20*/  ISETP.EQ.OR P2, PT, R7, UR15, P3 ;  /* 0x0000000f07007c0c */ /* 0x000fc80009f42670 */
[----:B------:R-:W-:-:S13]  /*1d30*/  ISETP.NE.U32.OR P2, PT, R6, 0x1, P2 ;  /* 0x000000010600780c */ /* 0x000fda0001745470 */
        /* <DEDUP_REMOVED lines=8> */
.L_x_1499:
[----:B------:R-:W-:Y:S05]  /*1dc0*/  BSYNC.RECONVERGENT B0 ;  /* 0x0000000000007941 */ /* 0x000fea0003800200 */
.L_x_1492:
[----:B---3--:R-:W3:Y:S01]  /*1dd0*/  S2R R6, SR_TID.X ;  /* 0x0000000000067919 */ /* 0x008ee20000002100 */
[----:B------:R-:W4:Y:S01]  /*1de0*/  S2UR UR9, SR_CgaCtaId ;  /* 0x00000000000979c3 */ /* 0x000f220000008800 */
[----:B------:R-:W0:Y:S01]  /*1df0*/  LDCU UR10, c[0x0][0x414] ;  /* 0x00008280ff0a77ac */ /* 0x000e220008000800 */
[----:B------:R-:W-:-:S06]  /*1e00*/  UMOV UR5, 0x400 ;  /* 0x0000040000057882 */ /* 0x000fcc0000000000 */
[----:B-12---:R-:W1:Y:S08]  /*1e10*/  @P0 LDC.64 R12, c[0x0][0x388] ;  /* 0x0000e200ff0c0b82 */ /* 0x006e700000000a00 */
[----:B------:R-:W2:Y:S01]  /*1e20*/  LDC.64 R10, c[0x0][0x398] ;  /* 0x0000e600ff0a7b82 */ /* 0x000ea20000000a00 */
[----:B----4-:R-:W-:-:S07]  /*1e30*/  ULEA UR5, UR9, UR5, 0x18 ;  /* 0x0000000509057291 */ /* 0x010fce000f8ec0ff */
[----:B------:R-:W4:Y:S01]  /*1e40*/  LDC.64 R8, c[0x0][0x3a0] ;  /* 0x0000e800ff087b82 */ /* 0x000f220000000a00 */
[----:B---3--:R-:W-:Y:S01]  /*1e50*/  LOP3.LUT R7, R6, 0xffff, RZ, 0xc0, !PT ;  /* 0x0000ffff06077812 */ /* 0x008fe200078ec0ff */
[----:B------:R3:W-:Y:S04]  /*1e60*/  @!P3 STS.64 [UR5+0x78], R4 ;  /* 0x00007804ff00b988 */ /* 0x0007e80008000a05 */
[----:B------:R-:W-:-:S05]  /*1e70*/  IMAD R7, R7, 0x2aab, RZ ;  /* 0x00002aab07077824 */ /* 0x000fca00078e02ff */
[----:B------:R-:W-:-:S04]  /*1e80*/  SHF.R.U32.HI R7, RZ, 0x10, R7 ;  /* 0x00000010ff077819 */ /* 0x000fc80000011607 */
[----:B------:R-:W-:-:S05]  /*1e90*/  PRMT R7, R7, 0x9910, RZ ;  /* 0x0000991007077816 */ /* 0x000fca00000000ff */
[----:B------:R-:W-:-:S05]  /*1ea0*/  IMAD R7, R7, 0x6, RZ ;  /* 0x0000000607077824 */ /* 0x000fca00078e02ff */
[----:B------:R-:W-:-:S04]  /*1eb0*/  IADD3 R7, PT, PT, RZ, -R7, RZ ;  /* 0x80000007ff077210 */ /* 0x000fc80007ffe0ff */
[----:B------:R-:W-:-:S04]  /*1ec0*/  PRMT R7, R7, 0x7710, RZ ;  /* 0x0000771007077816 */ /* 0x000fc800000000ff */
[----:B------:R-:W-:-:S04]  /*1ed0*/  IADD3 R7, PT, PT, R7, R6, RZ ;  /* 0x0000000607077210 */ /* 0x000fc80007ffe0ff */
[----:B------:R-:W-:Y:S02]  /*1ee0*/  SHF.L.U32 R6, R7, 0x1, RZ ;  /* 0x0000000107067819 */ /* 0x000fe400000006ff */
[----:B------:R-:W-:Y:S02]  /*1ef0*/  MOV R7, UR8 ;  /* 0x0000000800077c02 */ /* 0x000fe40008000f00 */
[----:B------:R-:W-:-:S03]  /*1f00*/  LOP3.LUT R6, R6, 0xffff, RZ, 0xc0, !PT ;  /* 0x0000ffff06067812 */ /* 0x000fc600078ec0ff */
[----:B-1----:R-:W-:-:S04]  /*1f10*/  @P0 IMAD.WIDE R12, R7, 0x8, R12 ;  /* 0x00000008070c0825 */ /* 0x002fc800078e020c */
[----:B0-----:R-:W-:Y:S01]  /*1f20*/  @P0 FMUL.FTZ R7, R5, UR10 ;  /* 0x0000000a05070c20 */ /* 0x001fe20008410000 */
[----:B------:R-:W-:Y:S02]  /*1f30*/  IMAD.IADD R21, R21, 0x1, R6 ;  /* 0x0000000115157824 */ /* 0x000fe400078e0206 */
[----:B------:R-:W-:Y:S02]  /*1f40*/  @P0 FMUL.FTZ R6, R4, UR10 ;  /* 0x0000000a04060c20 */ /* 0x000fe40008410000 */
[----:B--2---:R-:W-:-:S03]  /*1f50*/  IMAD.WIDE R10, R21, 0x4, R10 ;  /* 0x00000004150a7825 */ /* 0x004fc600078e020a */
[----:B------:R0:W-:Y:S01]  /*1f60*/  @P0 STG.E.64 desc[UR16][R12.64], R6 ;  /* 0x000000060c000986 */ /* 0x0001e2000c101b10 */
[----:B----4-:R-:W-:Y:S01]  /*1f70*/  IMAD.WIDE R8, R21, 0x4, R8 ;  /* 0x0000000415087825 */ /* 0x010fe200078e0208 */
[----:B------:R-:W-:Y:S06]  /*1f80*/  BAR.SYNC.DEFER_BLOCKING 0x0 ;  /* 0x0000000000007b1d */ /* 0x000fec0000010000 */
[----:B---3--:R-:W5:Y:S04]  /*1f90*/  LDG.E.64 R4, desc[UR16][R10.64] ;  /* 0x000000100a047981 */ /* 0x008f68000c1e1b00 */
[----:B0-----:R0:W5:Y:S01]  /*1fa0*/  LDG.E.64 R6, desc[UR16][R8.64] ;  /* 0x0000001008067981 */ /* 0x001162000c1e1b00 */
[----:B------:R-:W-:Y:S03]  /*1fb0*/  BSSY.RECONVERGENT B0, `(.L_x_1500) ;  /* 0x00000f6000007945 */ /* 0x000fe60003800200 */
[----:B0-----:R-:W0:Y:S01]  /*1fc0*/  LDS.64 R8, [UR5+0x78] ;  /* 0x00007805ff087984 */ /* 0x001e220008000a00 */
[----:B------:R-:W1:Y:S02]  /*1fd0*/  LDCU.U8 UR5, c[0x0][0x3fc] ;  /* 0x00007f80ff0577ac */ /* 0x000e640008000000 */
[----:B-1----:R-:W-:Y:S01]  /*1fe0*/  UISETP.NE.AND UP0, UPT, UR5, URZ, UPT ;  /* 0x000000ff0500728c */ /* 0x002fe2000bf05270 */
[----:B0-----:R-:W-:-:S04]  /*1ff0*/  FMUL.FTZ R8, R8, UR10 ;  /* 0x0000000a08087c20 */ /* 0x001fc80008410000 */
[----:B------:R-:W-:-:S04]  /*2000*/  FMUL.FTZ R14, R8, R8 ;  /* 0x00000008080e7220 */ /* 0x000fc80000410000 */
[----:B------:R-:W-:Y:S01]  /*2010*/  FFMA.FTZ R14, R9, UR10, -R14 ;  /* 0x0000000a090e7c23 */ /* 0x000fe2000801080e */
[----:B------:R-:W-:-:S04]  /*2020*/  MOV R9, 0x3f800000 ;  /* 0x3f80000000097802 */ /* 0x000fc80000000f00 */
[----:B------:R-:W-:-:S13]  /*2030*/  FSETP.GTU.FTZ.AND P2, PT, R14, RZ, PT ;  /* 0x000000ff0e00720b */ /* 0x000fda0003f5c000 */
[----:B------:R-:W0:Y:S02]  /*2040*/  @P2 LDC R15, c[0x0][0x3a8] ;  /* 0x0000ea00ff0f2b82 */ /* 0x000e240000000800 */
[----:B0-----:R-:W-:-:S04]  /*2050*/  @P2 FADD.FTZ R14, R14, R15 ;  /* 0x0000000f0e0e2221 */ /* 0x001fc80000010000 */
[----:B------:R0:W1:Y:S01]  /*2060*/  @P2 MUFU.RSQ R9, R14 ;  /* 0x0000000e00092308 */ /* 0x0000620000001400 */
[----:B------:R-:W-:Y:S05]  /*2070*/  BRA.U UP0, `(.L_x_1501) ;  /* 0x0000000500887547 */ /* 0x000fea000b800000 */
[----:B------:R-:W2:Y:S01]  /*2080*/  LDCU.64 UR12, c[0x0][0x3e8] ;  /* 0x00007d00ff0c77ac */ /* 0x000ea20008000a00 */
[----:B------:R-:W-:Y:S01]  /*2090*/  SHF.R.S32.HI R28, RZ, 0x1f, R23 ;  /* 0x0000001fff1c7819 */ /* 0x000fe20000011417 */
[----:B------:R-:W-:Y:S01]  /*20a0*/  BSSY.RECONVERGENT B1, `(.L_x_1502) ;  /* 0x0000019000017945 */ /* 0x000fe20003800200 */
[C---:B------:R-:W-:Y:S02]  /*20b0*/  IADD3 R21, PT, PT, R23.reuse, 0x40, RZ ;  /* 0x0000004017157810 */ /* 0x040fe40007ffe0ff */
[C---:B0-----:R-:W-:Y:S02]  /*20c0*/  IADD3 R14, PT, PT, R23.reuse, 0x80, RZ ;  /* 0x00000080170e7810 */ /* 0x041fe40007ffe0ff */
[C---:B------:R-:W-:Y:S02]  /*20d0*/  IADD3 R15, PT, PT, R23.reuse, 0xc0, RZ ;  /* 0x000000c0170f7810 */ /* 0x040fe40007ffe0ff */
[----:B--2---:R-:W-:-:S04]  /*20e0*/  ISETP.GE.U32.AND P1, PT, R23, UR12, PT ;  /* 0x0000000c17007c0c */ /* 0x004fc8000bf26070 */
[----:B------:R-:W-:-:S13]  /*20f0*/  ISETP.GE.AND.EX P1, PT, R28, UR13, PT, P1 ;  /* 0x0000000d1c007c0c */ /* 0x000fda000bf26310 */
[----:B------:R-:W-:Y:S05]  /*2100*/  @P1 BRA `(.L_x_1503) ;  /* 0x0000000000481947 */ /* 0x000fea0003800000 */
[----:B------:R-:W0:Y:S01]  /*2110*/  LDCU.64 UR18, c[0x0][0x3e0] ;  /* 0x00007c00ff1277ac */ /* 0x000e220008000a00 */
[----:B------:R-:W-:Y:S01]  /*2120*/  MOV R11, R25 ;  /* 0x00000019000b7202 */ /* 0x000fe20000000f00 */
[--C-:B------:R-:W-:Y:S01]  /*2130*/  FADD.FTZ R20, R20, -R8.reuse ;  /* 0x8000000814147221 */ /* 0x100fe20000010000 */
[----:B------:R-:W-:Y:S01]  /*2140*/  FADD.FTZ R12, R19, -R8 ;  /* 0x80000008130c7221 */ /* 0x000fe20000010000 */
[----:B------:R-:W2:Y:S01]  /*2150*/  LDCU.64 UR10, c[0x0][0x380] ;  /* 0x00007000ff0a77ac */ /* 0x000ea20008000a00 */
[----:B------:R-:W-:Y:S02]  /*2160*/  IMAD.MOV.U32 R10, RZ, RZ, R26 ;  /* 0x000000ffff0a7224 */ /* 0x000fe400078e001a */
[-C--:B-1----:R-:W-:Y:S01]  /*2170*/  FMUL.FTZ R19, R20, R9.reuse ;  /* 0x0000000914137220 */ /* 0x082fe20000410000 */
[----:B------:R-:W-:-:S03]  /*2180*/  FMUL.FTZ R12, R12, R9 ;  /* 0x000000090c0c7220 */ /* 0x000fc60000410000 */
[----:B-----5:R-:W-:Y:S01]  /*2190*/  FFMA.FTZ R19, R4, R19, R6 ;  /* 0x0000001304137223 */ /* 0x020fe20000010006 */
[----:B------:R-:W-:-:S05]  /*21a0*/  FFMA.FTZ R20, R5, R12, R7 ;  /* 0x0000000c05147223 */ /* 0x000fca0000010007 */
[----:B------:R-:W-:Y:S01]  /*21b0*/  F2FP.BF16.F32.PACK_AB R19, R20, R19 ;  /* 0x000000131413723e */ /* 0x000fe200000010ff */
[----:B0-----:R-:W-:Y:S02]  /*21c0*/  IMAD R28, R28, UR18, RZ ;  /* 0x000000121c1c7c24 */ /* 0x001fe4000f8e02ff */
[----:B------:R-:W-:-:S04]  /*21d0*/  IMAD.WIDE.U32 R10, R23, UR18, R10 ;  /* 0x00000012170a7c25 */ /* 0x000fc8000f8e000a */
[----:B------:R-:W-:Y:S01]  /*21e0*/  IMAD R13, R23, UR19, R28 ;  /* 0x00000013170d7c24 */ /* 0x000fe2000f8e021c */
[----:B--2---:R-:W-:-:S04]  /*21f0*/  LEA R12, P1, R10, UR10, 0x1 ;  /* 0x0000000a0a0c7c11 */ /* 0x004fc8000f8208ff */
[----:B------:R-:W-:-:S04]  /*2200*/  IADD3 R13, PT, PT, R11, R13, RZ ;  /* 0x0000000d0b0d7210 */ /* 0x000fc80007ffe0ff */
[----:B------:R-:W-:-:S05]  /*2210*/  LEA.HI.X R13, R10, UR11, R13, 0x1, P1 ;  /* 0x0000000b0a0d7c11 */ /* 0x000fca00088f0c0d */
[----:B------:R0:W-:Y:S02]  /*2220*/  STG.E desc[UR16][R12.64], R19 ;  /* 0x000000130c007986 */ /* 0x0001e4000c101910 */
.L_x_1503:
[----:B------:R-:W-:Y:S05]  /*2230*/  BSYNC.RECONVERGENT B1 ;  /* 0x0000000000017941 */ /* 0x000fea0003800200 */
.L_x_1502:
[----:B------:R-:W-:Y:S01]  /*2240*/  ISETP.GE.U32.AND P1, PT, R21, UR12, PT ;  /* 0x0000000c15007c0c */ /* 0x000fe2000bf26070 */
[----:B------:R-:W-:Y:S01]  /*2250*/  BSSY.RECONVERGENT B1, `(.L_x_1504) ;  /* 0x000001c000017945 */ /* 0x000fe20003800200 */
[----:B------:R-:W-:Y:S02]  /*2260*/  SHF.R.S32.HI R10, RZ, 0x1f, R21 ;  /* 0x0000001fff0a7819 */ /* 0x000fe40000011415 */
[----:B------:R-:W-:Y:S02]  /*2270*/  ISETP.GE.U32.AND P2, PT, R14, UR12, PT ;  /* 0x0000000c0e007c0c */ /* 0x000fe4000bf46070 */
[----:B------:R-:W-:Y:S02]  /*2280*/  ISETP.GE.AND.EX P1, PT, R10, UR13, PT, P1 ;  /* 0x0000000d0a007c0c */ /* 0x000fe4000bf26310 */
[----:B------:R-:W-:Y:S02]  /*2290*/  ISETP.GE.U32.AND P3, PT, R15, UR12, PT ;  /* 0x0000000c0f007c0c */ /* 0x000fe4000bf66070 */
[----:B------:R-:W-:-:S02]  /*22a0*/  SHF.R.S32.HI R20, RZ, 0x1f, R14 ;  /* 0x0000001fff147819 */ /* 0x000fc4000001140e */
[----:B0-----:R-:W-:Y:S02]  /*22b0*/  SHF.R.S32.HI R19, RZ, 0x1f, R15 ;  /* 0x0000001fff137819 */ /* 0x001fe4000001140f */
[----:B------:R-:W-:Y:S02]  /*22c0*/  ISETP.GE.AND.EX P2, PT, R20, UR13, PT, P2 ;  /* 0x0000000d14007c0c */ /* 0x000fe4000bf46320 */
[----:B------:R-:W-:-:S03]  /*22d0*/  ISETP.GE.AND.EX P3, PT, R19, UR13, PT, P3 ;  /* 0x0000000d13007c0c */ /* 0x000fc6000bf66330 */
[----:B------:R-:W-:Y:S10]  /*22e0*/  @P1 BRA `(.L_x_1505) ;  /* 0x0000000000481947 */ /* 0x000ff40003800000 */
[----:B------:R-:W0:Y:S01]  /*22f0*/  LDCU.64 UR10, c[0x0][0x3e0] ;  /* 0x00007c00ff0a77ac */ /* 0x000e220008000a00 */
[----:B------:R-:W-:Y:S01]  /*2300*/  MOV R11, R25 ;  /* 0x00000019000b7202 */ /* 0x000fe20000000f00 */
[--C-:B------:R-:W-:Y:S01]  /*2310*/  FADD.FTZ R18, R18, -R8.reuse ;  /* 0x8000000812127221 */ /* 0x100fe20000010000 */
[----:B------:R-:W-:Y:S01]  /*2320*/  FADD.FTZ R12, R17, -R8 ;  /* 0x80000008110c7221 */ /* 0x000fe20000010000 */
[----:B------:R-:W2:Y:S02]  /*2330*/  LDCU.64 UR18, c[0x0][0x380] ;  /* 0x00007000ff1277ac */ /* 0x000ea40008000a00 */
[-C--:B-1----:R-:W-:Y:S01]  /*2340*/  FMUL.FTZ R17, R18, R9.reuse ;  /* 0x0000000912117220 */ /* 0x082fe20000410000 */
[----:B------:R-:W-:-:S03]  /*2350*/  FMUL.FTZ R12, R12, R9 ;  /* 0x000000090c0c7220 */ /* 0x000fc60000410000 */
[----:B-----5:R-:W-:Y:S01]  /*2360*/  FFMA.FTZ R17, R4, R17, R6 ;  /* 0x0000001104117223 */ /* 0x020fe20000010006 */
[----:B------:R-:W-:Y:S01]  /*2370*/  FFMA.FTZ R18, R5, R12, R7 ;  /* 0x0000000c05127223 */ /* 0x000fe20000010007 */
[----:B0-----:R-:W-:-:S04]  /*2380*/  IMAD R10, R10, UR10, RZ ;  /* 0x0000000a0a0a7c24 */ /* 0x001fc8000f8e02ff */
[----:B------:R-:W-:Y:S01]  /*2390*/  IMAD R13, R21, UR11, R10 ;  /* 0x0000000b150d7c24 */ /* 0x000fe2000f8e020a */
[----:B------:R-:W-:-:S05]  /*23a0*/  MOV R10, R26 ;  /* 0x0000001a000a7202 */ /* 0x000fca0000000f00 */
[----:B------:R-:W-:-:S04]  /*23b0*/  IMAD.WIDE.U32 R10, R21, UR10, R10 ;  /* 0x0000000a150a7c25 */ /* 0x000fc8000f8e000a */
[----:B------:R-:W-:Y:S01]  /*23c0*/  IMAD.IADD R13, R11, 0x1, R13 ;  /* 0x000000010b0d7824 */ /* 0x000fe200078e020d */
[----:B--2---:R-:W-:Y:S02]  /*23d0*/  LEA R12, P1, R10, UR18, 0x1 ;  /* 0x000000120a0c7c11 */ /* 0x004fe4000f8208ff */
[----:B------:R-:W-:Y:S02]  /*23e0*/  F2FP.BF16.F32.PACK_AB R11, R18, R17 ;  /* 0x00000011120b723e */ /* 0x000fe400000010ff */
[----:B------:R-:W-:-:S05]  /*23f0*/  LEA.HI.X R13, R10, UR19, R13, 0x1, P1 ;  /* 0x000000130a0d7c11 */ /* 0x000fca00088f0c0d */
[----:B------:R0:W-:Y:S04]  /*2400*/  STG.E desc[UR16][R12.64], R11 ;  /* 0x0000000b0c007986 */ /* 0x0001e8000c101910 */
.L_x_1505:
[----:B------:R-:W-:Y:S05]  /*2410*/  BSYNC.RECONVERGENT B1 ;  /* 0x0000000000017941 */ /* 0x000fea0003800200 */
.L_x_1504:
[----:B------:R-:W-:Y:S04]  /*2420*/  BSSY.RECONVERGENT B1, `(.L_x_1506) ;  /* 0x0000014000017945 */ /* 0x000fe80003800200 */
[----:B------:R-:W-:Y:S05]  /*2430*/  @P2 BRA `(.L_x_1507) ;  /* 0x0000000000482947 */ /* 0x000fea0003800000 */
[----:B------:R-:W2:Y:S01]  /*2440*/  LDCU.64 UR10, c[0x0][0x3e0] ;  /* 0x00007c00ff0a77ac */ /* 0x000ea20008000a00 */
[----:B------:R-:W-:Y:S01]  /*2450*/  MOV R10, R26 ;  /* 0x0000001a000a7202 */ /* 0x000fe20000000f00 */
[--C-:B0-----:R-:W-:Y:S01]  /*2460*/  FADD.FTZ R12, R3, -R8.reuse ;  /* 0x80000008030c7221 */ /* 0x101fe20000010000 */
[----:B------:R-:W-:Y:S01]  /*2470*/  MOV R11, R25 ;  /* 0x00000019000b7202 */ /* 0x000fe20000000f00 */
[----:B------:R-:W0:Y:S01]  /*2480*/  LDCU.64 UR18, c[0x0][0x380] ;  /* 0x00007000ff1277ac */ /* 0x000e220008000a00 */
[----:B------:R-:W-:Y:S01]  /*2490*/  FADD.FTZ R16, R16, -R8 ;  /* 0x8000000810107221 */ /* 0x000fe20000010000 */
[----:B-1----:R-:W-:-:S03]  /*24a0*/  FMUL.FTZ R3, R12, R9 ;  /* 0x000000090c037220 */ /* 0x002fc60000410000 */
[----:B------:R-:W-:Y:S01]  /*24b0*/  FMUL.FTZ R16, R16, R9 ;  /* 0x0000000910107220 */ /* 0x000fe20000410000 */
[----:B-----5:R-:W-:-:S03]  /*24c0*/  FFMA.FTZ R3, R4, R3, R6 ;  /* 0x0000000304037223 */ /* 0x020fc60000010006 */
[----:B------:R-:W-:Y:S01]  /*24d0*/  FFMA.FTZ R16, R5, R16, R7 ;  /* 0x0000001005107223 */ /* 0x000fe20000010007 */
[----:B--2---:R-:W-:-:S04]  /*24e0*/  IMAD R13, R20, UR10, RZ ;  /* 0x0000000a140d7c24 */ /* 0x004fc8000f8e02ff */
[----:B------:R-:W-:Y:S01]  /*24f0*/  F2FP.BF16.F32.PACK_AB R3, R16, R3 ;  /* 0x000000031003723e */ /* 0x000fe200000010ff */
[----:B------:R-:W-:-:S04]  /*2500*/  IMAD.WIDE.U32 R10, R14, UR10, R10 ;  /* 0x0000000a0e0a7c25 */ /* 0x000fc8000f8e000a */
[----:B------:R-:W-:Y:S01]  /*2510*/  IMAD R13, R14, UR11, R13 ;  /* 0x0000000b0e0d7c24 */ /* 0x000fe2000f8e020d */
[----:B0-----:R-:W-:-:S04]  /*2520*/  LEA R12, P1, R10, UR18, 0x1 ;  /* 0x000000120a0c7c11 */ /* 0x001fc8000f8208ff */
[----:B------:R-:W-:-:S04]  /*2530*/  IADD3 R13, PT, PT, R11, R13, RZ ;  /* 0x0000000d0b0d7210 */ /* 0x000fc80007ffe0ff */
[----:B------:R-:W-:-:S05]  /*2540*/  LEA.HI.X R13, R10, UR19, R13, 0x1, P1 ;  /* 0x000000130a0d7c11 */ /* 0x000fca00088f0c0d */
[----:B------:R2:W-:Y:S02]  /*2550*/  STG.E desc[UR16][R12.64], R3 ;  /* 0x000000030c007986 */ /* 0x0005e4000c101910 */
.L_x_1507:
[----:B------:R-:W-:Y:S05]  /*2560*/  BSYNC.RECONVERGENT B1 ;  /* 0x0000000000017941 */ /* 0x000fea0003800200 */
.L_x_1506:
[----:B------:R-:W-:Y:S05]  /*2570*/  @P3 BRA `(.L_x_1508) ;  /* 0x0000000800643947 */ /* 0x000fea0003800000 */
[----:B------:R-:W3:Y:S01]  /*2580*/  LDCU.64 UR10, c[0x0][0x3e0] ;  /* 0x00007c00ff0a77ac */ /* 0x000ee20008000a00 */
[----:B------:R-:W-:Y:S01]  /*2590*/  MOV R24, R26 ;  /* 0x0000001a00187202 */ /* 0x000fe20000000f00 */
[--C-:B------:R-:W-:Y:S01]  /*25a0*/  FADD.FTZ R0, R0, -R8.reuse ;  /* 0x8000000800007221 */ /* 0x100fe20000010000 */
[----:B------:R-:W-:Y:S01]  /*25b0*/  FADD.FTZ R2, R2, -R8 ;  /* 0x8000000802027221 */ /* 0x000fe20000010000 */
[----:B------:R-:W4:Y:S02]  /*25c0*/  LDCU.64 UR12, c[0x0][0x380] ;  /* 0x00007000ff0c77ac */ /* 0x000f240008000a00 */
[-C--:B-12---:R-:W-:Y:S01]  /*25d0*/  FMUL.FTZ R3, R0, R9.reuse ;  /* 0x0000000900037220 */ /* 0x086fe20000410000 */
[----:B------:R-:W-:-:S03]  /*25e0*/  FMUL.FTZ R2, R2, R9 ;  /* 0x0000000902027220 */ /* 0x000fc60000410000 */
[----:B-----5:R-:W-:Y:S01]  /*25f0*/  FFMA.FTZ R4, R4, R3, R6 ;  /* 0x0000000304047223 */ /* 0x020fe20000010006 */
[----:B------:R-:W-:-:S05]  /*2600*/  FFMA.FTZ R5, R5, R2, R7 ;  /* 0x0000000205057223 */ /* 0x000fca0000010007 */
[----:B------:R-:W-:Y:S01]  /*2610*/  F2FP.BF16.F32.PACK_AB R5, R5, R4 ;  /* 0x000000040505723e */ /* 0x000fe200000010ff */
[----:B---3--:R-:W-:Y:S02]  /*2620*/  IMAD R8, R19, UR10, RZ ;  /* 0x0000000a13087c24 */ /* 0x008fe4000f8e02ff */
[----:B------:R-:W-:-:S04]  /*2630*/  IMAD.WIDE.U32 R24, R15, UR10, R24 ;  /* 0x0000000a0f187c25 */ /* 0x000fc8000f8e0018 */
[----:B------:R-:W-:Y:S01]  /*2640*/  IMAD R15, R15, UR11, R8 ;  /* 0x0000000b0f0f7c24 */ /* 0x000fe2000f8e0208 */
[----:B----4-:R-:W-:-:S03]  /*2650*/  LEA R2, P1, R24, UR12, 0x1 ;  /* 0x0000000c18027c11 */ /* 0x010fc6000f8208ff */
[----:B------:R-:W-:-:S05]  /*2660*/  IMAD.IADD R15, R25, 0x1, R15 ;  /* 0x00000001190f7824 */ /* 0x000fca00078e020f */
[----:B------:R-:W-:-:S05]  /*2670*/  LEA.HI.X R3, R24, UR13, R15, 0x1, P1 ;  /* 0x0000000d18037c11 */ /* 0x000fca00088f0c0f */
[----:B------:R3:W-:Y:S01]  /*2680*/  STG.E desc[UR16][R2.64], R5 ;  /* 0x0000000502007986 */ /* 0x0007e2000c101910 */
[----:B------:R-:W-:Y:S05]  /*2690*/  BRA `(.L_x_1508) ;  /* 0x00000008001c7947 */ /* 0x000fea0003800000 */
.L_x_1501:
[----:B------:R-:W2:Y:S01]  /*26a0*/  LDCU.64 UR18, c[0x0][0x3e8] ;  /* 0x00007d00ff1277ac */ /* 0x000ea20008000a00 */
[----:B------:R-:W-:Y:S01]  /*26b0*/  BSSY.RECONVERGENT B1, `(.L_x_1509) ;  /* 0x0000022000017945 */ /* 0x000fe20003800200 */
[C---:B0-----:R-:W-:Y:S02]  /*26c0*/  IADD3 R14, PT, PT, R23.reuse, 0x40, RZ ;  /* 0x00000040170e7810 */ /* 0x041fe40007ffe0ff */
[C---:B------:R-:W-:Y:S02]  /*26d0*/  IADD3 R10, PT, PT, R23.reuse, 0x80, RZ ;  /* 0x00000080170a7810 */ /* 0x040fe40007ffe0ff */
[----:B------:R-:W-:Y:S01]  /*26e0*/  IADD3 R11, PT, PT, R23, 0xc0, RZ ;  /* 0x000000c0170b7810 */ /* 0x000fe20007ffe0ff */
[----:B------:R-:W-:Y:S06]  /*26f0*/  @P1 BRA `(.L_x_1510) ;  /* 0x0000000000741947 */ /* 0x000fec0003800000 */
[--C-:B------:R-:W-:Y:S01]  /*2700*/  FADD.FTZ R20, R20, -R8.reuse ;  /* 0x8000000814147221 */ /* 0x100fe20000010000 */
[----:B------:R-:W-:Y:S01]  /*2710*/  FADD.FTZ R12, R19, -R8 ;  /* 0x80000008130c7221 */ /* 0x000fe20000010000 */
[----:B------:R-:W0:Y:S01]  /*2720*/  LDCU.64 UR10, c[0x0][0x3e0] ;  /* 0x00007c00ff0a77ac */ /* 0x000e220008000a00 */
[----:B------:R-:W-:Y:S01]  /*2730*/  SHF.R.S32.HI R21, RZ, 0x1f, R23 ;  /* 0x0000001fff157819 */ /* 0x000fe20000011417 */
[-C--:B-1----:R-:W-:Y:S01]  /*2740*/  FMUL.FTZ R15, R20, R9.reuse ;  /* 0x00000009140f7220 */ /* 0x082fe20000410000 */
[----:B------:R-:W-:Y:S01]  /*2750*/  FMUL.FTZ R12, R12, R9 ;  /* 0x000000090c0c7220 */ /* 0x000fe20000410000 */
[----:B------:R-:W1:Y:S02]  /*2760*/  LDCU.64 UR12, c[0x0][0x380] ;  /* 0x00007000ff0c77ac */ /* 0x000e640008000a00 */
[----:B-----5:R-:W-:Y:S01]  /*2770*/  FFMA.FTZ R15, R4, R15, R6 ;  /* 0x0000000f040f7223 */ /* 0x020fe20000010006 */
[----:B------:R-:W-:-:S03]  /*2780*/  FFMA.FTZ R12, R5, R12, R7 ;  /* 0x0000000c050c7223 */ /* 0x000fc60000010007 */
[----:B------:R-:W-:Y:S01]  /*2790*/  FMUL.FTZ R19, R15, -1.4426950216293334961 ;  /* 0xbfb8aa3b0f137820 */ /* 0x000fe20000410000 */
[----:B------:R-:W-:-:S05]  /*27a0*/  FMUL.FTZ R20, R12, -1.4426950216293334961 ;  /* 0xbfb8aa3b0c147820 */ /* 0x000fca0000410000 */
[----:B------:R-:W3:Y:S08]  /*27b0*/  MUFU.EX2 R19, R19 ;  /* 0x0000001300137308 */ /* 0x000ef00000000800 */
[----:B------:R-:W4:Y:S01]  /*27c0*/  MUFU.EX2 R20, R20 ;  /* 0x0000001400147308 */ /* 0x000f220000000800 */
[----:B---3--:R-:W-:Y:S01]  /*27d0*/  FADD.FTZ R28, R19, 1 ;  /* 0x3f800000131c7421 */ /* 0x008fe20000010000 */
[----:B0-----:R-:W-:-:S02]  /*27e0*/  IMAD R19, R21, UR10, RZ ;  /* 0x0000000a15137c24 */ /* 0x001fc4000f8e02ff */
[----:B------:R-:W-:-:S04]  /*27f0*/  IMAD.MOV.U32 R21, RZ, RZ, R25 ;  /* 0x000000ffff157224 */ /* 0x000fc800078e0019 */
[----:B------:R-:W0:Y:S01]  /*2800*/  MUFU.RCP R28, R28 ;  /* 0x0000001c001c7308 */ /* 0x000e220000001000 */
[----:B----4-:R-:W-:Y:S01]  /*2810*/  FADD.FTZ R29, R20, 1 ;  /* 0x3f800000141d7421 */ /* 0x010fe20000010000 */
[----:B------:R-:W-:-:S06]  /*2820*/  MOV R20, R26 ;  /* 0x0000001a00147202 */ /* 0x000fcc0000000f00 */
[----:B------:R3:W4:Y:S01]  /*2830*/  MUFU.RCP R13, R29 ;  /* 0x0000001d000d7308 */ /* 0x0007220000001000 */
[----:B------:R-:W-:-:S04]  /*2840*/  IMAD.WIDE.U32 R20, R23, UR10, R20 ;  /* 0x0000000a17147c25 */ /* 0x000fc8000f8e0014 */
[----:B---3--:R-:W-:Y:S02]  /*2850*/  IMAD R29, R23, UR11, R19 ;  /* 0x0000000b171d7c24 */ /* 0x008fe4000f8e0213 */
[----:B0-----:R-:W-:Y:S01]  /*2860*/  FMUL.FTZ R15, R15, R28 ;  /* 0x0000001c0f0f7220 */ /* 0x001fe20000410000 */
[----:B----4-:R-:W-:Y:S02]  /*2870*/  FMUL.FTZ R19, R12, R13 ;  /* 0x0000000d0c137220 */ /* 0x010fe40000410000 */
[----:B------:R-:W-:Y:S02]  /*2880*/  IADD3 R13, PT, PT, R21, R29, RZ ;  /* 0x0000001d150d7210 */ /* 0x000fe40007ffe0ff */
[C---:B-1----:R-:W-:Y:S02]  /*2890*/  LEA R12, P1, R20.reuse, UR12, 0x1 ;  /* 0x0000000c140c7c11 */ /* 0x042fe4000f8208ff */
[----:B------:R-:W-:Y:S02]  /*28a0*/  F2FP.BF16.F32.PACK_AB R15, R19, R15 ;  /* 0x0000000f130f723e */ /* 0x000fe400000010ff */
[----:B------:R-:W-:-:S05]  /*28b0*/  LEA.HI.X R13, R20, UR13, R13, 0x1, P1 ;  /* 0x0000000d140d7c11 */ /* 0x000fca00088f0c0d */
[----:B------:R0:W-:Y:S04]  /*28c0*/  STG.E desc[UR16][R12.64], R15 ;  /* 0x0000000f0c007986 */ /* 0x0001e8000c101910 */
.L_x_1510:
[----:B--2---:R-:W-:Y:S05]  /*28d0*/  BSYNC.RECONVERGENT B1 ;  /* 0x0000000000017941 */ /* 0x004fea0003800200 */
.L_x_1509:
[----:B------:R-:W-:Y:S01]  /*28e0*/  ISETP.GE.U32.AND P1, PT, R14, UR18, PT ;  /* 0x000000120e007c0c */ /* 0x000fe2000bf26070 */
[----:B------:R-:W-:Y:S01]  /*28f0*/  BSSY.RECONVERGENT B1, `(.L_x_1511) ;  /* 0x0000026000017945 */ /* 0x000fe20003800200 */
[----:B0-----:R-:W-:Y:S02]  /*2900*/  SHF.R.S32.HI R12, RZ, 0x1f, R14 ;  /* 0x0000001fff0c7819 */ /* 0x001fe4000001140e */
[----:B------:R-:W-:Y:S02]  /*2910*/  ISETP.GE.U32.AND P2, PT, R10, UR18, PT ;  /* 0x000000120a007c0c */ /* 0x000fe4000bf46070 */
[----:B------:R-:W-:Y:S02]  /*2920*/  ISETP.GE.AND.EX P1, PT, R12, UR19, PT, P1 ;  /* 0x000000130c007c0c */ /* 0x000fe4000bf26310 */
[----:B------:R-:W-:Y:S02]  /*2930*/  ISETP.GE.U32.AND P3, PT, R11, UR18, PT ;  /* 0x000000120b007c0c */ /* 0x000fe4000bf66070 */
[----:B------:R-:W-:-:S02]  /*2940*/  SHF.R.S32.HI R15, RZ, 0x1f, R10 ;  /* 0x0000001fff0f7819 */ /* 0x000fc4000001140a */
[----:B------:R-:W-:Y:S02]  /*2950*/  SHF.R.S32.HI R19, RZ, 0x1f, R11 ;  /* 0x0000001fff137819 */ /* 0x000fe4000001140b */
[----:B------:R-:W-:Y:S02]  /*2960*/  ISETP.GE.AND.EX P2, PT, R15, UR19, PT, P2 ;  /* 0x000000130f007c0c */ /* 0x000fe4000bf46320 */
[----:B------:R-:W-:-:S03]  /*2970*/  ISETP.GE.AND.EX P3, PT, R19, UR19, PT, P3 ;  /* 0x0000001313007c0c */ /* 0x000fc6000bf66330 */
[----:B------:R-:W-:Y:S10]  /*2980*/  @P1 BRA `(.L_x_1512) ;  /* 0x0000000000701947 */ /* 0x000ff40003800000 */
[--C-:B------:R-:W-:Y:S01]  /*2990*/  FADD.FTZ R18, R18, -R8.reuse ;  /* 0x8000000812127221 */ /* 0x100fe20000010000 */
[----:B------:R-:W0:Y:S03]  /*29a0*/  LDCU.64 UR10, c[0x0][0x3e0] ;  /* 0x00007c00ff0a77ac */ /* 0x000e260008000a00 */
[----:B-1----:R-:W-:Y:S01]  /*29b0*/  FMUL.FTZ R21, R18, R9 ;  /* 0x0000000912157220 */ /* 0x002fe20000410000 */
[----:B------:R-:W-:Y:S01]  /*29c0*/  FADD.FTZ R18, R17, -R8 ;  /* 0x8000000811127221 */ /* 0x000fe20000010000 */
[----:B------:R-:W1:Y:S02]  /*29d0*/  LDCU.64 UR12, c[0x0][0x380] ;  /* 0x00007000ff0c77ac */ /* 0x000e640008000a00 */
[----:B-----5:R-:W-:Y:S01]  /*29e0*/  FFMA.FTZ R21, R4, R21, R6 ;  /* 0x0000001504157223 */ /* 0x020fe20000010006 */
[----:B------:R-:W-:-:S03]  /*29f0*/  FMUL.FTZ R18, R18, R9 ;  /* 0x0000000912127220 */ /* 0x000fc60000410000 */
[----:B------:R-:W-:Y:S01]  /*2a00*/  FMUL.FTZ R13, R21, -1.4426950216293334961 ;  /* 0xbfb8aa3b150d7820 */ /* 0x000fe20000410000 */
[----:B------:R-:W-:-:S04]  /*2a10*/  FFMA.FTZ R20, R5, R18, R7 ;  /* 0x0000001205147223 */ /* 0x000fc80000010007 */
[----:B------:R-:W-:Y:S01]  /*2a20*/  FMUL.FTZ R17, R20, -1.4426950216293334961 ;  /* 0xbfb8aa3b14117820 */ /* 0x000fe20000410000 */
[----:B------:R-:W2:Y:S01]  /*2a30*/  MUFU.EX2 R13, R13 ;  /* 0x0000000d000d7308 */ /* 0x000ea20000000800 */
[----:B0-----:R-:W-:Y:S01]  /*2a40*/  IMAD R18, R12, UR10, RZ ;  /* 0x0000000a0c127c24 */ /* 0x001fe2000f8e02ff */
[----:B------:R-:W-:-:S03]  /*2a50*/  MOV R12, R26 ;  /* 0x0000001a000c7202 */ /* 0x000fc60000000f00 */
[----:B------:R-:W-:-:S03]  /*2a60*/  IMAD R18, R14, UR11, R18 ;  /* 0x0000000b0e127c24 */ /* 0x000fc6000f8e0212 */
[----:B------:R-:W0:Y:S01]  /*2a70*/  MUFU.EX2 R17, R17 ;  /* 0x0000001100117308 */ /* 0x000e220000000800 */
[----:B--2---:R-:W-:Y:S01]  /*2a80*/  FADD.FTZ R29, R13, 1 ;  /* 0x3f8000000d1d7421 */ /* 0x004fe20000010000 */
[----:B------:R-:W-:-:S06]  /*2a90*/  MOV R13, R25 ;  /* 0x00000019000d7202 */ /* 0x000fcc0000000f00 */
[----:B------:R-:W2:Y:S01]  /*2aa0*/  MUFU.RCP R28, R29 ;  /* 0x0000001d001c7308 */ /* 0x000ea20000001000 */
[----:B------:R-:W-:-:S04]  /*2ab0*/  IMAD.WIDE.U32 R12, R14, UR10, R12 ;  /* 0x0000000a0e0c7c25 */ /* 0x000fc8000f8e000c */
[----:B0-----:R-:W-:Y:S01]  /*2ac0*/  FADD.FTZ R17, R17, 1 ;  /* 0x3f80000011117421 */ /* 0x001fe20000010000 */
[----:B------:R-:W-:-:S05]  /*2ad0*/  IADD3 R13, PT, PT, R13, R18, RZ ;  /* 0x000000120d0d7210 */ /* 0x000fca0007ffe0ff */
[----:B------:R-:W0:Y:S01]  /*2ae0*/  MUFU.RCP R17, R17 ;  /* 0x0000001100117308 */ /* 0x000e220000001000 */
[----:B--2---:R-:W-:Y:S01]  /*2af0*/  FMUL.FTZ R28, R21, R28 ;  /* 0x0000001c151c7220 */ /* 0x004fe20000410000 */
[----:B0-----:R-:W-:Y:S01]  /*2b00*/  FMUL.FTZ R14, R20, R17 ;  /* 0x00000011140e7220 */ /* 0x001fe20000410000 */
[----:B-1----:R-:W-:-:S04]  /*2b10*/  LEA R20, P1, R12, UR12, 0x1 ;  /* 0x0000000c0c147c11 */ /* 0x002fc8000f8208ff */
[----:B------:R-:W-:Y:S02]  /*2b20*/  LEA.HI.X R21, R12, UR13, R13, 0x1, P1 ;  /* 0x0000000d0c157c11 */ /* 0x000fe400088f0c0d */
[----:B------:R-:W-:-:S05]  /*2b30*/  F2FP.BF16.F32.PACK_AB R13, R14, R28 ;  /* 0x0000001c0e0d723e */ /* 0x000fca00000010ff */
[----:B------:R0:W-:Y:S02]  /*2b40*/  STG.E desc[UR16][R20.64], R13 ;  /* 0x0000000d14007986 */ /* 0x0001e4000c101910 */
.L_x_1512:
[----:B------:R-:W-:Y:S05]  /*2b50*/  BSYNC.RECONVERGENT B1 ;  /* 0x0000000000017941 */ /* 0x000fea0003800200 */
.L_x_1511:
[----:B------:R-:W-:Y:S04]  /*2b60*/  BSSY.RECONVERGENT B1, `(.L_x_1513) ;  /* 0x000001e000017945 */ /* 0x000fe80003800200 */
[----:B------:R-:W-:Y:S05]  /*2b70*/  @P2 BRA `(.L_x_1514) ;  /* 0x0000000000702947 */ /* 0x000fea0003800000 */
[--C-:B------:R-:W-:Y:S01]  /*2b80*/  FADD.FTZ R12, R3, -R8.reuse ;  /* 0x80000008030c7221 */ /* 0x100fe20000010000 */
[----:B------:R-:W-:Y:S01]  /*2b90*/  FADD.FTZ R16, R16, -R8 ;  /* 0x8000000810107221 */ /* 0x000fe20000010000 */
[----:B------:R-:W2:Y:S01]  /*2ba0*/  LDCU.64 UR10, c[0x0][0x3e0] ;  /* 0x00007c00ff0a77ac */ /* 0x000ea20008000a00 */
[----:B0-----:R-:W-:Y:S01]  /*2bb0*/  MOV R13, R25 ;  /* 0x00000019000d7202 */ /* 0x001fe20000000f00 */
[-C--:B-1----:R-:W-:Y:S01]  /*2bc0*/  FMUL.FTZ R3, R12, R9.reuse ;  /* 0x000000090c037220 */ /* 0x082fe20000410000 */
[----:B------:R-:W-:Y:S01]  /*2bd0*/  FMUL.FTZ R16, R16, R9 ;  /* 0x0000000910107220 */ /* 0x000fe20000410000 */
[----:B------:R-:W0:Y:S02]  /*2be0*/  LDCU.64 UR12, c[0x0][0x380] ;  /* 0x00007000ff0c77ac */ /* 0x000e240008000a00 */
[----:B-----5:R-:W-:Y:S01]  /*2bf0*/  FFMA.FTZ R14, R4, R3, R6 ;  /* 0x00000003040e7223 */ /* 0x020fe20000010006 */
[----:B------:R-:W-:-:S03]  /*2c00*/  FFMA.FTZ R3, R5, R16, R7 ;  /* 0x0000001005037223 */ /* 0x000fc60000010007 */
[----:B------:R-:W-:Y:S01]  /*2c10*/  FMUL.FTZ R12, R14, -1.4426950216293334961 ;  /* 0xbfb8aa3b0e0c7820 */ /* 0x000fe20000410000 */
[----:B------:R-:W-:-:S05]  /*2c20*/  FMUL.FTZ R16, R3, -1.4426950216293334961 ;  /* 0xbfb8aa3b03107820 */ /* 0x000fca0000410000 */
[----:B------:R-:W1:Y:S01]  /*2c30*/  MUFU.EX2 R12, R12 ;  /* 0x0000000c000c7308 */ /* 0x000e620000000800 */
[----:B--2---:R-:W-:-:S04]  /*2c40*/  IMAD R15, R15, UR10, RZ ;  /* 0x0000000a0f0f7c24 */ /* 0x004fc8000f8e02ff */
[----:B------:R-:W-:-:S03]  /*2c50*/  IMAD R15, R10, UR11, R15 ;  /* 0x0000000b0a0f7c24 */ /* 0x000fc6000f8e020f */
[----:B------:R-:W2:Y:S01]  /*2c60*/  MUFU.EX2 R16, R16 ;  /* 0x0000001000107308 */ /* 0x000ea20000000800 */
[----:B-1----:R-:W-:Y:S01]  /*2c70*/  FADD.FTZ R17, R12, 1 ;  /* 0x3f8000000c117421 */ /* 0x002fe20000010000 */
[----:B------:R-:W-:-:S04]  /*2c80*/  IMAD.MOV.U32 R12, RZ, RZ, R26 ;  /* 0x000000ffff0c7224 */ /* 0x000fc800078e001a */
[----:B------:R-:W-:Y:S02]  /*2c90*/  IMAD.WIDE.U32 R12, R10, UR10, R12 ;  /* 0x0000000a0a0c7c25 */ /* 0x000fe4000f8e000c */
[----:B------:R-:W1:Y:S02]  /*2ca0*/  MUFU.RCP R17, R17 ;  /* 0x0000001100117308 */ /* 0x000e640000001000 */
[----:B--2---:R-:W-:Y:S01]  /*2cb0*/  FADD.FTZ R18, R16, 1 ;  /* 0x3f80000010127421 */ /* 0x004fe20000010000 */
[----:B------:R-:W-:-:S05]  /*2cc0*/  IADD3 R15, PT, PT, R13, R15, RZ ;  /* 0x0000000f0d0f7210 */ /* 0x000fca0007ffe0ff */
[----:B------:R-:W2:Y:S01]  /*2cd0*/  MUFU.RCP R18, R18 ;  /* 0x0000001200127308 */ /* 0x000ea20000001000 */
[----:B-1----:R-:W-:Y:S01]  /*2ce0*/  FMUL.FTZ R10, R14, R17 ;  /* 0x000000110e0a7220 */ /* 0x002fe20000410000 */
[----:B0-----:R-:W-:-:S04]  /*2cf0*/  LEA R14, P1, R12, UR12, 0x1 ;  /* 0x0000000c0c0e7c11 */ /* 0x001fc8000f8208ff */
[----:B------:R-:W-:Y:S01]  /*2d00*/  LEA.HI.X R15, R12, UR13, R15, 0x1, P1 ;  /* 0x0000000d0c0f7c11 */ /* 0x000fe200088f0c0f */
[----:B--2---:R-:W-:-:S05]  /*2d10*/  FMUL.FTZ R3, R3, R18 ;  /* 0x0000001203037220 */ /* 0x004fca0000410000 */
[----:B------:R-:W-:-:S05]  /*2d20*/  F2FP.BF16.F32.PACK_AB R3, R3, R10 ;  /* 0x0000000a0303723e */ /* 0x000fca00000010ff */
[----:B------:R2:W-:Y:S02]  /*2d30*/  STG.E desc[UR16][R14.64], R3 ;  /* 0x000000030e007986 */ /* 0x0005e4000c101910 */
.L_x_1514:
[----:B------:R-:W-:Y:S05]  /*2d40*/  BSYNC.RECONVERGENT B1 ;  /* 0x0000000000017941 */ /* 0x000fea0003800200 */
.L_x_1513:
[----:B------:R-:W-:Y:S05]  /*2d50*/  @P3 BRA `(.L_x_1508) ;  /* 0x00000000006c3947 */ /* 0x000fea0003800000 */
[--C-:B------:R-:W-:Y:S01]  /*2d60*/  FADD.FTZ R0, R0, -R8.reuse ;  /* 0x8000000800007221 */ /* 0x100fe20000010000 */
[----:B------:R-:W-:Y:S01]  /*2d70*/  FADD.FTZ R2, R2, -R8 ;  /* 0x8000000802027221 */ /* 0x000fe20000010000 */
[----:B------:R-:W3:Y:S01]  /*2d80*/  LDCU.64 UR10, c[0x0][0x3e0] ;  /* 0x00007c00ff0a77ac */ /* 0x000ee20008000a00 */
[----:B------:R-:W-:Y:S01]  /*2d90*/  MOV R24, R26 ;  /* 0x0000001a00187202 */ /* 0x000fe20000000f00 */
[-C--:B-12---:R-:W-:Y:S01]  /*2da0*/  FMUL.FTZ R3, R0, R9.reuse ;  /* 0x0000000900037220 */ /* 0x086fe20000410000 */
[----:B------:R-:W-:Y:S01]  /*2db0*/  FMUL.FTZ R2, R2, R9 ;  /* 0x0000000902027220 */ /* 0x000fe20000410000 */
[----:B------:R-:W1:Y:S02]  /*2dc0*/  LDCU.64 UR12, c[0x0][0x380] ;  /* 0x00007000ff0c77ac */ /* 0x000e640008000a00 */
[----:B-----5:R-:W-:Y:S01]  /*2dd0*/  FFMA.FTZ R3, R4, R3, R6 ;  /* 0x0000000304037223 */ /* 0x020fe20000010006 */
[----:B------:R-:W-:-:S03]  /*2de0*/  FFMA.FTZ R6, R5, R2, R7 ;  /* 0x0000000205067223 */ /* 0x000fc60000010007 */
[----:B------:R-:W-:Y:S01]  /*2df0*/  FMUL.FTZ R0, R3, -1.4426950216293334961 ;  /* 0xbfb8aa3b03007820 */ /* 0x000fe20000410000 */
[----:B------:R-:W-:-:S05]  /*2e00*/  FMUL.FTZ R2, R6, -1.4426950216293334961 ;  /* 0xbfb8aa3b06027820 */ /* 0x000fca0000410000 */
[----:B------:R-:W2:Y:S01]  /*2e10*/  MUFU.EX2 R0, R0 ;  /* 0x0000000000007308 */ /* 0x000ea20000000800 */
[----:B---3--:R-:W-:Y:S02]  /*2e20*/  IMAD R8, R19, UR10, RZ ;  /* 0x0000000a13087c24 */ /* 0x008fe4000f8e02ff */
[----:B------:R-:W-:-:S05]  /*2e30*/  IMAD.WIDE.U32 R24, R11, UR10, R24 ;  /* 0x0000000a0b187c25 */ /* 0x000fca000f8e0018 */
[----:B------:R-:W3:Y:S01]  /*2e40*/  MUFU.EX2 R2, R2 ;  /* 0x0000000200027308 */ /* 0x000ee20000000800 */
[----:B------:R-:W-:-:S05]  /*2e50*/  IMAD R11, R11, UR11, R8 ;  /* 0x0000000b0b0b7c24 */ /* 0x000fca000f8e0208 */
[----:B------:R-:W-:Y:S01]  /*2e60*/  IADD3 R11, PT, PT, R25, R11, RZ ;  /* 0x0000000b190b7210 */ /* 0x000fe20007ffe0ff */
[----:B--2---:R-:W-:-:S06]  /*2e70*/  FADD.FTZ R4, R0, 1 ;  /* 0x3f80000000047421 */ /* 0x004fcc0000010000 */
[----:B------:R-:W2:Y:S01]  /*2e80*/  MUFU.RCP R4, R4 ;  /* 0x0000000400047308 */ /* 0x000ea20000001000 */
[----:B---3--:R-:W-:Y:S01]  /*2e90*/  FADD.FTZ R5, R2, 1 ;  /* 0x3f80000002057421 */ /* 0x008fe20000010000 */
[----:B-1----:R-:W-:-:S06]  /*2ea0*/  LEA R2, P1, R24, UR12, 0x1 ;  /* 0x0000000c18027c11 */ /* 0x002fcc000f8208ff */
[----:B------:R-:W1:Y:S01]  /*2eb0*/  MUFU.RCP R5, R5 ;  /* 0x0000000500057308 */ /* 0x000e620000001000 */
[----:B--2---:R-:W-:Y:S01]  /*2ec0*/  FMUL.FTZ R0, R3, R4 ;  /* 0x0000000403007220 */ /* 0x004fe20000410000 */
[----:B------:R-:W-:Y:S01]  /*2ed0*/  LEA.HI.X R3, R24, UR13, R11, 0x1, P1 ;  /* 0x0000000d18037c11 */ /* 0x000fe200088f0c0b */
[----:B-1----:R-:W-:-:S05]  /*2ee0*/  FMUL.FTZ R7, R6, R5 ;  /* 0x0000000506077220 */ /* 0x002fca0000410000 */
[----:B------:R-:W-:-:S05]  /*2ef0*/  F2FP.BF16.F32.PACK_AB R7, R7, R0 ;  /* 0x000000000707723e */ /* 0x000fca00000010ff */
[----:B------:R4:W-:Y:S02]  /*2f00*/  STG.E desc[UR16][R2.64], R7 ;  /* 0x0000000702007986 */ /* 0x0009e4000c101910 */
.L_x_1508:
[----:B------:R-:W-:Y:S05]  /*2f10*/  BSYNC.RECONVERGENT B0 ;  /* 0x0000000000007941 */ /* 0x000fea0003800200 */
.L_x_1500:
[----:B------:R-:W-:Y:S02]  /*2f20*/  UIADD3 UR8, UPT, UPT, UR20, UR8, URZ ;  /* 0x0000000814087290 */ /* 0x000fe4000fffe0ff */
[----:B------:R-:W-:Y:S02]  /*2f30*/  UIADD3 UR4, UPT, UPT, UR4, 0x1, URZ ;  /* 0x0000000104047890 */ /* 0x000fe4000fffe0ff */
[----:B------:R-:W-:-:S09]  /*2f40*/  UISETP.GE.AND UP0, UPT, UR8, UR7, UPT ;  /* 0x000000070800728c */ /* 0x000fd2000bf06270 */
[----:B------:R-:W-:Y:S05]  /*2f50*/  BRA.U !UP0, `(.L_x_1515) ;  /* 0xffffffd1088c7547 */ /* 0x000fea000b83ffff */
[----:B------:R-:W-:Y:S05]  /*2f60*/  EXIT ;  /* 0x000000000000794d */ /* 0x000fea0003800000 */
.L_x_1516:
        /* <DEDUP_REMOVED lines=9> */
.L_x_2497:


//--------------------- .text._Z35group_norm_nhwc_fwd_one_pass_kernelI11Bf16IOFp32WLi512ELi12ELi384EEv26Group_norm_nhwc_fwd_params --------------------------
	.section	.text._Z35group_norm_nhwc_fwd_one_pass_kernelI11Bf16IOFp32WLi512ELi12ELi384EEv26Group_norm_nhwc_fwd_params,"ax",@progbits
	.align	128
        .global         _Z35group_norm_nhwc_fwd_one_pass_kernelI11Bf16IOFp32WLi512ELi12ELi384EEv26Group_norm_nhwc_fwd_params
        .type           _Z35group_norm_nhwc_fwd_one_pass_kernelI11Bf16IOFp32WLi512ELi12ELi384EEv26Group_norm_nhwc_fwd_params,@function
        .size           _Z35group_norm_nhwc_fwd_one_pass_kernelI11Bf16IOFp32WLi512ELi12ELi384EEv26Group_norm_nhwc_fwd_params,(.L_x_2498 - _Z35group_norm_nhwc_fwd_one_pass_kernelI11Bf16IOFp32WLi512ELi12ELi384EEv26Group_norm_nhwc_fwd_params)
        .other          _Z35group_norm_nhwc_fwd_one_pass_kernelI11Bf16IOFp32WLi512ELi12ELi384EEv26Group_norm_nhwc_fwd_params,@"STO_CUDA_ENTRY STV_DEFAULT"
_Z35group_norm_nhwc_fwd_one_pass_kernelI11Bf16IOFp32WLi512ELi12ELi384EEv26Group_norm_nhwc_fwd_params:
.text._Z35group_norm_nhwc_fwd_one_pass_kernelI11Bf16IOFp32WLi512ELi12ELi384EEv26Group_norm_nhwc_fwd_params:
        /* <DEDUP_REMOVED lines=11> */
[----:B------:R-:W3:Y:S01]  /*00b0*/  S2R R24, SR_LANEID ;  /* 0x0000000000187919 */ /* 0x000ee20000000000 */
[----:B------:R-:W4:Y:S01]  /*00c0*/  LDCU.64 UR8, c[0x0][0x388] ;  /* 0x00007100ff0877ac */ /* 0x000f220008000a00 */
[----:B------:R-:W0:Y:S04]  /*00d0*/  LDCU UR17, c[0x0][0x374] ;  /* 0x00006e80ff1177ac */ /* 0x000e280008000800 */
[----:B------:R-:W3:Y:S01]  /*00e0*/  LDC R22, c[0x0][0x370] ;  /* 0x0000dc00ff167b82 */ /* 0x000ee20000000800 */
[----:B------:R-:W0:Y:S01]  /*00f0*/  LDCU.64 UR12, c[0x0][0x358] ;  /* 0x00006b00ff0c77ac */ /* 0x000e220008000a00 */
[----:B------:R-:W-:Y:S01]  /*0100*/  UMOV UR7, UR6 ;  /* 0x0000000600077c82 */ /* 0x000fe20008000000 */
[----:B--2---:R-:W-:Y:S01]  /*0110*/  MOV R2, UR4 ;  /* 0x0000000400027c02 */ /* 0x004fe20008000f00 */
[----:B------:R-:W-:Y:S01]  /*0120*/  UMOV UR4, URZ ;  /* 0x000000ff00047c82 */ /* 0x000fe20008000000 */
[----:B----4-:R-:W-:-:S02]  /*0130*/  ISETP.NE.U32.AND P1, PT, RZ, UR8, PT ;  /* 0x00000008ff007c0c */ /* 0x010fc4000bf25070 */
[C---:B0-----:R-:W-:Y:S02]  /*0140*/  LOP3.LUT R0, R26.reuse, 0xffff, RZ, 0xc0, !PT ;  /* 0x0000ffff1a007812 */ /* 0x041fe400078ec0ff */
[----:B-1----:R-:W-:-:S03]  /*0150*/  LOP3.LUT P0, RZ, R26, UR16, RZ, 0xfc, !PT ;  /* 0x000000101aff7c12 */ /* 0x002fc6000f80fcff */
[----:B------:R-:W-:Y:S01]  /*0160*/  IMAD R0, R0, 0x2aab, RZ ;  /* 0x00002aab00007824 */ /* 0x000fe200078e02ff */
[----:B------:R-:W-:-:S04]  /*0170*/  ISETP.NE.AND.EX P0, PT, RZ, UR9, !P0, P1 ;  /* 0x00000009ff007c0c */ /* 0x000fc8000c705310 */
[----:B------:R-:W-:-:S04]  /*0180*/  SHF.R.U32.HI R31, RZ, 0x10, R0 ;  /* 0x00000010ff1f7819 */ /* 0x000fc80000011600 */
[----:B------:R-:W-:Y:S01]  /*0190*/  PRMT R0, R31, 0x9910, RZ ;  /* 0x000099101f007816 */ /* 0x000fe200000000ff */
[----:B------:R-:W-:-:S04]  /*01a0*/  IMAD R31, R2, UR16, R31 ;  /* 0x00000010021f7c24 */ /* 0x000fc8000f8e021f */
[----:B------:R-:W-:Y:S01]  /*01b0*/  IMAD R0, R0, 0x6, RZ ;  /* 0x0000000600007824 */ /* 0x000fe200078e02ff */
[C---:B------:R-:W-:Y:S02]  /*01c0*/  IADD3 R29, PT, PT, R31.reuse, 0x1c0, RZ ;  /* 0x000001c01f1d7810 */ /* 0x040fe40007ffe0ff */
[----:B------:R-:W-:Y:S02]  /*01d0*/  SHF.R.S32.HI R27, RZ, 0x1f, R31 ;  /* 0x0000001fff1b7819 */ /* 0x000fe4000001141f */
[----:B------:R-:W-:Y:S02]  /*01e0*/  IADD3 R0, PT, PT, RZ, -R0, RZ ;  /* 0x80000000ff007210 */ /* 0x000fe40007ffe0ff */
[----:B------:R-:W-:Y:S02]  /*01f0*/  IADD3 R30, PT, PT, R31, 0x180, RZ ;  /* 0x000001801f1e7810 */ /* 0x000fe40007ffe0ff */
[----:B------:R-:W-:Y:S02]  /*0200*/  PRMT R3, R0, 0x7710, RZ ;  /* 0x0000771000037816 */ /* 0x000fe400000000ff */
[----:B------:R-:W-:-:S02]  /*0210*/  SHF.R.S32.HI R25, RZ, 0x1f, R29 ;  /* 0x0000001fff197819 */ /* 0x000fc4000001141d */
[----:B------:R-:W-:-:S05]  /*0220*/  IADD3 R28, PT, PT, R3, R26, RZ ;  /* 0x0000001a031c7210 */ /* 0x000fca0007ffe0ff */
[----:B---3--:R-:W-:-:S07]  /*0230*/  IMAD.SHL.U32 R28, R28, 0x2, RZ ;  /* 0x000000021c1c7824 */ /* 0x008fce00078e00ff */
.L_x_1560:
[----:B0-----:R-:W0:Y:S01]  /*0240*/  LDCU UR5, c[0x0][0x3f8] ;  /* 0x00007f00ff0577ac */ /* 0x001e220008000800 */
[----:B---3--:R-:W-:Y:S02]  /*0250*/  IABS R6, UR7 ;  /* 0x0000000700067c13 */ /* 0x008fe40008000000 */
[C---:B-----5:R-:W-:Y:S01]  /*0260*/  IADD3 R9, PT, PT, R31.reuse, 0x40, RZ ;  /* 0x000000401f097810 */ /* 0x060fe20007ffe0ff */
[----:B------:R-:W1:Y:S01]  /*0270*/  LDCU.64 UR14, c[0x0][0x3f0] ;  /* 0x00007e00ff0e77ac */ /* 0x000e620008000a00 */
[----:B------:R-:W-:Y:S02]  /*0280*/  IADD3 R19, PT, PT, R31, 0x80, RZ ;  /* 0x000000801f137810 */ /* 0x000fe40007ffe0ff */
[----:B--2---:R-:W-:Y:S02]  /*0290*/  SHF.R.S32.HI R13, RZ, 0x1f, R9 ;  /* 0x0000001fff0d7819 */ /* 0x004fe40000011409 */
[----:B------:R-:W-:Y:S02]  /*02a0*/  SHF.R.S32.HI R11, RZ, 0x1f, R19 ;  /* 0x0000001fff0b7819 */ /* 0x000fe40000011413 */
[----:B------:R-:W-:-:S02]  /*02b0*/  LOP3.LUT R34, R28, 0xffff, RZ, 0xc0, !PT ;  /* 0x0000ffff1c227812 */ /* 0x000fc400078ec0ff */
[----:B0-----:R-:W-:-:S04]  /*02c0*/  MOV R0, UR5 ;  /* 0x0000000500007c02 */ /* 0x001fc80008000f00 */
[----:B----4-:R-:W-:Y:S01]  /*02d0*/  IABS R5, R0 ;  /* 0x0000000000057213 */ /* 0x010fe20000000000 */
[----:B-1----:R-:W-:-:S03]  /*02e0*/  IMAD.U32 R15, RZ, RZ, UR14 ;  /* 0x0000000eff0f7e24 */ /* 0x002fc6000f8e00ff */
[----:B------:R-:W0:Y:S08]  /*02f0*/  I2F.RP R0, R5 ;  /* 0x0000000500007306 */ /* 0x000e300000209400 */
[----:B0-----:R-:W0:Y:S02]  /*0300*/  MUFU.RCP R0, R0 ;  /* 0x0000000000007308 */ /* 0x001e240000001000 */
[----:B0-----:R-:W-:-:S06]  /*0310*/  IADD3 R2, PT, PT, R0, 0xffffffe, RZ ;  /* 0x0ffffffe00027810 */ /* 0x001fcc0007ffe0ff */
[----:B------:R0:W1:Y:S02]  /*0320*/  F2I.FTZ.U32.TRUNC.NTZ R3, R2 ;  /* 0x0000000200037305 */ /* 0x000064000021f000 */
[----:B0-----:R-:W-:Y:S01]  /*0330*/  HFMA2 R2, -RZ, RZ, 0, 0 ;  /* 0x00000000ff027431 */ /* 0x001fe200000001ff */
[----:B-1----:R-:W-:Y:S02]  /*0340*/  R2UR UR9, R3 ;  /* 0x00000000030972ca */ /* 0x002fe400000e0000 */
[----:B------:R-:W-:Y:S02]  /*0350*/  IADD3 R4, PT, PT, RZ, -R3, RZ ;  /* 0x80000003ff047210 */ /* 0x000fe40007ffe0ff */
[----:B------:R-:W-:-:S03]  /*0360*/  R2UR UR8, R2 ;  /* 0x00000000020872ca */ /* 0x000fc600000e0000 */
[----:B------:R-:W-:Y:S01]  /*0370*/  IMAD R7, R4, R5, RZ ;  /* 0x0000000504077224 */ /* 0x000fe200078e02ff */
[----:B------:R-:W-:-:S04]  /*0380*/  MOV R4, R6 ;  /* 0x0000000600047202 */ /* 0x000fc80000000f00 */
[----:B------:R-:W-:-:S05]  /*0390*/  R2UR UR10, R4 ;  /* 0x00000000040a72ca */ /* 0x000fca00000e0000 */
[----:B------:R-:W-:-:S05]  /*03a0*/  IMAD.HI.U32 R7, R3, R7, UR8 ;  /* 0x0000000803077e27 */ /* 0x000fca000f8e0007 */
[----:B------:R-:W-:-:S13]  /*03b0*/  R2UR UR8, R7 ;  /* 0x00000000070872ca */ /* 0x000fda00000e0000 */
[----:B------:R-:W-:Y:S02]  /*03c0*/  UIMAD.WIDE.U32 UR8, UR8, UR10, URZ ;  /* 0x0000000a080872a5 */ /* 0x000fe4000f8e00ff */
[----:B------:R-:W-:-:S04]  /*03d0*/  ULOP3.LUT UR8, UR7, UR5, URZ, 0x3c, !UPT ;  /* 0x0000000507087292 */ /* 0x000fc8000f8e3cff */
[----:B------:R-:W-:-:S04]  /*03e0*/  IMAD R0, RZ, RZ, -UR9 ;  /* 0x80000009ff007e24 */ /* 0x000fc8000f8e02ff */
[C---:B------:R-:W-:Y:S01]  /*03f0*/  IMAD R0, R5.reuse, R0, UR10 ;  /* 0x0000000a05007e24 */ /* 0x040fe2000f8e0200 */
[----:B------:R-:W0:Y:S04]  /*0400*/  LDCU.64 UR10, c[0x0][0x3e8] ;  /* 0x00007d00ff0a77ac */ /* 0x000e280008000a00 */
[----:B------:R-:W-:-:S13]  /*0410*/  ISETP.GT.U32.AND P1, PT, R5, R0, PT ;  /* 0x000000000500720c */ /* 0x000fda0003f24070 */
[----:B------:R-:W-:Y:S01]  /*0420*/  VOTEU.ANY UP0, P1 ;  /* 0x0000000000ff7886 */ /* 0x000fe20000800100 */
[----:B------:R-:W-:Y:S02]  /*0430*/  PLOP3.LUT P1, PT, PT, PT, UP0, 0x80, 0x8 ;  /* 0x000000000008781c */ /* 0x000fe40003f2f008 */
[----:B0-----:R-:W-:Y:S02]  /*0440*/  ISETP.GE.U32.AND P4, PT, R9, UR10, PT ;  /* 0x0000000a09007c0c */ /* 0x001fe4000bf86070 */
[----:B------:R-:W-:Y:S01]  /*0450*/  @!UP0 UIADD3 UR9, UPT, UPT, UR9, 0x1, URZ ;  /* 0x0000000109098890 */ /* 0x000fe2000fffe0ff */
[----:B------:R-:W-:Y:S01]  /*0460*/  ISETP.GE.U32.AND P5, PT, R19, UR10, PT ;  /* 0x0000000a13007c0c */ /* 0x000fe2000bfa6070 */
[----:B------:R-:W-:Y:S01]  /*0470*/  UISETP.GE.AND UP0, UPT, UR8, URZ, UPT ;  /* 0x000000ff0800728c */ /* 0x000fe2000bf06270 */
[----:B------:R-:W-:Y:S02]  /*0480*/  ISETP.GE.AND.EX P4, PT, R13, UR11, PT, P4 ;  /* 0x0000000b0d007c0c */ /* 0x000fe4000bf86340 */
[----:B------:R-:W-:-:S02]  /*0490*/  ISETP.GE.AND.EX P5, PT, R11, UR11, PT, P5 ;  /* 0x0000000b0b007c0c */ /* 0x000fc4000bfa6350 */
[----:B------:R-:W-:Y:S02]  /*04a0*/  ISETP.GE.U32.AND P3, PT, R31, UR10, PT ;  /* 0x0000000a1f007c0c */ /* 0x000fe4000bf66070 */
[-C--:B------:R-:W-:Y:S02]  /*04b0*/  @!P1 IADD3 R0, PT, PT, R0, -R5.reuse, RZ ;  /* 0x8000000500009210 */ /* 0x080fe40007ffe0ff */
[----:B------:R-:W-:Y:S02]  /*04c0*/  ISETP.GE.AND.EX P3, PT, R27, UR11, PT, P3 ;  /* 0x0000000b1b007c0c */ /* 0x000fe4000bf66330 */
[----:B------:R-:W-:Y:S02]  /*04d0*/  ISETP.GE.U32.AND P1, PT, R0, R5, PT ;  /* 0x000000050000720c */ /* 0x000fe40003f26070 */
[----:B------:R-:W-:Y:S01]  /*04e0*/  IADD3 R0, PT, PT, R31, 0x100, RZ ;  /* 0x000001001f007810 */ /* 0x000fe20007ffe0ff */
[----:B------:R-:W0:Y:S03]  /*04f0*/  @!P4 LDC.64 R2, c[0x0][0x3e0] ;  /* 0x0000f800ff02cb82 */ /* 0x000e260000000a00 */
[----:B------:R-:W-:-:S02]  /*0500*/  ISETP.GE.U32.AND P2, PT, R0, UR10, PT ;  /* 0x0000000a00007c0c */ /* 0x000fc4000bf46070 */
[----:B------:R-:W-:-:S03]  /*0510*/  SHF.R.S32.HI R21, RZ, 0x1f, R0 ;  /* 0x0000001fff157819 */ /* 0x000fc60000011400 */
[----:B------:R-:W1:Y:S01]  /*0520*/  @!P4 LDC.64 R6, c[0x0][0x390] ;  /* 0x0000e400ff06cb82 */ /* 0x000e620000000a00 */
[----:B------:R-:W-:Y:S01]  /*0530*/  ISETP.GE.AND.EX P2, PT, R21, UR11, PT, P2 ;  /* 0x0000000b15007c0c */ /* 0x000fe2000bf46320 */
[----:B------:R-:W-:-:S05]  /*0540*/  VOTEU.ANY UP1, P1 ;  /* 0x0000000000ff7886 */ /* 0x000fca0000820100 */
[----:B------:R-:W-:Y:S02]  /*0550*/  @UP1 UIADD3 UR9, UPT, UPT, UR9, 0x1, URZ ;  /* 0x0000000109091890 */ /* 0x000fe4000fffe0ff */
[----:B------:R-:W-:Y:S02]  /*0560*/  UISETP.NE.AND UP1, UPT, UR5, URZ, UPT ;  /* 0x000000ff0500728c */ /* 0x000fe4000bf25270 */
[----:B------:R-:W-:Y:S01]  /*0570*/  @!UP0 UIADD3 UR9, UPT, UPT, -UR9, URZ, URZ ;  /* 0x000000ff09098290 */ /* 0x000fe2000fffe1ff */
[----:B0-----:R-:W-:Y:S02]  /*0580*/  @!P4 IMAD R8, R13, R2, RZ ;  /* 0x000000020d08c224 */ /* 0x001fe400078e02ff */
[----:B------:R-:W0:Y:S06]  /*0590*/  @!P2 LDC.64 R12, c[0x0][0x3e0] ;  /* 0x0000f800ff0cab82 */ /* 0x000e2c0000000a00 */
[----:B------:R-:W-:Y:S01]  /*05a0*/  @!UP1 ULOP3.LUT UR9, URZ, UR5, URZ, 0x33, !UPT ;  /* 0x00000005ff099292 */ /* 0x000fe2000f8e33ff */
[----:B------:R-:W-:-:S03]  /*05b0*/  @!P4 IMAD R23, R9, R3, R8 ;  /* 0x000000030917c224 */ /* 0x000fc600078e0208 */
[----:B------:R-:W-:-:S04]  /*05c0*/  UIADD3 UR8, UPT, UPT, -UR9, URZ, URZ ;  /* 0x000000ff09087290 */ /* 0x000fc8000fffe1ff */
[----:B------:R-:W-:Y:S02]  /*05d0*/  UIMAD UR8, UR5, UR8, UR7 ;  /* 0x00000008050872a4 */ /* 0x000fe4000f8e0207 */
[----:B------:R-:W-:Y:S02]  /*05e0*/  USHF.R.S32.HI UR5, URZ, 0x1f, UR9 ;  /* 0x0000001fff057899 */ /* 0x000fe40008011409 */
[----:B------:R-:W-:Y:S02]  /*05f0*/  UIMAD UR8, UR8, 0xc, URZ ;  /* 0x0000000c080878a4 */ /* 0x000fe4000f8e02ff */
[----:B------:R-:W-:-:S04]  /*0600*/  UIMAD UR5, UR5, UR14, URZ ;  /* 0x0000000e050572a4 */ /* 0x000fc8000f8e02ff */
[----:B------:R-:W-:Y:S01]  /*0610*/  MOV R4, UR8 ;  /* 0x0000000800047c02 */ /* 0x000fe20008000f00 */
[----:B------:R-:W-:Y:S01]  /*0620*/  UIMAD UR5, UR9, UR15, UR5 ;  /* 0x0000000f090572a4 */ /* 0x000fe2000f8e0205 */
[----:B------:R-:W-:-:S04]  /*0630*/  IADD3 R34, P1, PT, R34, UR8, RZ ;  /* 0x0000000822227c10 */ /* 0x000fc8000ff3e0ff */
[----:B------:R-:W-:Y:S02]  /*0640*/  LEA.HI.X.SX32 R35, R4, RZ, 0x1, P1 ;  /* 0x000000ff04237211 */ /* 0x000fe400008f0eff */
[----:B------:R-:W2:Y:S01]  /*0650*/  @!P5 LDC.64 R4, c[0x0][0x3e0] ;  /* 0x0000f800ff04db82 */ /* 0x000ea20000000a00 */
[----:B------:R-:W-:Y:S01]  /*0660*/  IMAD.WIDE.U32 R34, R15, UR9, R34 ;  /* 0x000000090f227c25 */ /* 0x000fe2000f8e0022 */
[----:B------:R-:W-:-:S04]  /*0670*/  IADD3 R15, PT, PT, R31, 0xc0, RZ ;  /* 0x000000c01f0f7810 */ /* 0x000fc80007ffe0ff */
[----:B------:R-:W-:Y:S02]  /*0680*/  IADD3 R33, PT, PT, R35, UR5, RZ ;  /* 0x0000000523217c10 */ /* 0x000fe4000fffe0ff */
[----:B------:R-:W-:Y:S02]  /*0690*/  @!P4 MOV R32, R34 ;  /* 0x000000220020c202 */ /* 0x000fe40000000f00 */
[----:B------:R-:W-:Y:S02]  /*06a0*/  ISETP.GE.U32.AND P1, PT, R15, UR10, PT ;  /* 0x0000000a0f007c0c */ /* 0x000fe4000bf26070 */
[----:B------:R-:W-:Y:S01]  /*06b0*/  SHF.R.S32.HI R17, RZ, 0x1f, R15 ;  /* 0x0000001fff117819 */ /* 0x000fe2000001140f */
[----:B------:R-:W-:Y:S02]  /*06c0*/  @!P4 IMAD.WIDE.U32 R8, R9, R2, R32 ;  /* 0x000000020908c225 */ /* 0x000fe400078e0020 */
[----:B------:R-:W3:Y:S01]  /*06d0*/  @!P5 LDC.64 R2, c[0x0][0x390] ;  /* 0x0000e400ff02db82 */ /* 0x000ee20000000a00 */
[----:B------:R-:W-:-:S02]  /*06e0*/  ISETP.GE.AND.EX P1, PT, R17, UR11, PT, P1 ;  /* 0x0000000b11007c0c */ /* 0x000fc4000bf26310 */
[----:B-1----:R-:W-:Y:S02]  /*06f0*/  @!P4 LEA R36, P6, R8, R6, 0x1 ;  /* 0x000000060824c211 */ /* 0x002fe400078c08ff */
[----:B------:R-:W-:Y:S01]  /*0700*/  @!P4 IADD3 R9, PT, PT, R9, R23, RZ ;  /* 0x000000170909c210 */ /* 0x000fe20007ffe0ff */
[----:B--2---:R-:W-:-:S03]  /*0710*/  @!P5 IMAD R6, R11, R4, RZ ;  /* 0x000000040b06d224 */ /* 0x004fc600078e02ff */
[----:B------:R-:W-:Y:S01]  /*0720*/  @!P4 LEA.HI.X R37, R8, R7, R9, 0x1, P6 ;  /* 0x000000070825c211 */ /* 0x000fe200030f0c09 */
[----:B------:R-:W-:Y:S01]  /*0730*/  @!P5 IMAD.MOV.U32 R7, RZ, RZ, R33 ;  /* 0x000000ffff07d224 */ /* 0x000fe200078e0021 */
[----:B------:R-:W1:Y:S01]  /*0740*/  @!P2 LDC.64 R10, c[0x0][0x390] ;  /* 0x0000e400ff0aab82 */ /* 0x000e620000000a00 */
[----:B------:R-:W-:Y:S01]  /*0750*/  @!P5 IMAD R23, R19, R5, R6 ;  /* 0x000000051317d224 */ /* 0x000fe200078e0206 */
[----:B------:R-:W-:-:S05]  /*0760*/  @!P5 MOV R6, R34 ;  /* 0x000000220006d202 */ /* 0x000fca0000000f00 */
[----:B------:R-:W-:Y:S01]  /*0770*/  @!P5 IMAD.WIDE.U32 R4, R19, R4, R6 ;  /* 0x000000041304d225 */ /* 0x000fe200078e0006 */
[----:B------:R-:W2:Y:S01]  /*0780*/  @!P1 LDC.64 R8, c[0x0][0x3e0] ;  /* 0x0000f800ff089b82 */ /* 0x000ea20000000a00 */
[----:B------:R-:W-:Y:S02]  /*0790*/  MOV R14, RZ ;  /* 0x000000ff000e7202 */ /* 0x000fe40000000f00 */
[----:B------:R-:W-:Y:S01]  /*07a0*/  HFMA2 R19, -RZ, RZ, 0, 0 ;  /* 0x00000000ff137431 */ /* 0x000fe200000001ff */
[----:B------:R-:W-:Y:S02]  /*07b0*/  @!P5 IADD3 R5, PT, PT, R5, R23, RZ ;  /* 0x000000170505d210 */ /* 0x000fe40007ffe0ff */
[C---:B---3--:R-:W-:Y:S01]  /*07c0*/  @!P5 LEA R20, P6, R4.reuse, R2, 0x1 ;  /* 0x000000020414d211 */ /* 0x048fe200078c08ff */
[----:B0-----:R-:W-:Y:S01]  /*07d0*/  @!P2 IMAD R2, R21, R12, RZ ;  /* 0x0000000c1502a224 */ /* 0x001fe200078e02ff */
[----:B------:R-:W0:Y:S02]  /*07e0*/  @!P3 LDC.64 R6, c[0x0][0x3e0] ;  /* 0x0000f800ff06bb82 */ /* 0x000e240000000a00 */
[----:B------:R-:W-:Y:S01]  /*07f0*/  @!P5 LEA.HI.X R21, R4, R3, R5, 0x1, P6 ;  /* 0x000000030415d211 */ /* 0x000fe200030f0c05 */
[----:B------:R-:W-:Y:S01]  /*0800*/  @!P2 IMAD R23, R0, R13, R2 ;  /* 0x0000000d0017a224 */ /* 0x000fe200078e0202 */
[----:B------:R-:W-:Y:S01]  /*0810*/  @!P2 MOV R2, R34 ;  /* 0x000000220002a202 */ /* 0x000fe20000000f00 */
[----:B------:R3:W4:Y:S01]  /*0820*/  @!P4 LDG.E R19, desc[UR12][R36.64] ;  /* 0x0000000c2413c981 */ /* 0x000722000c1e1900 */
[----:B------:R-:W-:-:S02]  /*0830*/  @!P2 MOV R3, R33 ;  /* 0x000000210003a202 */ /* 0x000fc40000000f00 */
[----:B------:R-:W5:Y:S01]  /*0840*/  @!P1 LDC.64 R4, c[0x0][0x390] ;  /* 0x0000e400ff049b82 */ /* 0x000f620000000a00 */
[----:B------:R5:W4:Y:S01]  /*0850*/  @!P5 LDG.E R14, desc[UR12][R20.64] ;  /* 0x0000000c140ed981 */ /* 0x000b22000c1e1900 */
[----:B------:R-:W-:-:S06]  /*0860*/  @!P2 IMAD.WIDE.U32 R12, R0, R12, R2 ;  /* 0x0000000c000ca225 */ /* 0x000fcc00078e0002 */
[----:B------:R-:W5:Y:S01]  /*0870*/  @!P3 LDC.64 R2, c[0x0][0x390] ;  /* 0x0000e400ff02bb82 */ /* 0x000f620000000a00 */
[----:B------:R-:W-:Y:S01]  /*0880*/  VIADD R0, R31, 0x140 ;  /* 0x000001401f007836 */ /* 0x000fe20000000000 */
[----:B-1----:R-:W-:Y:S01]  /*0890*/  @!P2 LEA R16, P5, R12, R10, 0x1 ;  /* 0x0000000a0c10a211 */ /* 0x002fe200078a08ff */
[----:B--2---:R-:W-:Y:S01]  /*08a0*/  @!P1 IMAD R10, R17, R8, RZ ;  /* 0x00000008110a9224 */ /* 0x004fe200078e02ff */
[----:B------:R-:W-:Y:S02]  /*08b0*/  @!P2 IADD3 R18, PT, PT, R13, R23, RZ ;  /* 0x000000170d12a210 */ /* 0x000fe40007ffe0ff */
[----:B------:R-:W-:Y:S01]  /*08c0*/  ISETP.GE.U32.AND P4, PT, R0, UR10, PT ;  /* 0x0000000a00007c0c */ /* 0x000fe2000bf86070 */
[----:B---3--:R-:W-:Y:S01]  /*08d0*/  @!P1 IMAD R37, R15, R9, R10 ;  /* 0x000000090f259224 */ /* 0x008fe200078e020a */
[----:B------:R-:W-:Y:S02]  /*08e0*/  SHF.R.S32.HI R13, RZ, 0x1f, R0 ;  /* 0x0000001fff0d7819 */ /* 0x000fe40000011400 */
[----:B------:R-:W-:-:S02]  /*08f0*/  @!P2 LEA.HI.X R17, R12, R11, R18, 0x1, P5 ;  /* 0x0000000b0c11a211 */ /* 0x000fc400028f0c12 */
[----:B------:R-:W-:Y:S02]  /*0900*/  @!P1 MOV R10, R34 ;  /* 0x00000022000a9202 */ /* 0x000fe40000000f00 */
[-C--:B------:R-:W-:Y:S02]  /*0910*/  @!P1 MOV R11, R33.reuse ;  /* 0x00000021000b9202 */ /* 0x080fe40000000f00 */
[----:B------:R-:W-:Y:S01]  /*0920*/  ISETP.GE.AND.EX P4, PT, R13, UR11, PT, P4 ;  /* 0x0000000b0d007c0c */ /* 0x000fe2000bf86340 */
[----:B0-----:R-:W-:Y:S02]  /*0930*/  @!P3 IMAD R12, R27, R6, RZ ;  /* 0x000000061b0cb224 */ /* 0x001fe400078e02ff */
[----:B------:R-:W-:Y:S01]  /*0940*/  @!P1 IMAD.WIDE.U32 R8, R15, R8, R10 ;  /* 0x000000080f089225 */ /* 0x000fe200078e000a */
[----:B------:R-:W-:Y:S02]  /*0950*/  @!P3 MOV R10, R34 ;  /* 0x00000022000ab202 */ /* 0x000fe40000000f00 */
[----:B------:R-:W-:Y:S01]  /*0960*/  @!P3 MOV R11, R33 ;  /* 0x00000021000bb202 */ /* 0x000fe20000000f00 */
[----:B------:R-:W-:Y:S01]  /*0970*/  @!P3 IMAD R23, R31, R7, R12 ;  /* 0x000000071f17b224 */ /* 0x000fe200078e020c */
[----:B-----5:R-:W-:Y:S01]  /*0980*/  @!P1 LEA R20, P6, R8, R4, 0x1 ;  /* 0x0000000408149211 */ /* 0x020fe200078c08ff */
[----:B------:R-:W-:-:S02]  /*0990*/  @!P1 IMAD.IADD R9, R9, 0x1, R37 ;  /* 0x0000000109099824 */ /* 0x000fc400078e0225 */
[----:B------:R-:W-:Y:S01]  /*09a0*/  @!P3 IMAD.WIDE.U32 R6, R31, R6, R10 ;  /* 0x000000061f06b225 */ /* 0x000fe200078e000a */
[----:B------:R-:W-:Y:S02]  /*09b0*/  SHF.R.S32.HI R15, RZ, 0x1f, R30 ;  /* 0x0000001fff0f7819 */ /* 0x000fe4000001141e */
[----:B------:R-:W-:Y:S02]  /*09c0*/  @!P1 LEA.HI.X R21, R8, R5, R9, 0x1, P6 ;  /* 0x0000000508159211 */ /* 0x000fe400030f0c09 */
[----:B------:R-:W-:Y:S01]  /*09d0*/  ISETP.GE.U32.AND P5, PT, R30, UR10, PT ;  /* 0x0000000a1e007c0c */ /* 0x000fe2000bfa6070 */
[----:B------:R-:W0:Y:S01]  /*09e0*/  @!P4 LDC.64 R4, c[0x0][0x3e0] ;  /* 0x0000f800ff04cb82 */ /* 0x000e220000000a00 */
[----:B------:R-:W-:Y:S02]  /*09f0*/  @!P3 IADD3 R23, PT, PT, R7, R23, RZ ;  /* 0x000000170717b210 */ /* 0x000fe40007ffe0ff */
[----:B------:R-:W-:Y:S02]  /*0a00*/  @!P3 LEA R36, P6, R6, R2, 0x1 ;  /* 0x000000020624b211 */ /* 0x000fe400078c08ff */
[----:B------:R-:W-:-:S02]  /*0a10*/  ISETP.GE.AND.EX P5, PT, R15, UR11, PT, P5 ;  /* 0x0000000b0f007c0c */ /* 0x000fc4000bfa6350 */
[----:B------:R-:W-:Y:S01]  /*0a20*/  @!P3 LEA.HI.X R37, R6, R3, R23, 0x1, P6 ;  /* 0x000000030625b211 */ /* 0x000fe200030f0c17 */
[----:B------:R-:W-:Y:S01]  /*0a30*/  HFMA2 R23, -RZ, RZ, 0, 0 ;  /* 0x00000000ff177431 */ /* 0x000fe200000001ff */
[----:B------:R-:W-:Y:S01]  /*0a40*/  ISETP.GE.U32.AND P6, PT, R29, UR10, PT ;  /* 0x0000000a1d007c0c */ /* 0x000fe2000bfc6070 */
[----:B------:R-:W1:Y:S01]  /*0a50*/  @!P4 LDC.64 R6, c[0x0][0x390] ;  /* 0x0000e400ff06cb82 */ /* 0x000e620000000a00 */
[----:B------:R-:W-:-:S06]  /*0a60*/  MOV R12, RZ ;  /* 0x000000ff000c7202 */ /* 0x000fcc0000000f00 */
[----:B------:R2:W3:Y:S01]  /*0a70*/  @!P1 LDG.E R12, desc[UR12][R20.64] ;  /* 0x0000000c140c9981 */ /* 0x0004e2000c1e1900 */
[----:B------:R-:W5:Y:S03]  /*0a80*/  @!P5 LDC.64 R2, c[0x0][0x3e0] ;  /* 0x0000f800ff02db82 */ /* 0x000f660000000a00 */
[----:B------:R2:W3:Y:S01]  /*0a90*/  @!P3 LDG.E R23, desc[UR12][R36.64] ;  /* 0x0000000c2417b981 */ /* 0x0004e2000c1e1900 */
[----:B------:R-:W-:Y:S01]  /*0aa0*/  ISETP.GE.AND.EX P3, PT, R25, UR11, PT, P6 ;  /* 0x0000000b19007c0c */ /* 0x000fe2000bf66360 */
[----:B0-----:R-:W-:-:S03]  /*0ab0*/  @!P4 IMAD R13, R13, R4, RZ ;  /* 0x000000040d0dc224 */ /* 0x001fc600078e02ff */
[----:B------:R-:W0:Y:S01]  /*0ac0*/  @!P5 LDC.64 R8, c[0x0][0x390] ;  /* 0x0000e400ff08db82 */ /* 0x000e220000000a00 */
[----:B--2---:R-:W-:Y:S02]  /*0ad0*/  @!P4 MOV R20, R34 ;  /* 0x000000220014c202 */ /* 0x004fe40000000f00 */
[----:B------:R-:W-:Y:S01]  /*0ae0*/  @!P4 MOV R21, R33 ;  /* 0x000000210015c202 */ /* 0x000fe20000000f00 */
[C---:B------:R-:W-:Y:S02]  /*0af0*/  @!P4 IMAD R13, R0.reuse, R5, R13 ;  /* 0x00000005000dc224 */ /* 0x040fe400078e020d */
[----:B------:R-:W-:-:S03]  /*0b00*/  @!P4 IMAD.WIDE.U32 R36, R0, R4, R20 ;  /* 0x000000040024c225 */ /* 0x000fc600078e0014 */
[----:B------:R-:W2:Y:S01]  /*0b10*/  @!P3 LDC.64 R10, c[0x0][0x3e0] ;  /* 0x0000f800ff0abb82 */ /* 0x000ea20000000a00 */
[----:B------:R-:W-:-:S07]  /*0b20*/  IMAD.MOV.U32 R0, RZ, RZ, RZ ;  /* 0x000000ffff007224 */ /* 0x000fce00078e00ff */
[----:B------:R-:W0:Y:S01]  /*0b30*/  @!P3 LDC.64 R4, c[0x0][0x390] ;  /* 0x0000e400ff04bb82 */ /* 0x000e220000000a00 */
[----:B------:R1:W3:Y:S01]  /*0b40*/  @!P2 LDG.E R0, desc[UR12][R16.64] ;  /* 0x0000000c1000a981 */ /* 0x0002e2000c1e1900 */
[----:B-----5:R-:W-:Y:S01]  /*0b50*/  @!P5 IMAD R15, R15, R2, RZ ;  /* 0x000000020f0fd224 */ /* 0x020fe200078e02ff */
[----:B------:R-:W-:Y:S02]  /*0b60*/  @!P4 IADD3 R13, PT, PT, R37, R13, RZ ;  /* 0x0000000d250dc210 */ /* 0x000fe40007ffe0ff */
[----:B-1----:R-:W-:Y:S02]  /*0b70*/  @!P5 MOV R16, R34 ;  /* 0x000000220010d202 */ /* 0x002fe40000000f00 */
[----:B------:R-:W-:Y:S02]  /*0b80*/  @!P5 MOV R17, R33 ;  /* 0x000000210011d202 */ /* 0x000fe40000000f00 */
[----:B------:R-:W-:Y:S01]  /*0b90*/  @!P4 LEA R6, P2, R36, R6, 0x1 ;  /* 0x000000062406c211 */ /* 0x000fe200078408ff */
[----:B------:R-:W-:-:S04]  /*0ba0*/  @!P5 IMAD.WIDE.U32 R20, R30, R2, R16 ;  /* 0x000000021e14d225 */ /* 0x000fc800078e0010 */
[----:B------:R-:W-:Y:S01]  /*0bb0*/  HFMA2 R2, -RZ, RZ, 0, 0 ;  /* 0x00000000ff027431 */ /* 0x000fe200000001ff */
[----:B------:R-:W-:Y:S01]  /*0bc0*/  @!P4 LEA.HI.X R7, R36, R7, R13, 0x1, P2 ;  /* 0x000000072407c211 */ /* 0x000fe200010f0c0d */
[----:B------:R-:W-:Y:S02]  /*0bd0*/  @!P5 IMAD R3, R30, R3, R15 ;  /* 0x000000031e03d224 */ /* 0x000fe400078e020f */
[----:B--2---:R-:W-:Y:S01]  /*0be0*/  @!P3 IMAD R16, R25, R10, RZ ;  /* 0x0000000a1910b224 */ /* 0x004fe200078e02ff */
[----:B0-----:R-:W-:Y:S01]  /*0bf0*/  @!P5 LEA R8, P2, R20, R8, 0x1 ;  /* 0x000000081408d211 */ /* 0x001fe200078408ff */
[----:B------:R0:W2:Y:S01]  /*0c00*/  @!P4 LDG.E R2, desc[UR12][R6.64] ;  /* 0x0000000c0602c981 */ /* 0x0000a2000c1e1900 */
[----:B------:R-:W-:Y:S01]  /*0c10*/  @!P5 IADD3 R3, PT, PT, R21, R3, RZ ;  /* 0x000000031503d210 */ /* 0x000fe20007ffe0ff */
[----:B------:R-:W-:Y:S01]  /*0c20*/  @!P3 IMAD R13, R29, R11, R16 ;  /* 0x0000000b1d0db224 */ /* 0x000fe200078e0210 */
[----:B0-----:R-:W-:Y:S02]  /*0c30*/  @!P3 MOV R6, R34 ;  /* 0x000000220006b202 */ /* 0x001fe40000000f00 */
[----:B------:R-:W-:-:S02]  /*0c40*/  @!P3 MOV R7, R33 ;  /* 0x000000210007b202 */ /* 0x000fc40000000f00 */
[----:B------:R-:W-:Y:S01]  /*0c50*/  @!P5 LEA.HI.X R9, R20, R9, R3, 0x1, P2 ;  /* 0x000000091409d211 */ /* 0x000fe200010f0c03 */
[----:B------:R-:W-:-:S04]  /*0c60*/  @!P3 IMAD.WIDE.U32 R10, R29, R10, R6 ;  /* 0x0000000a1d0ab225 */ /* 0x000fc800078e0006 */
[----:B------:R-:W-:Y:S01]  /*0c70*/  IMAD.MOV.U32 R3, RZ, RZ, RZ ;  /* 0x000000ffff037224 */ /* 0x000fe200078e00ff */
[----:B------:R-:W-:Y:S02]  /*0c80*/  @!P3 IADD3 R11, PT, PT, R11, R13, RZ ;  /* 0x0000000d0b0bb210 */ /* 0x000fe40007ffe0ff */
[----:B------:R-:W-:-:S03]  /*0c90*/  @!P3 LEA R4, P2, R10, R4, 0x1 ;  /* 0x000000040a04b211 */ /* 0x000fc600078408ff */
[----:B------:R0:W5:Y:S01]  /*0ca0*/  @!P5 LDG.E R3, desc[UR12][R8.64] ;  /* 0x0000000c0803d981 */ /* 0x000162000c1e1900 */
[----:B------:R-:W-:Y:S01]  /*0cb0*/  @!P3 LEA.HI.X R5, R10, R5, R11, 0x1, P2 ;  /* 0x000000050a05b211 */ /* 0x000fe200010f0c0b */
[----:B------:R-:W-:-:S06]  /*0cc0*/  HFMA2 R10, -RZ, RZ, 0, 0 ;  /* 0x00000000ff0a7431 */ /* 0x000fcc00000001ff */
[----:B------:R1:W5:Y:S01]  /*0cd0*/  @!P3 LDG.E R10, desc[UR12][R4.64] ;  /* 0x0000000c040ab981 */ /* 0x000362000c1e1900 */
[----:B------:R-:W-:Y:S02]  /*0ce0*/  ISETP.GT.AND P2, PT, R24, 0x1e, PT ;  /* 0x0000001e1800780c */ /* 0x000fe40003f44270 */
[C---:B----4-:R-:W-:Y:S02]  /*0cf0*/  PRMT R16, R19.reuse, 0x7632, R16 ;  /* 0x0000763213107816 */ /* 0x050fe40000000010 */
[----:B------:R-:W-:Y:S02]  /*0d00*/  SHF.L.U32 R19, R19, 0x10, RZ ;  /* 0x0000001013137819 */ /* 0x000fe400000006ff */
[----:B------:R-:W-:Y:S02]  /*0d10*/  SHF.L.U32 R16, R16, 0x10, RZ ;  /* 0x0000001010107819 */ /* 0x000fe400000006ff */
[----:B------:R-:W-:-:S03]  /*0d20*/  PRMT R17, R14, 0x7632, R17 ;  /* 0x000076320e117816 */ /* 0x000fc60000000011 */
[----:B------:R-:W-:Y:S01]  /*0d30*/  FADD.FTZ R7, R19, R16 ;  /* 0x0000001013077221 */ /* 0x000fe20000010000 */
[----:B------:R-:W-:Y:S02]  /*0d40*/  SHF.L.U32 R17, R17, 0x10, RZ ;  /* 0x0000001011117819 */ /* 0x000fe400000006ff */
[----:B------:R-:W-:Y:S02]  /*0d50*/  SHF.L.U32 R14, R14, 0x10, RZ ;  /* 0x000000100e0e7819 */ /* 0x000fe400000006ff */
[C---:B---3--:R-:W-:Y:S02]  /*0d60*/  PRMT R18, R23.reuse, 0x7632, R18 ;  /* 0x0000763217127816 */ /* 0x048fe40000000012 */
[----:B------:R-:W-:-:S03]  /*0d70*/  SHF.L.U32 R23, R23, 0x10, RZ ;  /* 0x0000001017177819 */ /* 0x000fc600000006ff */
[----:B------:R-:W-:-:S04]  /*0d80*/  IMAD.U32 R18, R18, 0x10000, RZ ;  /* 0x0001000012127824 */ /* 0x000fc800078e00ff */
[----:B------:R-:W-:Y:S01]  /*0d90*/  FADD.FTZ R6, R23, R18 ;  /* 0x0000001217067221 */ /* 0x000fe20000010000 */
[----:B0-----:R-:W-:-:S03]  /*0da0*/  FMUL.FTZ R8, R18, R18 ;  /* 0x0000001212087220 */ /* 0x001fc60000410000 */
[----:B------:R-:W-:Y:S01]  /*0db0*/  FADD.FTZ R6, RZ, R6 ;  /* 0x00000006ff067221 */ /* 0x000fe20000010000 */
[----:B------:R-:W-:Y:S01]  /*0dc0*/  PRMT R15, R12, 0x7632, R15 ;  /* 0x000076320c0f7816 */ /* 0x000fe2000000000f */
[----:B------:R-:W-:Y:S02]  /*0dd0*/  FFMA.FTZ R8, R23, R23, R8 ;  /* 0x0000001717087223 */ /* 0x000fe40000010008 */
[----:B-1----:R-:W-:Y:S01]  /*0de0*/  FADD.FTZ R4, R6, R7 ;  /* 0x0000000706047221 */ /* 0x002fe20000010000 */
[----:B------:R-:W-:Y:S01]  /*0df0*/  FMUL.FTZ R6, R16, R16 ;  /* 0x0000001010067220 */ /* 0x000fe20000410000 */
[----:B------:R-:W-:Y:S01]  /*0e00*/  SHF.L.U32 R15, R15, 0x10, RZ ;  /* 0x000000100f0f7819 */ /* 0x000fe200000006ff */
[----:B------:R-:W-:Y:S01]  /*0e10*/  FADD.FTZ R8, RZ, R8 ;  /* 0x00000008ff087221 */ /* 0x000fe20000010000 */
[----:B------:R-:W-:Y:S01]  /*0e20*/  FMUL.FTZ R7, R17, R17 ;  /* 0x0000001111077220 */ /* 0x000fe20000410000 */
[----:B------:R-:W-:Y:S01]  /*0e30*/  FFMA.FTZ R5, R19, R19, R6 ;  /* 0x0000001313057223 */ /* 0x000fe20000010006 */
[----:B------:R-:W-:Y:S01]  /*0e40*/  PRMT R13, R0, 0x7632, R13 ;  /* 0x00007632000d7816 */ /* 0x000fe2000000000d */
[----:B------:R-:W-:-:S02]  /*0e50*/  IMAD.U32 R12, R12, 0x10000, RZ ;  /* 0x000100000c0c7824 */ /* 0x000fc400078e00ff */
[----:B------:R-:W-:Y:S01]  /*0e60*/  FFMA.FTZ R6, R14, R14, R7 ;  /* 0x0000000e0e067223 */ /* 0x000fe20000010007 */
[----:B------:R-:W-:Y:S01]  /*0e70*/  FADD.FTZ R5, R8, R5 ;  /* 0x0000000508057221 */ /* 0x000fe20000010000 */
[----:B------:R-:W-:Y:S01]  /*0e80*/  FMUL.FTZ R9, R15, R15 ;  /* 0x0000000f0f097220 */ /* 0x000fe20000410000 */
[----:B------:R-:W-:Y:S01]  /*0e90*/  FADD.FTZ R7, R14, R17 ;  /* 0x000000110e077221 */ /* 0x000fe20000010000 */
[----:B------:R-:W-:Y:S01]  /*0ea0*/  SHF.L.U32 R13, R13, 0x10, RZ ;  /* 0x000000100d0d7819 */ /* 0x000fe200000006ff */
[----:B------:R-:W-:Y:S01]  /*0eb0*/  FADD.FTZ R5, R5, R6 ;  /* 0x0000000605057221 */ /* 0x000fe20000010000 */
[----:B------:R-:W-:Y:S01]  /*0ec0*/  FFMA.FTZ R8, R12, R12, R9 ;  /* 0x0000000c0c087223 */ /* 0x000fe20000010009 */
[----:B------:R-:W-:Y:S01]  /*0ed0*/  SHF.L.U32 R6, R0, 0x10, RZ ;  /* 0x0000001000067819 */ /* 0x000fe200000006ff */
[----:B------:R-:W-:Y:S01]  /*0ee0*/  FADD.FTZ R4, R4, R7 ;  /* 0x0000000704047221 */ /* 0x000fe20000010000 */
[----:B------:R-:W-:Y:S01]  /*0ef0*/  FMUL.FTZ R9, R13, R13 ;  /* 0x0000000d0d097220 */ /* 0x000fe20000410000 */
[----:B------:R-:W-:Y:S01]  /*0f00*/  FADD.FTZ R0, R5, R8 ;  /* 0x0000000805007221 */ /* 0x000fe20000010000 */
[----:B------:R-:W-:-:S02]  /*0f10*/  FADD.FTZ R5, R12, R15 ;  /* 0x0000000f0c057221 */ /* 0x000fc40000010000 */
[----:B------:R-:W-:Y:S02]  /*0f20*/  FFMA.FTZ R9, R6, R6, R9 ;  /* 0x0000000606097223 */ /* 0x000fe40000010009 */
[----:B------:R-:W-:Y:S02]  /*0f30*/  FADD.FTZ R8, R4, R5 ;  /* 0x0000000504087221 */ /* 0x000fe40000010000 */
[----:B------:R-:W-:Y:S01]  /*0f40*/  FADD.FTZ R0, R0, R9 ;  /* 0x0000000900007221 */ /* 0x000fe20000010000 */
[----:B--2---:R-:W-:-:S04]  /*0f50*/  PRMT R7, R2, 0x7632, R7 ;  /* 0x0000763202077816 */ /* 0x004fc80000000007 */
[----:B------:R-:W-:Y:S01]  /*0f60*/  SHF.L.U32 R7, R7, 0x10, RZ ;  /* 0x0000001007077819 */ /* 0x000fe200000006ff */
[----:B------:R-:W-:Y:S01]  /*0f70*/  FADD.FTZ R9, R6, R13 ;  /* 0x0000000d06097221 */ /* 0x000fe20000010000 */
[----:B------:R-:W-:-:S03]  /*0f80*/  SHF.L.U32 R4, R2, 0x10, RZ ;  /* 0x0000001002047819 */ /* 0x000fc600000006ff */
[----:B------:R-:W-:Y:S01]  /*0f90*/  FMUL.FTZ R11, R7, R7 ;  /* 0x00000007070b7220 */ /* 0x000fe20000410000 */
[----:B------:R-:W-:-:S03]  /*0fa0*/  FADD.FTZ R8, R8, R9 ;  /* 0x0000000908087221 */ /* 0x000fc60000010000 */
[----:B------:R-:W-:Y:S01]  /*0fb0*/  FFMA.FTZ R11, R4, R4, R11 ;  /* 0x00000004040b7223 */ /* 0x000fe2000001000b */
[----:B-----5:R-:W-:-:S04]  /*0fc0*/  PRMT R5, R3, 0x7632, R5 ;  /* 0x0000763203057816 */ /* 0x020fc80000000005 */
[----:B------:R-:W-:Y:S01]  /*0fd0*/  SHF.L.U32 R5, R5, 0x10, RZ ;  /* 0x0000001005057819 */ /* 0x000fe200000006ff */
[----:B------:R-:W-:Y:S02]  /*0fe0*/  IMAD.U32 R2, R3, 0x10000, RZ ;  /* 0x0001000003027824 */ /* 0x000fe400078e00ff */
[----:B------:R-:W-:Y:S02]  /*0ff0*/  FADD.FTZ R3, R4, R7 ;  /* 0x0000000704037221 */ /* 0x000fe40000010000 */
[----:B------:R-:W-:Y:S01]  /*1000*/  FMUL.FTZ R9, R5, R5 ;  /* 0x0000000505097220 */ /* 0x000fe20000410000 */
[----:B------:R-:W-:Y:S01]  /*1010*/  FADD.FTZ R0, R0, R11 ;  /* 0x0000000b00007221 */ /* 0x000fe20000010000 */
[----:B------:R-:W-:Y:S02]  /*1020*/  PRMT R20, R10, 0x7632, R20 ;  /* 0x000076320a147816 */ /* 0x000fe40000000014 */
[----:B------:R-:W-:Y:S01]  /*1030*/  FFMA.FTZ R11, R2, R2, R9 ;  /* 0x00000002020b7223 */ /* 0x000fe20000010009 */
[----:B------:R-:W-:Y:S01]  /*1040*/  FADD.FTZ R9, R8, R3 ;  /* 0x0000000308097221 */ /* 0x000fe20000010000 */
[----:B------:R-:W-:-:S02]  /*1050*/  SHF.L.U32 R3, R20, 0x10, RZ ;  /* 0x0000001014037819 */ /* 0x000fc400000006ff */
[----:B------:R-:W-:Y:S01]  /*1060*/  FADD.FTZ R8, R0, R11 ;  /* 0x0000000b00087221 */ /* 0x000fe20000010000 */
[----:B------:R-:W-:Y:S01]  /*1070*/  SHF.L.U32 R0, R10, 0x10, RZ ;  /* 0x000000100a007819 */ /* 0x000fe200000006ff */
[----:B------:R-:W-:Y:S01]  /*1080*/  FADD.FTZ R10, R2, R5 ;  /* 0x00000005020a7221 */ /* 0x000fe20000010000 */
[----:B------:R-:W-:-:S03]  /*1090*/  FMUL.FTZ R11, R3, R3 ;  /* 0x00000003030b7220 */ /* 0x000fc60000410000 */
        /* <DEDUP_REMOVED lines=21> */
[C---:B------:R-:W-:Y:S02]  /*11f0*/  ISETP.GT.AND P3, PT, R24.reuse, 0xf, PT ;  /* 0x0000000f1800780c */ /* 0x040fe40003f64270 */
[----:B------:R-:W-:Y:S01]  /*1200*/  ISETP.GT.AND P2, PT, R24, 0x17, PT ;  /* 0x000000171800780c */ /* 0x000fe20003f44270 */
[----:B------:R-:W-:Y:S01]  /*1210*/  BSSY.RECONVERGENT B0, `(.L_x_1517) ;  /* 0x0000012000007945 */ /* 0x000fe20003800200 */
        /* <DEDUP_REMOVED lines=10> */
[----:B------:R-:W0:Y:S01]  /*12c0*/  @!P2 S2R R9, SR_CgaCtaId ;  /* 0x000000000009a919 */ /* 0x000e220000008800 */
[----:B------:R-:W-:-:S04]  /*12d0*/  @!P2 MOV R8, 0x400 ;  /* 0x000004000008a802 */ /* 0x000fc80000000f00 */
[----:B0-----:R-:W-:Y:S02]  /*12e0*/  @!P2 LEA R9, R9, R8, 0x18 ;  /* 0x000000080909a211 */ /* 0x001fe400078ec0ff */
[----:B------:R-:W-:-:S04]  /*12f0*/  @!P2 SHF.R.U32.HI R8, RZ, 0x2, R26 ;  /* 0x00000002ff08a819 */ /* 0x000fc8000001161a */
[----:B------:R-:W-:-:S04]  /*1300*/  @!P2 LOP3.LUT R8, R8, 0xf8, RZ, 0xc0, !PT ;  /* 0x000000f80808a812 */ /* 0x000fc800078ec0ff */
[----:B------:R-:W-:-:S05]  /*1310*/  @!P2 IADD3 R8, PT, PT, R8, R9, RZ ;  /* 0x000000090808a210 */ /* 0x000fca0007ffe0ff */
[----:B------:R3:W-:Y:S02]  /*1320*/  @!P2 STS.64 [R8+0x10], R10 ;  /* 0x0000100a0800a388 */ /* 0x0007e40000000a00 */
.L_x_1518:
[----:B------:R-:W-:Y:S05]  /*1330*/  BSYNC.RECONVERGENT B0 ;  /* 0x0000000000007941 */ /* 0x000fea0003800200 */
.L_x_1517:
        /* <DEDUP_REMOVED lines=8> */
[----:B---3--:R-:W3:Y:S02]  /*13c0*/  LDS.64 R8, [UR5+0x18] ;  /* 0x00001805ff087984 */ /* 0x008ee40008000a00 */
[----:B---3--:R-:W-:Y:S01]  /*13d0*/  FADD.FTZ R21, R10, R8 ;  /* 0x000000080a157221 */ /* 0x008fe20000010000 */
[----:B--2---:R-:W-:Y:S02]  /*13e0*/  FADD.FTZ R20, R11, R9 ;  /* 0x000000090b147221 */ /* 0x004fe40000010000 */
[----:B0-----:R-:W0:Y:S02]  /*13f0*/  LDS.128 R8, [UR5+0x20] ;  /* 0x00002005ff087984 */ /* 0x001e240008000c00 */
[----:B0-----:R-:W-:Y:S01]  /*1400*/  FADD.FTZ R21, R21, R8 ;  /* 0x0000000815157221 */ /* 0x001fe20000010000 */
[----:B------:R-:W-:-:S03]  /*1410*/  FADD.FTZ R20, R20, R9 ;  /* 0x0000000914147221 */ /* 0x000fc60000010000 */
[----:B------:R-:W-:Y:S01]  /*1420*/  FADD.FTZ R21, R21, R10 ;  /* 0x0000000a15157221 */ /* 0x000fe20000010000 */
[----:B------:R-:W-:Y:S02]  /*1430*/  FADD.FTZ R20, R20, R11 ;  /* 0x0000000b14147221 */ /* 0x000fe40000010000 */
[----:B------:R-:W0:Y:S02]  /*1440*/  LDS.128 R8, [UR5+0x30] ;  /* 0x00003005ff087984 */ /* 0x000e240008000c00 */
        /* <DEDUP_REMOVED lines=18> */
[----:B------:R-:W-:-:S07]  /*1570*/  FADD.FTZ R11, R20, R11 ;  /* 0x0000000b140b7221 */ /* 0x000fce0000010000 */
.L_x_1520:
[----:B------:R-:W-:Y:S05]  /*1580*/  BSYNC.RECONVERGENT B0 ;  /* 0x0000000000007941 */ /* 0x000fea0003800200 */
.L_x_1519:
[----:B------:R-:W-:Y:S05]  /*1590*/  @!P2 BRA `(.L_x_1521) ;  /* 0x0000000c00aca947 */ /* 0x000fea0003800000 */
[----:B---3--:R-:W3:Y:S01]  /*15a0*/  LDC.64 R8, c[0x0][0x3b8] ;  /* 0x0000ee00ff087b82 */ /* 0x008ee20000000a00 */
[----:B------:R-:W-:Y:S01]  /*15b0*/  ULOP3.LUT UR9, UR4, 0x1, URZ, 0xc0, !UPT ;  /* 0x0000000104097892 */ /* 0x000fe2000f8ec0ff */
[----:B------:R-:W-:-:S03]  /*15c0*/  ISETP.GE.U32.AND P4, PT, R22, 0x8, PT ;  /* 0x000000081600780c */ /* 0x000fc60003f86070 */
[----:B------:R-:W-:-:S06]  /*15d0*/  UIMAD UR5, UR9, UR17, URZ ;  /* 0x00000011090572a4 */ /* 0x000fcc000f8e02ff */
[----:B--2---:R-:W-:-:S05]  /*15e0*/  IMAD R20, R22, UR5, RZ ;  /* 0x0000000516147c24 */ /* 0x004fca000f8e02ff */
[----:B------:R-:W-:-:S05]  /*15f0*/  SHF.L.U32 R21, R20, 0x1, RZ ;  /* 0x0000000114157819 */ /* 0x000fca00000006ff */
[----:B---3--:R-:W-:-:S03]  /*1600*/  IMAD.WIDE R8, R21, 0x4, R8 ;  /* 0x0000000415087825 */ /* 0x008fc600078e0208 */
[----:B------:R-:W-:Y:S02]  /*1610*/  R2UR UR14, R8 ;  /* 0x00000000080e72ca */ /* 0x000fe400000e0000 */
[----:B------:R-:W-:Y:S01]  /*1620*/  R2UR UR15, R9 ;  /* 0x00000000090f72ca */ /* 0x000fe200000e0000 */
[----:B------:R-:W-:-:S14]  /*1630*/  @P3 BRA `(.L_x_1522) ;  /* 0x0000000000643947 */ /* 0x000fdc0003800000 */
[----:B------:R-:W2:Y:S01]  /*1640*/  LDC.64 R20, c[0x0][0x3b0] ;  /* 0x0000ec00ff147b82 */ /* 0x000ea20000000a00 */
[----:B------:R-:W-:Y:S02]  /*1650*/  UIMAD UR10, UR16, UR17, UR6 ;  /* 0x00000011100a72a4 */ /* 0x000fe4000f8e0206 */
[----:B------:R-:W-:Y:S02]  /*1660*/  ULOP3.LUT UP0, UR5, UR4, 0x2, URZ, 0xc0, !UPT ;  /* 0x0000000204057892 */ /* 0x000fe4000f80c0ff */
[----:B------:R-:W-:Y:S02]  /*1670*/  UIMAD.WIDE.U32 UR10, UR10, 0x8, UR14 ;  /* 0x000000080a0a78a5 */ /* 0x000fe4000f8e000e */
[----:B------:R-:W-:-:S04]  /*1680*/  UIADD3 UR5, UPT, UPT, -UR5, 0x1, URZ ;  /* 0x0000000105057890 */ /* 0x000fc8000fffe1ff */
[----:B------:R-:W-:Y:S01]  /*1690*/  MOV R8, UR10 ;  /* 0x0000000a00087c02 */ /* 0x000fe20008000f00 */
[----:B------:R-:W-:Y:S01]  /*16a0*/  UIMAD UR10, UR9, UR17, UR6 ;  /* 0x00000011090a72a4 */ /* 0x000fe2000f8e0206 */
[----:B------:R-:W-:Y:S01]  /*16b0*/  PLOP3.LUT P2, PT, PT, PT, UP0, 0x80, 0x8 ;  /* 0x000000000008781c */ /* 0x000fe20003f4f008 */
[----:B------:R-:W-:Y:S01]  /*16c0*/  IMAD.U32 R9, RZ, RZ, UR11 ;  /* 0x0000000bff097e24 */ /* 0x000fe2000f8e00ff */
[----:B------:R-:W-:-:S03]  /*16d0*/  MOV R36, UR5 ;  /* 0x0000000500247c02 */ /* 0x000fc60008000f00 */
[----:B-1----:R-:W-:Y:S01]  /*16e0*/  MOV R37, UR10 ;  /* 0x0000000a00257c02 */ /* 0x002fe20008000f00 */
[----:B------:R3:W-:Y:S04]  /*16f0*/  STG.E.64 desc[UR12][R8.64], R10 ;  /* 0x0000000a08007986 */ /* 0x0007e8000c101b0c */
[----:B--2---:R-:W-:Y:S01]  /*1700*/  IMAD.WIDE.U32 R20, R37, 0x4, R20 ;  /* 0x0000000425147825 */ /* 0x004fe200078e0014 */
[----:B------:R-:W-:-:S04]  /*1710*/  SEL R37, R22, RZ, !P2 ;  /* 0x000000ff16257207 */ /* 0x000fc80005000000 */
[----:B------:R-:W-:Y:S01]  /*1720*/  ISETP.NE.AND P2, PT, R37, -0x1, PT ;  /* 0xffffffff2500780c */ /* 0x000fe20003f45270 */
[----:B------:R-:W-:Y:S06]  /*1730*/  MEMBAR.ALL.GPU ;  /* 0x0000000000007992 */ /* 0x000fec000000a000 */
[----:B------:R-:W-:-:S00]  /*1740*/  ERRBAR ;  /* 0x00000000000079ab */ /* 0x000fc00000000000 */
[----:B------:R-:W-:Y:S06]  /*1750*/  CGAERRBAR ;  /* 0x00000000000075ab */ /* 0x000fec0000000000 */
[----:B------:R3:W-:Y:S01]  /*1760*/  REDG.E.ADD.S32.STRONG.GPU desc[UR12][R20.64], R36 ;  /* 0x000000241400798e */ /* 0x0007e2000c12e30c */
[----:B------:R-:W-:Y:S05]  /*1770*/  @!P2 BRA `(.L_x_1522) ;  /* 0x000000000014a947 */ /* 0x000fea0003800000 */
.L_x_1523:
[----:B---3--:R-:W2:Y:S04]  /*1780*/  LDG.E.STRONG.GPU R8, desc[UR12][R20.64] ;  /* 0x0000000c14087981 */ /* 0x008ea8000c1ef900 */
[----:B--2---:R-:W-:Y:S01]  /*1790*/  CCTL.IVALL ;  /* 0x00000000ff00798f */ /* 0x004fe20002000000 */
[----:B------:R-:W-:Y:S05]  /*17a0*/  YIELD ;  /* 0x0000000000007946 */ /* 0x000fea0003800000 */
[----:B------:R-:W-:-:S13]  /*17b0*/  ISETP.NE.AND P2, PT, R8, R37, PT ;  /* 0x000000250800720c */ /* 0x000fda0003f45270 */
[----:B------:R-:W-:Y:S05]  /*17c0*/  @P2 BRA `(.L_x_1523) ;  /* 0xfffffffc00ec2947 */ /* 0x000fea000383ffff */
.L_x_1522:
[----:B------:R-:W-:Y:S05]  /*17d0*/  WARPSYNC.ALL ;  /* 0x0000000000007948 */ /* 0x000fea0003800000 */
[----:B------:R-:W-:Y:S06]  /*17e0*/  BAR.SYNC.DEFER_BLOCKING 0x0 ;  /* 0x0000000000007b1d */ /* 0x000fec0000010000 */
[----:B------:R-:W-:Y:S01]  /*17f0*/  UMOV UR5, URZ ;  /* 0x000000ff00057c82 */ /* 0x000fe20008000000 */
[----:B------:R-:W-:Y:S05]  /*1800*/  @!P4 BRA `(.L_x_1524) ;  /* 0x000000040098c947 */ /* 0x000fea0003800000 */
[----:B---3--:R-:W-:Y:S01]  /*1810*/  LOP3.LUT R36, R22, 0x7ffffff8, RZ, 0xc0, !PT ;  /* 0x7ffffff816247812 */ /* 0x008fe200078ec0ff */
[----:B------:R-:W-:Y:S02]  /*1820*/  ULEA UR10, UR17, UR6, 0x1 ;  /* 0x00000006110a7291 */ /* 0x000fe4000f8e08ff */
[----:B------:R-:W-:Y:S02]  /*1830*/  ULEA UR11, UR17, UR6, 0x2 ;  /* 0x00000006110b7291 */ /* 0x000fe4000f8e10ff */
[----:B------:R-:W-:Y:S02]  /*1840*/  UIMAD UR18, UR17, 0x6, UR6 ;  /* 0x00000006111278a4 */ /* 0x000fe4000f8e0206 */
[----:B------:R-:W-:Y:S02]  /*1850*/  UIMAD UR19, UR17, 0x5, UR6 ;  /* 0x00000005111378a4 */ /* 0x000fe4000f8e0206 */
[----:B------:R-:W-:Y:S02]  /*1860*/  UIMAD UR20, UR17, 0x3, UR6 ;  /* 0x00000003111478a4 */ /* 0x000fe4000f8e0206 */
[----:B------:R-:W-:-:S02]  /*1870*/  UIMAD UR21, UR17, 0x7, UR6 ;  /* 0x00000007111578a4 */ /* 0x000fc4000f8e0206 */
[----:B------:R-:W-:Y:S02]  /*1880*/  UIADD3 UR22, UPT, UPT, UR6, UR17, URZ ;  /* 0x0000001106167290 */ /* 0x000fe4000fffe0ff */
[----:B------:R-:W-:Y:S01]  /*1890*/  UIADD3 UR23, UPT, UPT, -UR16, URZ, URZ ;  /* 0x000000ff10177290 */ /* 0x000fe2000fffe1ff */
[----:B------:R-:W-:Y:S01]  /*18a0*/  UMOV UR5, URZ ;  /* 0x000000ff00057c82 */ /* 0x000fe20008000000 */
[----:B------:R-:W-:-:S10]  /*18b0*/  UMOV UR9, UR6 ;  /* 0x0000000600097c82 */ /* 0x000fd40008000000 */
.L_x_1525:
[----:B------:R-:W-:-:S13]  /*18c0*/  ISETP.EQ.OR P2, PT, RZ, UR23, P3 ;  /* 0x00000017ff007c0c */ /* 0x000fda0009f42670 */
[----:B------:R-:W-:-:S05]  /*18d0*/  VOTEU.ALL UP0, P2 ;  /* 0x0000000000ff7886 */ /* 0x000fca0001000000 */
[----:B------:R-:W-:-:S06]  /*18e0*/  @!UP0 UIMAD.WIDE.U32 UR24, UR9, 0x8, UR14 ;  /* 0x00000008091888a5 */ /* 0x000fcc000f8e000e */
[----:B------:R-:W-:Y:S01]  /*18f0*/  MOV R20, UR24 ;  /* 0x0000001800147c02 */ /* 0x000fe20008000f00 */
[----:B------:R-:W-:Y:S01]  /*1900*/  UIADD3 UR24, UPT, UPT, UR5, 0x1, URZ ;  /* 0x0000000105187890 */ /* 0x000fe2000fffe0ff */
[----:B------:R-:W-:-:S05]  /*1910*/  MOV R21, UR25 ;  /* 0x0000001900157c02 */ /* 0x000fca0008000f00 */
[----:B------:R-:W-:Y:S01]  /*1920*/  MOV R8, UR24 ;  /* 0x0000001800087c02 */ /* 0x000fe20008000f00 */
[----:B------:R-:W0:Y:S03]  /*1930*/  @!P2 LDG.E.64 R20, desc[UR12][R20.64] ;  /* 0x0000000c1414a981 */ /* 0x000e26000c1e1b00 */
[----:B------:R-:W-:-:S13]  /*1940*/  ISETP.EQ.OR P4, PT, R8, UR16, P3 ;  /* 0x0000001008007c0c */ /* 0x000fda0009f82670 */
[----:B------:R-:W-:-:S05]  /*1950*/  VOTEU.ALL UP0, P4 ;  /* 0x0000000000ff7886 */ /* 0x000fca0002000000 */
[----:B------:R-:W-:-:S06]  /*1960*/  @!UP0 UIMAD.WIDE.U32 UR24, UR22, 0x8, UR14 ;  /* 0x00000008161888a5 */ /* 0x000fcc000f8e000e */
[----:B------:R-:W-:Y:S01]  /*1970*/  IMAD.U32 R8, RZ, RZ, UR24 ;  /* 0x00000018ff087e24 */ /* 0x000fe2000f8e00ff */
[----:B------:R-:W-:-:S06]  /*1980*/  MOV R9, UR25 ;  /* 0x0000001900097c02 */ /* 0x000fcc0008000f00 */
[----:B------:R-:W2:Y:S01]  /*1990*/  @!P4 LDG.E.64 R8, desc[UR12][R8.64] ;  /* 0x0000000c0808c981 */ /* 0x000ea2000c1e1b00 */
[----:B------:R-:W-:Y:S01]  /*19a0*/  UIADD3 UR24, UPT, UPT, UR5, 0x2, URZ ;  /* 0x0000000205187890 */ /* 0x000fe2000fffe0ff */
[----:B0-----:R-:W-:-:S05]  /*19b0*/  @!P2 FADD.FTZ R10, R10, R20 ;  /* 0x000000140a0aa221 */ /* 0x001fca0000010000 */
[----:B------:R-:W-:Y:S01]  /*19c0*/  MOV R20, UR24 ;  /* 0x0000001800147c02 */ /* 0x000fe20008000f00 */
[----:B------:R-:W-:-:S03]  /*19d0*/  @!P2 FADD.FTZ R11, R11, R21 ;  /* 0x000000150b0ba221 */ /* 0x000fc60000010000 */
[----:B------:R-:W-:-:S13]  /*19e0*/  ISETP.EQ.OR P2, PT, R20, UR16, P3 ;  /* 0x0000001014007c0c */ /* 0x000fda0009f42670 */
[----:B------:R-:W-:-:S05]  /*19f0*/  VOTEU.ALL UP0, P2 ;  /* 0x0000000000ff7886 */ /* 0x000fca0001000000 */
[----:B------:R-:W-:-:S06]  /*1a00*/  @!UP0 UIMAD.WIDE.U32 UR24, UR10, 0x8, UR14 ;  /* 0x000000080a1888a5 */ /* 0x000fcc000f8e000e */
[----:B------:R-:W-:Y:S01]  /*1a10*/  MOV R20, UR24 ;  /* 0x0000001800147c02 */ /* 0x000fe20008000f00 */
[----:B------:R-:W-:Y:S01]  /*1a20*/  UIADD3 UR24, UPT, UPT, UR5, 0x3, URZ ;  /* 0x0000000305187890 */ /* 0x000fe2000fffe0ff */
[----:B------:R-:W-:Y:S01]  /*1a30*/  MOV R21, UR25 ;  /* 0x0000001900157c02 */ /* 0x000fe20008000f00 */
[----:B--2---:R-:W-:-:S04]  /*1a40*/  @!P4 FADD.FTZ R10, R10, R8 ;  /* 0x000000080a0ac221 */ /* 0x004fc80000010000 */
[----:B------:R-:W-:Y:S01]  /*1a50*/  MOV R8, UR24 ;  /* 0x0000001800087c02 */ /* 0x000fe20008000f00 */
[----:B------:R-:W2:Y:S01]  /*1a60*/  @!P2 LDG.E.64 R20, desc[UR12][R20.64] ;  /* 0x0000000c1414a981 */ /* 0x000ea2000c1e1b00 */
[----:B------:R-:W-:Y:S02]  /*1a70*/  @!P4 FADD.FTZ R11, R11, R9 ;  /* 0x000000090b0bc221 */ /* 0x000fe40000010000 */
[----:B------:R-:W-:-:S13]  /*1a80*/  ISETP.EQ.OR P4, PT, R8, UR16, P3 ;  /* 0x0000001008007c0c */ /* 0x000fda0009f82670 */
[----:B------:R-:W-:-:S05]  /*1a90*/  VOTEU.ALL UP0, P4 ;  /* 0x0000000000ff7886 */ /* 0x000fca0002000000 */
[----:B------:R-:W-:-:S06]  /*1aa0*/  @!UP0 UIMAD.WIDE.U32 UR24, UR20, 0x8, UR14 ;  /* 0x00000008141888a5 */ /* 0x000fcc000f8e000e */
[----:B------:R-:W-:Y:S01]  /*1ab0*/  IMAD.U32 R8, RZ, RZ, UR24 ;  /* 0x00000018ff087e24 */ /* 0x000fe2000f8e00ff */
[----:B------:R-:W-:-:S06]  /*1ac0*/  MOV R9, UR25 ;  /* 0x0000001900097c02 */ /* 0x000fcc0008000f00 */
[----:B------:R-:W3:Y:S01]  /*1ad0*/  @!P4 LDG.E.64 R8, desc[UR12][R8.64] ;  /* 0x0000000c0808c981 */ /* 0x000ee2000c1e1b00 */
[----:B------:R-:W-:Y:S01]  /*1ae0*/  UIADD3 UR24, UPT, UPT, UR5, 0x4, URZ ;  /* 0x0000000405187890 */ /* 0x000fe2000fffe0ff */
[----:B--2---:R-:W-:-:S05]  /*1af0*/  @!P2 FADD.FTZ R10, R10, R20 ;  /* 0x000000140a0aa221 */ /* 0x004fca0000010000 */
        /* <DEDUP_REMOVED lines=8> */
[----:B---3--:R-:W-:-:S04]  /*1b80*/  @!P4 FADD.FTZ R10, R10, R8 ;  /* 0x000000080a0ac221 */ /* 0x008fc80000010000 */
        /* <DEDUP_REMOVED lines=18> */
[----:B---3--:R-:W-:-:S05]  /*1cb0*/  @!P4 FADD.FTZ R10, R10, R8 ;  /* 0x000000080a0ac221 */ /* 0x008fca0000010000 */
[----:B------:R-:W-:Y:S01]  /*1cc0*/  MOV R8, UR24 ;  /* 0x0000001800087c02 */ /* 0x000fe20008000f00 */
[----:B------:R-:W-:-:S03]  /*1cd0*/  @!P4 FADD.FTZ R11, R11, R9 ;  /* 0x000000090b0bc221 */ /* 0x000fc60000010000 */
[----:B------:R-:W-:Y:S02]  /*1ce0*/  ISETP.EQ.OR P4, PT, R8, UR16, P3 ;  /* 0x0000001008007c0c */ /* 0x000fe40009f82670 */
[----:B------:R-:W-:-:S06]  /*1cf0*/  MOV R21, UR25 ;  /* 0x0000001900157c02 */ /* 0x000fcc0008000f00 */
[----:B------:R-:W2:Y:S05]  /*1d00*/  @!P2 LDG.E.64 R20, desc[UR12][R20.64] ;  /* 0x0000000c1414a981 */ /* 0x000eaa000c1e1b00 */
[----:B------:R-:W-:-:S05]  /*1d10*/  VOTEU.ALL UP0, P4 ;  /* 0x0000000000ff7886 */ /* 0x000fca0002000000 */
[----:B------:R-:W-:-:S06]  /*1d20*/  @!UP0 UIMAD.WIDE.U32 UR24, UR21, 0x8, UR14 ;  /* 0x00000008151888a5 */ /* 0x000fcc000f8e000e */
[----:B------:R-:W-:Y:S01]  /*1d30*/  IMAD.U32 R8, RZ, RZ, UR24 ;  /* 0x00000018ff087e24 */ /* 0x000fe2000f8e00ff */
[----:B------:R-:W-:-:S06]  /*1d40*/  MOV R9, UR25 ;  /* 0x0000001900097c02 */ /* 0x000fcc0008000f00 */
[----:B------:R-:W3:Y:S01]  /*1d50*/  @!P4 LDG.E.64 R8, desc[UR12][R8.64] ;  /* 0x0000000c0808c981 */ /* 0x000ee2000c1e1b00 */
[----:B------:R-:W-:Y:S02]  /*1d60*/  UIADD3 UR5, UPT, UPT, UR5, 0x8, URZ ;  /* 0x0000000805057890 */ /* 0x000fe4000fffe0ff */
[----:B------:R-:W-:Y:S02]  /*1d70*/  UIADD3 UR23, UPT, UPT, UR23, 0x8, URZ ;  /* 0x0000000817177890 */ /* 0x000fe4000fffe0ff */
[----:B------:R-:W-:Y:S02]  /*1d80*/  ULEA UR9, UR17, UR9, 0x3 ;  /* 0x0000000911097291 */ /* 0x000fe4000f8e18ff */
[----:B------:R-:W-:Y:S02]  /*1d90*/  ULEA UR22, UR17, UR22, 0x3 ;  /* 0x0000001611167291 */ /* 0x000fe4000f8e18ff */
[----:B------:R-:W-:Y:S02]  /*1da0*/  ULEA UR10, UR17, UR10, 0x3 ;  /* 0x0000000a110a7291 */ /* 0x000fe4000f8e18ff */
[----:B------:R-:W-:-:S02]  /*1db0*/  ULEA UR20, UR17, UR20, 0x3 ;  /* 0x0000001411147291 */ /* 0x000fc4000f8e18ff */
[----:B------:R-:W-:Y:S02]  /*1dc0*/  ULEA UR11, UR17, UR11, 0x3 ;  /* 0x0000000b110b7291 */ /* 0x000fe4000f8e18ff */
[----:B------:R-:W-:Y:S02]  /*1dd0*/  ULEA UR19, UR17, UR19, 0x3 ;  /* 0x0000001311137291 */ /* 0x000fe4000f8e18ff */
[----:B------:R-:W-:Y:S02]  /*1de0*/  ULEA UR18, UR17, UR18, 0x3 ;  /* 0x0000001211127291 */ /* 0x000fe4000f8e18ff */
[----:B------:R-:W-:Y:S01]  /*1df0*/  ULEA UR21, UR17, UR21, 0x3 ;  /* 0x0000001511157291 */ /* 0x000fe2000f8e18ff */
[----:B--2---:R-:W-:Y:S01]  /*1e00*/  @!P2 FADD.FTZ R10, R10, R20 ;  /* 0x000000140a0aa221 */ /* 0x004fe20000010000 */
[----:B------:R-:W-:Y:S01]  /*1e10*/  @!P2 FADD.FTZ R11, R11, R21 ;  /* 0x000000150b0ba221 */ /* 0x000fe20000010000 */
[----:B------:R-:W-:Y:S02]  /*1e20*/  ISETP.NE.AND P2, PT, R36, UR5, PT ;  /* 0x0000000524007c0c */ /* 0x000fe4000bf45270 */
[----:B---3--:R-:W-:Y:S01]  /*1e30*/  @!P4 FADD.FTZ R10, R10, R8 ;  /* 0x000000080a0ac221 */ /* 0x008fe20000010000 */
[----:B------:R-:W-:-:S10]  /*1e40*/  @!P4 FADD.FTZ R11, R11, R9 ;  /* 0x000000090b0bc221 */ /* 0x000fd40000010000 */
[----:B------:R-:W-:Y:S05]  /*1e50*/  @P2 BRA `(.L_x_1525) ;  /* 0xfffffff800982947 */ /* 0x000fea000383ffff */
[----:B------:R-:W-:-:S15]  /*1e60*/  R2UR UR5, R36 ;  /* 0x00000000240572ca */ /* 0x000fde00000e0000 */
.L_x_1524:
[----:B------:R-:W-:-:S13]  /*1e70*/  LOP3.LUT P2, RZ, R22, 0x7, RZ, 0xc0, !PT ;  /* 0x0000000716ff7812 */ /* 0x000fda000784c0ff */
[----:B------:R-:W-:Y:S05]  /*1e80*/  @!P2 BRA `(.L_x_1521) ;  /* 0x000000040070a947 */ /* 0x000fea0003800000 */
[----:B---3--:R-:W-:-:S04]  /*1e90*/  LOP3.LUT R8, R22, 0x7, RZ, 0xc0, !PT ;  /* 0x0000000716087812 */ /* 0x008fc800078ec0ff */
[----:B------:R-:W-:-:S04]  /*1ea0*/  IADD3 R8, PT, PT, R8, -0x1, RZ ;  /* 0xffffffff08087810 */ /* 0x000fc80007ffe0ff */
[----:B------:R-:W-:-:S13]  /*1eb0*/  ISETP.GE.U32.AND P2, PT, R8, 0x3, PT ;  /* 0x000000030800780c */ /* 0x000fda0003f46070 */
[----:B------:R-:W-:Y:S05]  /*1ec0*/  @!P2 BRA `(.L_x_1526) ;  /* 0x0000000000b8a947 */ /* 0x000fea0003800000 */
[----:B------:R-:W-:Y:S01]  /*1ed0*/  MOV R8, UR5 ;  /* 0x0000000500087c02 */ /* 0x000fe20008000f00 */
[----:B------:R-:W-:-:S03]  /*1ee0*/  UIADD3 UR9, UPT, UPT, UR5, 0x1, URZ ;  /* 0x0000000105097890 */ /* 0x000fc6000fffe0ff */
[----:B------:R-:W-:-:S03]  /*1ef0*/  ISETP.EQ.OR P2, PT, R8, UR16, P3 ;  /* 0x0000001008007c0c */ /* 0x000fc60009f42670 */
[----:B------:R-:W-:-:S04]  /*1f00*/  MOV R8, UR9 ;  /* 0x0000000900087c02 */ /* 0x000fc80008000f00 */
[----:B------:R-:W-:-:S06]  /*1f10*/  ISETP.EQ.OR P4, PT, R8, UR16, P3 ;  /* 0x0000001008007c0c */ /* 0x000fcc0009f82670 */
[----:B------:R-:W-:-:S05]  /*1f20*/  VOTEU.ALL UP0, P2 ;  /* 0x0000000000ff7886 */ /* 0x000fca0001000000 */
[----:B------:R-:W-:-:S04]  /*1f30*/  @!UP0 UIMAD UR10, UR5, UR17, UR6 ;  /* 0x00000011050a82a4 */ /* 0x000fc8000f8e0206 */
[----:B------:R-:W-:-:S06]  /*1f40*/  @!UP0 UIMAD.WIDE.U32 UR10, UR10, 0x8, UR14 ;  /* 0x000000080a0a88a5 */ /* 0x000fcc000f8e000e */
[----:B------:R-:W-:Y:S01]  /*1f50*/  MOV R20, UR10 ;  /* 0x0000000a00147c02 */ /* 0x000fe20008000f00 */
[----:B------:R-:W-:-:S06]  /*1f60*/  IMAD.U32 R21, RZ, RZ, UR11 ;  /* 0x0000000bff157e24 */ /* 0x000fcc000f8e00ff */
[----:B------:R-:W0:Y:S01]  /*1f70*/  @!P2 LDG.E.64 R20, desc[UR12][R20.64] ;  /* 0x0000000c1414a981 */ /* 0x000e22000c1e1b00 */
[----:B------:R-:W-:-:S05]  /*1f80*/  VOTEU.ALL UP0, P4 ;  /* 0x0000000000ff7886 */ /* 0x000fca0002000000 */
[----:B------:R-:W-:-:S04]  /*1f90*/  @!UP0 UIMAD UR10, UR9, UR17, UR6 ;  /* 0x00000011090a82a4 */ /* 0x000fc8000f8e0206 */
[----:B------:R-:W-:-:S06]  /*1fa0*/  @!UP0 UIMAD.WIDE.U32 UR10, UR10, 0x8, UR14 ;  /* 0x000000080a0a88a5 */ /* 0x000fcc000f8e000e */
[----:B------:R-:W-:Y:S02]  /*1fb0*/  MOV R8, UR10 ;  /* 0x0000000a00087c02 */ /* 0x000fe40008000f00 */
[----:B------:R-:W-:-:S06]  /*1fc0*/  MOV R9, UR11 ;  /* 0x0000000b00097c02 */ /* 0x000fcc0008000f00 */
[----:B------:R-:W2:Y:S01]  /*1fd0*/  @!P4 LDG.E.64 R8, desc[UR12][R8.64] ;  /* 0x0000000c0808c981 */ /* 0x000ea2000c1e1b00 */
[----:B------:R-:W-:Y:S02]  /*1fe0*/  UIADD3 UR10, UPT, UPT, UR5, 0x2, URZ ;  /* 0x00000002050a7890 */ /* 0x000fe4000fffe0ff */
[----:B------:R-:W-:-:S04]  /*1ff0*/  UIADD3 UR9, UPT, UPT, UR5, 0x3, URZ ;  /* 0x0000000305097890 */ /* 0x000fc8000fffe0ff */
[----:B------:R-:W-:-:S04]  /*2000*/  MOV R36, UR10 ;  /* 0x0000000a00247c02 */ /* 0x000fc80008000f00 */
[----:B------:R-:W-:-:S13]  /*2010*/  ISETP.EQ.OR P5, PT, R36, UR16, P3 ;  /* 0x0000001024007c0c */ /* 0x000fda0009fa2670 */
[----:B------:R-:W-:-:S05]  /*2020*/  VOTEU.ALL UP0, P5 ;  /* 0x0000000000ff7886 */ /* 0x000fca0002800000 */
[----:B------:R-:W-:-:S04]  /*2030*/  @!UP0 UIMAD UR10, UR10, UR17, UR6 ;  /* 0x000000110a0a82a4 */ /* 0x000fc8000f8e0206 */
[----:B------:R-:W-:Y:S01]  /*2040*/  @!UP0 UIMAD.WIDE.U32 UR10, UR10, 0x8, UR14 ;  /* 0x000000080a0a88a5 */ /* 0x000fe2000f8e000e */
[----:B0-----:R-:W-:Y:S01]  /*2050*/  @!P2 FADD.FTZ R10, R10, R20 ;  /* 0x000000140a0aa221 */ /* 0x001fe20000010000 */
[----:B------:R-:W-:Y:S01]  /*2060*/  MOV R20, UR9 ;  /* 0x0000000900147c02 */ /* 0x000fe20008000f00 */
[----:B------:R-:W-:-:S03]  /*2070*/  @!P2 FADD.FTZ R11, R11, R21 ;  /* 0x000000150b0ba221 */ /* 0x000fc60000010000 */
[----:B------:R-:W-:Y:S01]  /*2080*/  IMAD.U32 R21, RZ, RZ, UR11 ;  /* 0x0000000bff157e24 */ /* 0x000fe2000f8e00ff */
[----:B------:R-:W-:Y:S02]  /*2090*/  ISETP.EQ.OR P6, PT, R20, UR16, P3 ;  /* 0x0000001014007c0c */ /* 0x000fe40009fc2670 */
[----:B------:R-:W-:-:S06]  /*20a0*/  MOV R20, UR10 ;  /* 0x0000000a00147c02 */ /* 0x000fcc0008000f00 */
[----:B------:R-:W3:Y:S05]  /*20b0*/  @!P5 LDG.E.64 R20, desc[UR12][R20.64] ;  /* 0x0000000c1414d981 */ /* 0x000eea000c1e1b00 */
[----:B------:R-:W-:-:S05]  /*20c0*/  VOTEU.ALL UP0, P6 ;  /* 0x0000000000ff7886 */ /* 0x000fca0003000000 */
[----:B------:R-:W-:Y:S01]  /*20d0*/  @!UP0 UIMAD UR10, UR9, UR17, UR6 ;  /* 0x00000011090a82a4 */ /* 0x000fe2000f8e0206 */
[----:B--2---:R-:W-:-:S03]  /*20e0*/  @!P4 FADD.FTZ R10, R10, R8 ;  /* 0x000000080a0ac221 */ /* 0x004fc60000010000 */
[----:B------:R-:W-:Y:S01]  /*20f0*/  @!UP0 UIMAD.WIDE.U32 UR10, UR10, 0x8, UR14 ;  /* 0x000000080a0a88a5 */ /* 0x000fe2000f8e000e */
[----:B------:R-:W-:-:S05]  /*2100*/  @!P4 FADD.FTZ R11, R11, R9 ;  /* 0x000000090b0bc221 */ /* 0x000fca0000010000 */
[----:B------:R-:W-:Y:S02]  /*2110*/  MOV R8, UR10 ;  /* 0x0000000a00087c02 */ /* 0x000fe40008000f00 */
[----:B------:R-:W-:-:S06]  /*2120*/  MOV R9, UR11 ;  /* 0x0000000b00097c02 */ /* 0x000fcc0008000f00 */
[----:B------:R-:W2:Y:S01]  /*2130*/  @!P6 LDG.E.64 R8, desc[UR12][R8.64] ;  /* 0x0000000c0808e981 */ /* 0x000ea2000c1e1b00 */
[----:B------:R-:W-:-:S04]  /*2140*/  MOV R36, UR5 ;  /* 0x0000000500247c02 */ /* 0x000fc80008000f00 */
[----:B------:R-:W-:-:S04]  /*2150*/  IADD3 R36, PT, PT, R36, 0x4, RZ ;  /* 0x0000000424247810 */ /* 0x000fc80007ffe0ff */
[----:B------:R-:W-:Y:S01]  /*2160*/  R2UR UR5, R36 ;  /* 0x00000000240572ca */ /* 0x000fe200000e0000 */
[----:B---3--:R-:W-:Y:S01]  /*2170*/  @!P5 FADD.FTZ R10, R10, R20 ;  /* 0x000000140a0ad221 */ /* 0x008fe20000010000 */
[----:B------:R-:W-:-:S03]  /*2180*/  @!P5 FADD.FTZ R11, R11, R21 ;  /* 0x000000150b0bd221 */ /* 0x000fc60000010000 */
[----:B--2---:R-:W-:Y:S01]  /*2190*/  @!P6 FADD.FTZ R10, R10, R8 ;  /* 0x000000080a0ae221 */ /* 0x004fe20000010000 */
[----:B------:R-:W-:-:S09]  /*21a0*/  @!P6 FADD.FTZ R11, R11, R9 ;  /* 0x000000090b0be221 */ /* 0x000fd20000010000 */
.L_x_1526:
[----:B------:R-:W-:-:S13]  /*21b0*/  LOP3.LUT P2, R8, R22, 0x3, RZ, 0xc0, !PT ;  /* 0x0000000316087812 */ /* 0x000fda000784c0ff */
[----:B------:R-:W-:Y:S05]  /*21c0*/  @!P2 BRA `(.L_x_1521) ;  /* 0x0000000000a0a947 */ /* 0x000fea0003800000 */
[----:B------:R-:W-:-:S13]  /*21d0*/  ISETP.NE.AND P2, PT, R8, 0x1, PT ;  /* 0x000000010800780c */ /* 0x000fda0003f45270 */
        /* <DEDUP_REMOVED lines=8> */
[----:B------:R-:W-:Y:S01]  /*2260*/  @!UP0 UIMAD.WIDE.U32 UR10, UR10, 0x8, UR14 ;  /* 0x000000080a0a88a5 */ /* 0x000fe2000f8e000e */
[----:B------:R-:W-:-:S05]  /*2270*/  VOTEU.ALL UP0, P2 ;  /* 0x0000000000ff7886 */ /* 0x000fca0001000000 */
[----:B------:R-:W-:Y:S01]  /*2280*/  IMAD.U32 R8, RZ, RZ, UR10 ;  /* 0x0000000aff087e24 */ /* 0x000fe2000f8e00ff */
[----:B------:R-:W-:Y:S01]  /*2290*/  @!UP0 UIMAD UR10, UR9, UR17, UR6 ;  /* 0x00000011090a82a4 */ /* 0x000fe2000f8e0206 */
[----:B------:R-:W-:-:S03]  /*22a0*/  MOV R9, UR11 ;  /* 0x0000000b00097c02 */ /* 0x000fc60008000f00 */
[----:B------:R-:W-:-:S03]  /*22b0*/  @!UP0 UIMAD.WIDE.U32 UR10, UR10, 0x8, UR14 ;  /* 0x000000080a0a88a5 */ /* 0x000fc6000f8e000e */
[----:B------:R-:W0:Y:S03]  /*22c0*/  @!P4 LDG.E.64 R8, desc[UR12][R8.64] ;  /* 0x0000000c0808c981 */ /* 0x000e26000c1e1b00 */
[----:B------:R-:W-:Y:S02]  /*22d0*/  MOV R20, UR10 ;  /* 0x0000000a00147c02 */ /* 0x000fe40008000f00 */
[----:B------:R-:W-:-:S06]  /*22e0*/  MOV R21, UR11 ;  /* 0x0000000b00157c02 */ /* 0x000fcc0008000f00 */
        /* <DEDUP_REMOVED lines=8> */
.L_x_1527:
[----:B------:R-:W-:Y:S01]  /*2370*/  MOV R8, UR5 ;  /* 0x0000000500087c02 */ /* 0x000fe20008000f00 */
[----:B------:R-:W-:Y:S03]  /*2380*/  BSSY.RECONVERGENT B0, `(.L_x_1521) ;  /* 0x000000c000007945 */ /* 0x000fe60003800200 */
[----:B------:R-:W-:Y:S02]  /*2390*/  ISETP.EQ.OR P2, PT, R8, UR16, P3 ;  /* 0x0000001008007c0c */ /* 0x000fe40009f42670 */
[----:B------:R-:W-:-:S04]  /*23a0*/  LOP3.LUT R8, R22, 0x1, RZ, 0xc0, !PT ;  /* 0x0000000116087812 */ /* 0x000fc800078ec0ff */
        /* <DEDUP_REMOVED lines=9> */
.L_x_1528:
[----:B------:R-:W-:Y:S05]  /*2440*/  BSYNC.RECONVERGENT B0 ;  /* 0x0000000000007941 */ /* 0x000fea0003800200 */
.L_x_1521:
[----:B------:R-:W4:Y:S01]  /*2450*/  S2UR UR9, SR_CgaCtaId ;  /* 0x00000000000979c3 */ /* 0x000f220000008800 */
[----:B------:R-:W0:Y:S01]  /*2460*/  LDCU UR10, c[0x0][0x414] ;  /* 0x00008280ff0a77ac */ /* 0x000e220008000800 */
[----:B---3--:R-:W-:Y:S01]  /*2470*/  MOV R9, UR7 ;  /* 0x0000000700097c02 */ /* 0x008fe20008000f00 */
[----:B------:R-:W-:-:S05]  /*2480*/  UMOV UR5, 0x400 ;  /* 0x0000040000057882 */ /* 0x000fca0000000000 */
[----:B-1----:R-:W1:Y:S01]  /*2490*/  @P0 LDC.64 R36, c[0x0][0x388] ;  /* 0x0000e200ff240b82 */ /* 0x002e620000000a00 */
[----:B0-----:R-:W-:Y:S01]  /*24a0*/  @P0 FMUL.FTZ R8, R10, UR10 ;  /* 0x0000000a0a080c20 */ /* 0x001fe20008410000 */
[----:B----4-:R-:W-:Y:S01]  /*24b0*/  ULEA UR5, UR9, UR5, 0x18 ;  /* 0x0000000509057291 */ /* 0x010fe2000f8ec0ff */
[----:B-1----:R-:W-:-:S04]  /*24c0*/  @P0 IMAD.WIDE R36, R9, 0x8, R36 ;  /* 0x0000000809240825 */ /* 0x002fc800078e0224 */
[----:B------:R-:W-:-:S04]  /*24d0*/  @P0 FMUL.FTZ R9, R11, UR10 ;  /* 0x0000000a0b090c20 */ /* 0x000fc80008410000 */
[----:B------:R0:W-:Y:S04]  /*24e0*/  @!P3 STS.64 [UR5+0x78], R10 ;  /* 0x0000780aff00b988 */ /* 0x0001e80008000a05 */
[----:B------:R1:W-:Y:S01]  /*24f0*/  @P0 STG.E.64 desc[UR12][R36.64], R8 ;  /* 0x0000000824000986 */ /* 0x0003e2000c101b0c */
[----:B------:R-:W-:Y:S01]  /*2500*/  BAR.SYNC.DEFER_BLOCKING 0x0 ;  /* 0x0000000000007b1d */ /* 0x000fe20000010000 */
[----:B0-----:R-:W-:-:S04]  /*2510*/  LOP3.LUT R11, R28, 0xffff, RZ, 0xc0, !PT ;  /* 0x0000ffff1c0b7812 */ /* 0x001fc800078ec0ff */
[----:B------:R-:W-:-:S03]  /*2520*/  IADD3 R11, PT, PT, R11, UR8, RZ ;  /* 0x000000080b0b7c10 */ /* 0x000fc6000fffe0ff */
[----:B-1----:R-:W0:Y:S08]  /*2530*/  LDC.64 R8, c[0x0][0x398] ;  /* 0x0000e600ff087b82 */ /* 0x002e300000000a00 */
[----:B------:R-:W1:Y:S01]  /*2540*/  LDC.64 R36, c[0x0][0x3a0] ;  /* 0x0000e800ff247b82 */ /* 0x000e620000000a00 */
[----:B--2---:R-:W2:Y:S01]  /*2550*/  LDS.64 R20, [UR5+0x78] ;  /* 0x00007805ff147984 */ /* 0x004ea20008000a00 */
[----:B0-----:R-:W-:-:S06]  /*2560*/  IMAD.WIDE R8, R11, 0x4, R8 ;  /* 0x000000040b087825 */ /* 0x001fcc00078e0208 */
[----:B------:R-:W5:Y:S01]  /*2570*/  LDG.E.64 R8, desc[UR12][R8.64] ;  /* 0x0000000c08087981 */ /* 0x000f62000c1e1b00 */
[----:B--2---:R-:W-:-:S05]  /*2580*/  FMUL.FTZ R20, R20, UR10 ;  /* 0x0000000a14147c20 */ /* 0x004fca0008410000 */
[----:B------:R-:W-:-:S13]  /*2590*/  R2UR UR5, R20 ;  /* 0x00000000140572ca */ /* 0x000fda00000e0000 */
[----:B------:R-:W-:-:S05]  /*25a0*/  MOV R20, UR5 ;  /* 0x0000000500147c02 */ /* 0x000fca0008000f00 */
[----:B------:R-:W-:-:S04]  /*25b0*/  FMUL.FTZ R10, R20, UR5 ;  /* 0x00000005140a7c20 */ /* 0x000fc80008410000 */
[----:B------:R-:W-:Y:S01]  /*25c0*/  FFMA.FTZ R21, R21, UR10, -R10 ;  /* 0x0000000a15157c23 */ /* 0x000fe2000801080a */
[----:B-1----:R-:W-:-:S06]  /*25d0*/  IMAD.WIDE R10, R11, 0x4, R36 ;  /* 0x000000040b0a7825 */ /* 0x002fcc00078e0224 */
[----:B------:R-:W5:Y:S01]  /*25e0*/  LDG.E.64 R10, desc[UR12][R10.64] ;  /* 0x0000000c0a0a7981 */ /* 0x000f62000c1e1b00 */
[----:B------:R-:W-:-:S13]  /*25f0*/  FSETP.GTU.FTZ.AND P2, PT, R21, RZ, PT ;  /* 0x000000ff1500720b */ /* 0x000fda0003f5c000 */
[----:B------:R-:W-:-:S05]  /*2600*/  VOTEU.ANY UP0, P2 ;  /* 0x0000000000ff7886 */ /* 0x000fca0001000100 */
[----:B------:R-:W0:Y:S01]  /*2610*/  @UP0 LDCU UR8, c[0x0][0x3a8] ;  /* 0x00007500ff0807ac */ /* 0x000e220008000800 */
[----:B------:R-:W-:-:S13]  /*2620*/  PLOP3.LUT P2, PT, PT, PT, UP0, 0x80, 0x8 ;  /* 0x000000000008781c */ /* 0x000fda0003f4f008 */
[----:B0-----:R-:W-:Y:S01]  /*2630*/  @P2 FADD.FTZ R21, R21, UR8 ;  /* 0x0000000815152e21 */ /* 0x001fe20008010000 */
[----:B------:R-:W0:Y:S05]  /*2640*/  LDCU.U8 UR8, c[0x0][0x3fc] ;  /* 0x00007f80ff0877ac */ /* 0x000e2a0008000000 */
[----:B------:R-:W1:Y:S01]  /*2650*/  @P2 MUFU.RSQ R21, R21 ;  /* 0x0000001500152308 */ /* 0x000e620000001400 */
[----:B------:R-:W-:Y:S01]  /*2660*/  BSSY.RECONVERGENT B0, `(.L_x_1529) ;  /* 0x00001d9000007945 */ /* 0x000fe20003800200 */
[----:B0-----:R-:W-:Y:S01]  /*2670*/  UISETP.NE.AND UP1, UPT, UR8, URZ, UPT ;  /* 0x000000ff0800728c */ /* 0x001fe2000bf25270 */
[----:B-1----:R-:W-:Y:S02]  /*2680*/  @P2 R2UR UR9, R21 ;  /* 0x00000000150922ca */ /* 0x002fe400000e0000 */
[----:B------:R-:W-:-:S11]  /*2690*/  UMOV UR8, 0x3f800000 ;  /* 0x3f80000000087882 */ /* 0x000fd60000000000 */
[----:B------:R-:W-:Y:S01]  /*26a0*/  @UP0 UMOV UR8, UR9 ;  /* 0x0000000900080c82 */ /* 0x000fe20008000000 */
[----:B------:R-:W-:Y:S05]  /*26b0*/  BRA.U UP1, `(.L_x_1530) ;  /* 0x0000000d010c7547 */ /* 0x000fea000b800000 */
[----:B------:R-:W0:Y:S01]  /*26c0*/  LDCU.64 UR14, c[0x0][0x3e8] ;  /* 0x00007d00ff0e77ac */ /* 0x000e220008000a00 */
[----:B------:R-:W-:Y:S01]  /*26d0*/  BSSY.RECONVERGENT B1, `(.L_x_1531) ;  /* 0x0000016000017945 */ /* 0x000fe20003800200 */
[----:B0-----:R-:W-:-:S04]  /*26e0*/  ISETP.GE.U32.AND P1, PT, R31, UR14, PT ;  /* 0x0000000e1f007c0c */ /* 0x001fc8000bf26070 */
[----:B------:R-:W-:-:S13]  /*26f0*/  ISETP.GE.AND.EX P1, PT, R27, UR15, PT, P1 ;  /* 0x0000000f1b007c0c */ /* 0x000fda000bf26310 */
[----:B------:R-:W-:Y:S05]  /*2700*/  @P1 BRA `(.L_x_1532) ;  /* 0x0000000000481947 */ /* 0x000fea0003800000 */
[----:B------:R-:W0:Y:S01]  /*2710*/  LDCU.64 UR18, c[0x0][0x3e0] ;  /* 0x00007c00ff1277ac */ /* 0x000e220008000a00 */
[----:B------:R-:W-:Y:S01]  /*2720*/  FADD.FTZ R23, R23, -UR5 ;  /* 0x8000000517177e21 */ /* 0x000fe20008010000 */
[----:B------:R-:W-:Y:S01]  /*2730*/  FADD.FTZ R18, R18, -UR5 ;  /* 0x8000000512127e21 */ /* 0x000fe20008010000 */
[----:B------:R-:W-:Y:S01]  /*2740*/  MOV R20, R34 ;  /* 0x0000002200147202 */ /* 0x000fe20000000f00 */
[----:B------:R-:W1:Y:S01]  /*2750*/  LDCU.64 UR10, c[0x0][0x380] ;  /* 0x00007000ff0a77ac */ /* 0x000e620008000a00 */
[----:B------:R-:W-:Y:S01]  /*2760*/  FMUL.FTZ R23, R23, UR8 ;  /* 0x0000000817177c20 */ /* 0x000fe20008410000 */
[----:B------:R-:W-:Y:S01]  /*2770*/  FMUL.FTZ R18, R18, UR8 ;  /* 0x0000000812127c20 */ /* 0x000fe20008410000 */
[----:B------:R-:W-:Y:S02]  /*2780*/  MOV R21, R33 ;  /* 0x0000002100157202 */ /* 0x000fe40000000f00 */
[----:B-----5:R-:W-:Y:S01]  /*2790*/  FFMA.FTZ R23, R8, R23, R10 ;  /* 0x0000001708177223 */ /* 0x020fe2000001000a */
[----:B------:R-:W-:-:S05]  /*27a0*/  FFMA.FTZ R18, R9, R18, R11 ;  /* 0x0000001209127223 */ /* 0x000fca000001000b */
[----:B------:R-:W-:Y:S01]  /*27b0*/  F2FP.BF16.F32.PACK_AB R23, R18, R23 ;  /* 0x000000171217723e */ /* 0x000fe200000010ff */
[----:B0-----:R-:W-:Y:S02]  /*27c0*/  IMAD R18, R27, UR18, RZ ;  /* 0x000000121b127c24 */ /* 0x001fe4000f8e02ff */
[----:B------:R-:W-:-:S04]  /*27d0*/  IMAD.WIDE.U32 R20, R31, UR18, R20 ;  /* 0x000000121f147c25 */ /* 0x000fc8000f8e0014 */
[----:B------:R-:W-:Y:S01]  /*27e0*/  IMAD R37, R31, UR19, R18 ;  /* 0x000000131f257c24 */ /* 0x000fe2000f8e0212 */
[----:B-1----:R-:W-:-:S03]  /*27f0*/  LEA R36, P1, R20, UR10, 0x1 ;  /* 0x0000000a14247c11 */ /* 0x002fc6000f8208ff */
[----:B------:R-:W-:-:S05]  /*2800*/  IMAD.IADD R37, R21, 0x1, R37 ;  /* 0x0000000115257824 */ /* 0x000fca00078e0225 */
[----:B------:R-:W-:-:S05]  /*2810*/  LEA.HI.X R37, R20, UR11, R37, 0x1, P1 ;  /* 0x0000000b14257c11 */ /* 0x000fca00088f0c25 */
[----:B------:R0:W-:Y:S02]  /*2820*/  STG.E desc[UR12][R36.64], R23 ;  /* 0x0000001724007986 */ /* 0x0001e4000c10190c */
.L_x_1532:
[----:B------:R-:W-:Y:S05]  /*2830*/  BSYNC.RECONVERGENT B1 ;  /* 0x0000000000017941 */ /* 0x000fea0003800200 */
.L_x_1531:
[----:B0-----:R-:W-:Y:S01]  /*2840*/  IADD3 R37, PT, PT, R31, 0x40, RZ ;  /* 0x000000401f257810 */ /* 0x001fe20007ffe0ff */
[----:B------:R-:W-:Y:S03]  /*2850*/  BSSY.RECONVERGENT B1, `(.L_x_1533) ;  /* 0x0000017000017945 */ /* 0x000fe60003800200 */
[----:B------:R-:W-:Y:S02]  /*2860*/  ISETP.GE.U32.AND P1, PT, R37, UR14, PT ;  /* 0x0000000e25007c0c */ /* 0x000fe4000bf26070 */
[----:B------:R-:W-:-:S04]  /*2870*/  SHF.R.S32.HI R18, RZ, 0x1f, R37 ;  /* 0x0000001fff127819 */ /* 0x000fc80000011425 */
[----:B------:R-:W-:-:S13]  /*2880*/  ISETP.GE.AND.EX P1, PT, R18, UR15, PT, P1 ;  /* 0x0000000f12007c0c */ /* 0x000fda000bf26310 */
[----:B------:R-:W-:Y:S05]  /*2890*/  @P1 BRA `(.L_x_1534) ;  /* 0x0000000000481947 */ /* 0x000fea0003800000 */
[----:B------:R-:W0:Y:S01]  /*28a0*/  LDCU.64 UR10, c[0x0][0x3e0] ;  /* 0x00007c00ff0a77ac */ /* 0x000e220008000a00 */
[----:B------:R-:W-:Y:S01]  /*28b0*/  MOV R20, R34 ;  /* 0x0000002200147202 */ /* 0x000fe20000000f00 */
[----:B------:R-:W-:Y:S01]  /*28c0*/  FADD.FTZ R19, R19, -UR5 ;  /* 0x8000000513137e21 */ /* 0x000fe20008010000 */
[----:B------:R-:W-:Y:S01]  /*28d0*/  MOV R21, R33 ;  /* 0x0000002100157202 */ /* 0x000fe20000000f00 */
[----:B------:R-:W1:Y:S01]  /*28e0*/  LDCU.64 UR18, c[0x0][0x380] ;  /* 0x00007000ff1277ac */ /* 0x000e620008000a00 */
[----:B------:R-:W-:Y:S01]  /*28f0*/  FADD.FTZ R16, R16, -UR5 ;  /* 0x8000000510107e21 */ /* 0x000fe20008010000 */
[----:B------:R-:W-:-:S03]  /*2900*/  FMUL.FTZ R19, R19, UR8 ;  /* 0x0000000813137c20 */ /* 0x000fc60008410000 */
[----:B------:R-:W-:Y:S01]  /*2910*/  FMUL.FTZ R16, R16, UR8 ;  /* 0x0000000810107c20 */ /* 0x000fe20008410000 */
[----:B-----5:R-:W-:-:S03]  /*2920*/  FFMA.FTZ R19, R8, R19, R10 ;  /* 0x0000001308137223 */ /* 0x020fc6000001000a */
[----:B------:R-:W-:Y:S01]  /*2930*/  FFMA.FTZ R16, R9, R16, R11 ;  /* 0x0000001009107223 */ /* 0x000fe2000001000b */
[----:B0-----:R-:W-:-:S04]  /*2940*/  IMAD R18, R18, UR10, RZ ;  /* 0x0000000a12127c24 */ /* 0x001fc8000f8e02ff */
[----:B------:R-:W-:Y:S01]  /*2950*/  F2FP.BF16.F32.PACK_AB R19, R16, R19 ;  /* 0x000000131013723e */ /* 0x000fe200000010ff */
[----:B------:R-:W-:-:S04]  /*2960*/  IMAD.WIDE.U32 R20, R37, UR10, R20 ;  /* 0x0000000a25147c25 */ /* 0x000fc8000f8e0014 */
[----:B------:R-:W-:Y:S01]  /*2970*/  IMAD R23, R37, UR11, R18 ;  /* 0x0000000b25177c24 */ /* 0x000fe2000f8e0212 */
[----:B-1----:R-:W-:-:S04]  /*2980*/  LEA R36, P1, R20, UR18, 0x1 ;  /* 0x0000001214247c11 */ /* 0x002fc8000f8208ff */
[----:B------:R-:W-:-:S04]  /*2990*/  IADD3 R23, PT, PT, R21, R23, RZ ;  /* 0x0000001715177210 */ /* 0x000fc80007ffe0ff */
[----:B------:R-:W-:-:S05]  /*29a0*/  LEA.HI.X R37, R20, UR19, R23, 0x1, P1 ;  /* 0x0000001314257c11 */ /* 0x000fca00088f0c17 */
[----:B------:R0:W-:Y:S02]  /*29b0*/  STG.E desc[UR12][R36.64], R19 ;  /* 0x0000001324007986 */ /* 0x0001e4000c10190c */
.L_x_1534:
[----:B------:R-:W-:Y:S05]  /*29c0*/  BSYNC.RECONVERGENT B1 ;  /* 0x0000000000017941 */ /* 0x000fea0003800200 */
.L_x_1533:
[C---:B------:R-:W-:Y:S01]  /*29d0*/  IADD3 R23, PT, PT, R31.reuse, 0x80, RZ ;  /* 0x000000801f177810 */ /* 0x040fe20007ffe0ff */
[----:B------:R-:W-:Y:S01]  /*29e0*/  BSSY.RECONVERGENT B1, `(.L_x_1535) ;  /* 0x0000018000017945 */ /* 0x000fe20003800200 */
[----:B0-----:R-:W-:Y:S02]  /*29f0*/  IADD3 R19, PT, PT, R31, 0xc0, RZ ;  /* 0x000000c01f137810 */ /* 0x001fe40007ffe0ff */
[----:B------:R-:W-:Y:S02]  /*2a00*/  ISETP.GE.U32.AND P1, PT, R23, UR14, PT ;  /* 0x0000000e17007c0c */ /* 0x000fe4000bf26070 */
[----:B------:R-:W-:-:S04]  /*2a10*/  SHF.R.S32.HI R16, RZ, 0x1f, R23 ;  /* 0x0000001fff107819 */ /* 0x000fc80000011417 */
[----:B------:R-:W-:-:S13]  /*2a20*/  ISETP.GE.AND.EX P1, PT, R16, UR15, PT, P1 ;  /* 0x0000000f10007c0c */ /* 0x000fda000bf26310 */
[----:B------:R-:W-:Y:S05]  /*2a30*/  @P1 BRA `(.L_x_1536) ;  /* 0x0000000000481947 */ /* 0x000fea0003800000 */
[----:B------:R-:W0:Y:S01]  /*2a40*/  LDCU.64 UR10, c[0x0][0x3e0] ;  /* 0x00007c00ff0a77ac */ /* 0x000e220008000a00 */
[----:B------:R-:W-:Y:S01]  /*2a50*/  FADD.FTZ R18, R17, -UR5 ;  /* 0x8000000511127e21 */ /* 0x000fe20008010000 */
[----:B------:R-:W-:Y:S01]  /*2a60*/  MOV R17, R33 ;  /* 0x0000002100117202 */ /* 0x000fe20000000f00 */
[----:B------:R-:W-:Y:S01]  /*2a70*/  FADD.FTZ R14, R14, -UR5 ;  /* 0x800000050e0e7e21 */ /* 0x000fe20008010000 */
[----:B------:R-:W1:Y:S01]  /*2a80*/  LDCU.64 UR18, c[0x0][0x380] ;  /* 0x00007000ff1277ac */ /* 0x000e620008000a00 */
[----:B------:R-:W-:-:S04]  /*2a90*/  FMUL.FTZ R18, R18, UR8 ;  /* 0x0000000812127c20 */ /* 0x000fc80008410000 */
[----:B-----5:R-:W-:Y:S01]  /*2aa0*/  FFMA.FTZ R18, R9, R18, R11 ;  /* 0x0000001209127223 */ /* 0x020fe2000001000b */
[----:B0-----:R-:W-:-:S04]  /*2ab0*/  IMAD R16, R16, UR10, RZ ;  /* 0x0000000a10107c24 */ /* 0x001fc8000f8e02ff */
[----:B------:R-:W-:Y:S02]  /*2ac0*/  IMAD R21, R23, UR11, R16 ;  /* 0x0000000b17157c24 */ /* 0x000fe4000f8e0210 */
[----:B------:R-:W-:-:S04]  /*2ad0*/  IMAD.MOV.U32 R16, RZ, RZ, R34 ;  /* 0x000000ffff107224 */ /* 0x000fc800078e0022 */
[----:B------:R-:W-:-:S04]  /*2ae0*/  IMAD.WIDE.U32 R16, R23, UR10, R16 ;  /* 0x0000000a17107c25 */ /* 0x000fc8000f8e0010 */
[----:B------:R-:W-:-:S04]  /*2af0*/  FMUL.FTZ R23, R14, UR8 ;  /* 0x000000080e177c20 */ /* 0x000fc80008410000 */
[----:B------:R-:W-:Y:S01]  /*2b00*/  FFMA.FTZ R23, R8, R23, R10 ;  /* 0x0000001708177223 */ /* 0x000fe2000001000a */
[----:B------:R-:W-:Y:S02]  /*2b10*/  IADD3 R21, PT, PT, R17, R21, RZ ;  /* 0x0000001511157210 */ /* 0x000fe40007ffe0ff */
[----:B-1----:R-:W-:Y:S02]  /*2b20*/  LEA R20, P1, R16, UR18, 0x1 ;  /* 0x0000001210147c11 */ /* 0x002fe4000f8208ff */
[----:B------:R-:W-:Y:S02]  /*2b30*/  F2FP.BF16.F32.PACK_AB R17, R18, R23 ;  /* 0x000000171211723e */ /* 0x000fe400000010ff */
[----:B------:R-:W-:-:S05]  /*2b40*/  LEA.HI.X R21, R16, UR19, R21, 0x1, P1 ;  /* 0x0000001310157c11 */ /* 0x000fca00088f0c15 */
[----:B------:R0:W-:Y:S04]  /*2b50*/  STG.E desc[UR12][R20.64], R17 ;  /* 0x0000001114007986 */ /* 0x0001e8000c10190c */
.L_x_1536:
[----:B------:R-:W-:Y:S05]  /*2b60*/  BSYNC.RECONVERGENT B1 ;  /* 0x0000000000017941 */ /* 0x000fea0003800200 */
.L_x_1535:
[----:B------:R-:W-:Y:S01]  /*2b70*/  ISETP.GE.U32.AND P3, PT, R19, UR14, PT ;  /* 0x0000000e13007c0c */ /* 0x000fe2000bf66070 */
[----:B------:R-:W-:Y:S01]  /*2b80*/  BSSY.RECONVERGENT B1, `(.L_x_1537) ;  /* 0x0000023000017945 */ /* 0x000fe20003800200 */
[----:B------:R-:W-:Y:S02]  /*2b90*/  SHF.R.S32.HI R36, RZ, 0x1f, R19 ;  /* 0x0000001fff247819 */ /* 0x000fe40000011413 */
[C---:B------:R-:W-:Y:S02]  /*2ba0*/  IADD3 R14, PT, PT, R31.reuse, 0x100, RZ ;  /* 0x000001001f0e7810 */ /* 0x040fe40007ffe0ff */
[----:B------:R-:W-:Y:S02]  /*2bb0*/  ISETP.GE.AND.EX P3, PT, R36, UR15, PT, P3 ;  /* 0x0000000f24007c0c */ /* 0x000fe4000bf66330 */
[----:B------:R-:W-:Y:S02]  /*2bc0*/  IADD3 R18, PT, PT, R31, 0x140, RZ ;  /* 0x000001401f127810 */ /* 0x000fe40007ffe0ff */
[----:B------:R-:W-:-:S02]  /*2bd0*/  ISETP.GE.U32.AND P1, PT, R14, UR14, PT ;  /* 0x0000000e0e007c0c */ /* 0x000fc4000bf26070 */
[----:B------:R-:W-:Y:S02]  /*2be0*/  ISETP.GE.U32.AND P4, PT, R18, UR14, PT ;  /* 0x0000000e12007c0c */ /* 0x000fe4000bf86070 */
[----:B------:R-:W-:Y:S02]  /*2bf0*/  ISETP.GE.U32.AND P5, PT, R30, UR14, PT ;  /* 0x0000000e1e007c0c */ /* 0x000fe4000bfa6070 */
[----:B------:R-:W-:Y:S02]  /*2c00*/  ISETP.GE.U32.AND P2, PT, R29, UR14, PT ;  /* 0x0000000e1d007c0c */ /* 0x000fe4000bf46070 */
[----:B0-----:R-:W-:Y:S02]  /*2c10*/  SHF.R.S32.HI R20, RZ, 0x1f, R14 ;  /* 0x0000001fff147819 */ /* 0x001fe4000001140e */
[----:B------:R-:W-:Y:S02]  /*2c20*/  SHF.R.S32.HI R21, RZ, 0x1f, R18 ;  /* 0x0000001fff157819 */ /* 0x000fe40000011412 */
[----:B------:R-:W-:-:S02]  /*2c30*/  SHF.R.S32.HI R23, RZ, 0x1f, R30 ;  /* 0x0000001fff177819 */ /* 0x000fc4000001141e */
[----:B------:R-:W-:Y:S02]  /*2c40*/  ISETP.GE.AND.EX P1, PT, R20, UR15, PT, P1 ;  /* 0x0000000f14007c0c */ /* 0x000fe4000bf26310 */
[----:B------:R-:W-:Y:S02]  /*2c50*/  ISETP.GE.AND.EX P4, PT, R21, UR15, PT, P4 ;  /* 0x0000000f15007c0c */ /* 0x000fe4000bf86340 */
[----:B------:R-:W-:Y:S02]  /*2c60*/  ISETP.GE.AND.EX P5, PT, R23, UR15, PT, P5 ;  /* 0x0000000f17007c0c */ /* 0x000fe4000bfa6350 */
[----:B------:R-:W-:Y:S01]  /*2c70*/  ISETP.GE.AND.EX P2, PT, R25, UR15, PT, P2 ;  /* 0x0000000f19007c0c */ /* 0x000fe2000bf46320 */
[----:B------:R-:W-:-:S12]  /*2c80*/  @P3 BRA `(.L_x_1538) ;  /* 0x0000000000483947 */ /* 0x000fd80003800000 */
[----:B------:R-:W0:Y:S01]  /*2c90*/  LDCU.64 UR10, c[0x0][0x3e0] ;  /* 0x00007c00ff0a77ac */ /* 0x000e220008000a00 */
[----:B------:R-:W-:Y:S01]  /*2ca0*/  MOV R16, R34 ;  /* 0x0000002200107202 */ /* 0x000fe20000000f00 */
[----:B------:R-:W-:Y:S01]  /*2cb0*/  FADD.FTZ R12, R12, -UR5 ;  /* 0x800000050c0c7e21 */ /* 0x000fe20008010000 */
[----:B------:R-:W-:Y:S01]  /*2cc0*/  MOV R17, R33 ;  /* 0x0000002100117202 */ /* 0x000fe20000000f00 */
[----:B------:R-:W1:Y:S01]  /*2cd0*/  LDCU.64 UR18, c[0x0][0x380] ;  /* 0x00007000ff1277ac */ /* 0x000e620008000a00 */
[----:B0-----:R-:W-:Y:S02]  /*2ce0*/  IMAD R36, R36, UR10, RZ ;  /* 0x0000000a24247c24 */ /* 0x001fe4000f8e02ff */
[----:B------:R-:W-:-:S04]  /*2cf0*/  IMAD.WIDE.U32 R16, R19, UR10, R16 ;  /* 0x0000000a13107c25 */ /* 0x000fc8000f8e0010 */
[----:B------:R-:W-:-:S04]  /*2d00*/  IMAD R36, R19, UR11, R36 ;  /* 0x0000000b13247c24 */ /* 0x000fc8000f8e0224 */
[----:B------:R-:W-:Y:S01]  /*2d10*/  IMAD.IADD R17, R17, 0x1, R36 ;  /* 0x0000000111117824 */ /* 0x000fe200078e0224 */
[----:B-1----:R-:W-:-:S04]  /*2d20*/  LEA R36, P3, R16, UR18, 0x1 ;  /* 0x0000001210247c11 */ /* 0x002fc8000f8608ff */
[----:B------:R-:W-:Y:S01]  /*2d30*/  LEA.HI.X R37, R16, UR19, R17, 0x1, P3 ;  /* 0x0000001310257c11 */ /* 0x000fe200098f0c11 */
[----:B------:R-:W-:Y:S01]  /*2d40*/  FADD.FTZ R16, R15, -UR5 ;  /* 0x800000050f107e21 */ /* 0x000fe20008010000 */
[----:B------:R-:W-:-:S03]  /*2d50*/  FMUL.FTZ R15, R12, UR8 ;  /* 0x000000080c0f7c20 */ /* 0x000fc60008410000 */
[----:B------:R-:W-:Y:S01]  /*2d60*/  FMUL.FTZ R16, R16, UR8 ;  /* 0x0000000810107c20 */ /* 0x000fe20008410000 */
[----:B-----5:R-:W-:-:S03]  /*2d70*/  FFMA.FTZ R15, R8, R15, R10 ;  /* 0x0000000f080f7223 */ /* 0x020fc6000001000a */
[----:B------:R-:W-:-:S05]  /*2d80*/  FFMA.FTZ R16, R9, R16, R11 ;  /* 0x0000001009107223 */ /* 0x000fca000001000b */
[----:B------:R-:W-:-:S05]  /*2d90*/  F2FP.BF16.F32.PACK_AB R15, R16, R15 ;  /* 0x0000000f100f723e */ /* 0x000fca00000010ff */
[----:B------:R0:W-:Y:S02]  /*2da0*/  STG.E desc[UR12][R36.64], R15 ;  /* 0x0000000f24007986 */ /* 0x0001e4000c10190c */
.L_x_1538:
[----:B------:R-:W-:Y:S05]  /*2db0*/  BSYNC.RECONVERGENT B1 ;  /* 0x0000000000017941 */ /* 0x000fea0003800200 */
.L_x_1537:
[----:B------:R-:W-:Y:S04]  /*2dc0*/  BSSY.RECONVERGENT B1, `(.L_x_1539) ;  /* 0x0000014000017945 */ /* 0x000fe80003800200 */
[----:B------:R-:W-:Y:S05]  /*2dd0*/  @P1 BRA `(.L_x_1540) ;  /* 0x0000000000481947 */ /* 0x000fea0003800000 */
[----:B------:R-:W1:Y:S01]  /*2de0*/  LDCU.64 UR10, c[0x0][0x3e0] ;  /* 0x00007c00ff0a77ac */ /* 0x000e620008000a00 */
[----:B------:R-:W-:Y:S01]  /*2df0*/  FADD.FTZ R16, R13, -UR5 ;  /* 0x800000050d107e21 */ /* 0x000fe20008010000 */
[----:B------:R-:W-:Y:S01]  /*2e00*/  MOV R12, R34 ;  /* 0x00000022000c7202 */ /* 0x000fe20000000f00 */
[----:B------:R-:W-:Y:S01]  /*2e10*/  FADD.FTZ R6, R6, -UR5 ;  /* 0x8000000506067e21 */ /* 0x000fe20008010000 */
[----:B------:R-:W2:Y:S01]  /*2e20*/  LDCU.64 UR18, c[0x0][0x380] ;  /* 0x00007000ff1277ac */ /* 0x000ea20008000a00 */
[----:B------:R-:W-:Y:S01]  /*2e30*/  MOV R13, R33 ;  /* 0x00000021000d7202 */ /* 0x000fe20000000f00 */
[----:B------:R-:W-:Y:S01]  /*2e40*/  FMUL.FTZ R16, R16, UR8 ;  /* 0x0000000810107c20 */ /* 0x000fe20008410000 */
[----:B0-----:R-:W-:-:S04]  /*2e50*/  FMUL.FTZ R15, R6, UR8 ;  /* 0x00000008060f7c20 */ /* 0x001fc80008410000 */
[----:B-----5:R-:W-:Y:S01]  /*2e60*/  FFMA.FTZ R6, R8, R15, R10 ;  /* 0x0000000f08067223 */ /* 0x020fe2000001000a */
[----:B-1----:R-:W-:Y:S02]  /*2e70*/  IMAD R17, R20, UR10, RZ ;  /* 0x0000000a14117c24 */ /* 0x002fe4000f8e02ff */
[----:B------:R-:W-:-:S04]  /*2e80*/  IMAD.WIDE.U32 R12, R14, UR10, R12 ;  /* 0x0000000a0e0c7c25 */ /* 0x000fc8000f8e000c */
[----:B------:R-:W-:Y:S02]  /*2e90*/  IMAD R19, R14, UR11, R17 ;  /* 0x0000000b0e137c24 */ /* 0x000fe4000f8e0211 */
[----:B------:R-:W-:Y:S01]  /*2ea0*/  FFMA.FTZ R17, R9, R16, R11 ;  /* 0x0000001009117223 */ /* 0x000fe2000001000b */
[C---:B--2---:R-:W-:Y:S02]  /*2eb0*/  LEA R14, P1, R12.reuse, UR18, 0x1 ;  /* 0x000000120c0e7c11 */ /* 0x044fe4000f8208ff */
[----:B------:R-:W-:Y:S02]  /*2ec0*/  IADD3 R19, PT, PT, R13, R19, RZ ;  /* 0x000000130d137210 */ /* 0x000fe40007ffe0ff */
[----:B------:R-:W-:Y:S02]  /*2ed0*/  F2FP.BF16.F32.PACK_AB R13, R17, R6 ;  /* 0x00000006110d723e */ /* 0x000fe400000010ff */
[----:B------:R-:W-:-:S05]  /*2ee0*/  LEA.HI.X R15, R12, UR19, R19, 0x1, P1 ;  /* 0x000000130c0f7c11 */ /* 0x000fca00088f0c13 */
[----:B------:R1:W-:Y:S02]  /*2ef0*/  STG.E desc[UR12][R14.64], R13 ;  /* 0x0000000d0e007986 */ /* 0x0003e4000c10190c */
.L_x_1540:
[----:B------:R-:W-:Y:S05]  /*2f00*/  BSYNC.RECONVERGENT B1 ;  /* 0x0000000000017941 */ /* 0x000fea0003800200 */
.L_x_1539:
[----:B------:R-:W-:Y:S04]  /*2f10*/  BSSY.RECONVERGENT B1, `(.L_x_1541) ;  /* 0x0000014000017945 */ /* 0x000fe80003800200 */
[----:B------:R-:W-:Y:S05]  /*2f20*/  @P4 BRA `(.L_x_1542) ;  /* 0x0000000000484947 */ /* 0x000fea0003800000 */
[----:B------:R-:W2:Y:S01]  /*2f30*/  LDCU.64 UR10, c[0x0][0x3e0] ;  /* 0x00007c00ff0a77ac */ /* 0x000ea20008000a00 */
[----:B------:R-:W-:Y:S01]  /*2f40*/  FADD.FTZ R12, R7, -UR5 ;  /* 0x80000005070c7e21 */ /* 0x000fe20008010000 */
[----:B------:R-:W-:Y:S01]  /*2f50*/  MOV R6, R34 ;  /* 0x0000002200067202 */ /* 0x000fe20000000f00 */
[----:B------:R-:W-:Y:S01]  /*2f60*/  FADD.FTZ R4, R4, -UR5 ;  /* 0x8000000504047e21 */ /* 0x000fe20008010000 */
[----:B------:R-:W3:Y:S01]  /*2f70*/  LDCU.64 UR18, c[0x0][0x380] ;  /* 0x00007000ff1277ac */ /* 0x000ee20008000a00 */
[----:B------:R-:W-:Y:S01]  /*2f80*/  MOV R7, R33 ;  /* 0x0000002100077202 */ /* 0x000fe20000000f00 */
[----:B------:R-:W-:Y:S01]  /*2f90*/  FMUL.FTZ R12, R12, UR8 ;  /* 0x000000080c0c7c20 */ /* 0x000fe20008410000 */
[----:B-1----:R-:W-:-:S03]  /*2fa0*/  FMUL.FTZ R13, R4, UR8 ;  /* 0x00000008040d7c20 */ /* 0x002fc60008410000 */
[----:B0----5:R-:W-:Y:S01]  /*2fb0*/  FFMA.FTZ R15, R9, R12, R11 ;  /* 0x0000000c090f7223 */ /* 0x021fe2000001000b */
[----:B------:R-:W-:Y:S01]  /*2fc0*/  FFMA.FTZ R4, R8, R13, R10 ;  /* 0x0000000d08047223 */ /* 0x000fe2000001000a */
[----:B--2---:R-:W-:Y:S02]  /*2fd0*/  IMAD R21, R21, UR10, RZ ;  /* 0x0000000a15157c24 */ /* 0x004fe4000f8e02ff */
[----:B------:R-:W-:-:S04]  /*2fe0*/  IMAD.WIDE.U32 R6, R18, UR10, R6 ;  /* 0x0000000a12067c25 */ /* 0x000fc8000f8e0006 */
[----:B------:R-:W-:Y:S01]  /*2ff0*/  IMAD R21, R18, UR11, R21 ;  /* 0x0000000b12157c24 */ /* 0x000fe2000f8e0215 */
[----:B---3--:R-:W-:-:S04]  /*3000*/  LEA R12, P1, R6, UR18, 0x1 ;  /* 0x00000012060c7c11 */ /* 0x008fc8000f8208ff */
[----:B------:R-:W-:Y:S02]  /*3010*/  IADD3 R21, PT, PT, R7, R21, RZ ;  /* 0x0000001507157210 */ /* 0x000fe40007ffe0ff */
[----:B------:R-:W-:Y:S02]  /*3020*/  F2FP.BF16.F32.PACK_AB R7, R15, R4 ;  /* 0x000000040f07723e */ /* 0x000fe400000010ff */
[----:B------:R-:W-:-:S05]  /*3030*/  LEA.HI.X R13, R6, UR19, R21, 0x1, P1 ;  /* 0x00000013060d7c11 */ /* 0x000fca00088f0c15 */
[----:B------:R2:W-:Y:S02]  /*3040*/  STG.E desc[UR12][R12.64], R7 ;  /* 0x000000070c007986 */ /* 0x0005e4000c10190c */
.L_x_1542:
[----:B------:R-:W-:Y:S05]  /*3050*/  BSYNC.RECONVERGENT B1 ;  /* 0x0000000000017941 */ /* 0x000fea0003800200 */
.L_x_1541:
[----:B------:R-:W-:Y:S04]  /*3060*/  BSSY.RECONVERGENT B1, `(.L_x_1543) ;  /* 0x0000014000017945 */ /* 0x000fe80003800200 */
[----:B------:R-:W-:Y:S05]  /*3070*/  @P5 BRA `(.L_x_1544) ;  /* 0x0000000000485947 */ /* 0x000fea0003800000 */
[----:B------:R-:W3:Y:S01]  /*3080*/  LDCU.64 UR10, c[0x0][0x3e0] ;  /* 0x00007c00ff0a77ac */ /* 0x000ee20008000a00 */
[----:B------:R-:W-:Y:S01]  /*3090*/  FADD.FTZ R6, R5, -UR5 ;  /* 0x8000000505067e21 */ /* 0x000fe20008010000 */
[----:B------:R-:W-:Y:S01]  /*30a0*/  MOV R5, R33 ;  /* 0x0000002100057202 */ /* 0x000fe20000000f00 */
[----:B------:R-:W-:Y:S01]  /*30b0*/  FADD.FTZ R2, R2, -UR5 ;  /* 0x8000000502027e21 */ /* 0x000fe20008010000 */
[----:B------:R-:W4:Y:S01]  /*30c0*/  LDCU.64 UR18, c[0x0][0x380] ;  /* 0x00007000ff1277ac */ /* 0x000f220008000a00 */
[----:B------:R-:W-:Y:S02]  /*30d0*/  IMAD.MOV.U32 R4, RZ, RZ, R34 ;  /* 0x000000ffff047224 */ /* 0x000fe400078e0022 */
[----:B------:R-:W-:Y:S01]  /*30e0*/  FMUL.FTZ R6, R6, UR8 ;  /* 0x0000000806067c20 */ /* 0x000fe20008410000 */
[----:B--2---:R-:W-:-:S03]  /*30f0*/  FMUL.FTZ R7, R2, UR8 ;  /* 0x0000000802077c20 */ /* 0x004fc60008410000 */
[----:B-1---5:R-:W-:Y:S01]  /*3100*/  FFMA.FTZ R13, R9, R6, R11 ;  /* 0x00000006090d7223 */ /* 0x022fe2000001000b */
[----:B------:R-:W-:Y:S01]  /*3110*/  FFMA.FTZ R2, R8, R7, R10 ;  /* 0x0000000708027223 */ /* 0x000fe2000001000a */
[----:B---3--:R-:W-:Y:S02]  /*3120*/  IMAD R23, R23, UR10, RZ ;  /* 0x0000000a17177c24 */ /* 0x008fe4000f8e02ff */
[----:B------:R-:W-:-:S04]  /*3130*/  IMAD.WIDE.U32 R4, R30, UR10, R4 ;  /* 0x0000000a1e047c25 */ /* 0x000fc8000f8e0004 */
[----:B------:R-:W-:Y:S01]  /*3140*/  IMAD R23, R30, UR11, R23 ;  /* 0x0000000b1e177c24 */ /* 0x000fe2000f8e0217 */
[----:B----4-:R-:W-:-:S04]  /*3150*/  LEA R6, P1, R4, UR18, 0x1 ;  /* 0x0000001204067c11 */ /* 0x010fc8000f8208ff */
[----:B------:R-:W-:Y:S02]  /*3160*/  IADD3 R23, PT, PT, R5, R23, RZ ;  /* 0x0000001705177210 */ /* 0x000fe40007ffe0ff */
[----:B------:R-:W-:Y:S02]  /*3170*/  F2FP.BF16.F32.PACK_AB R5, R13, R2 ;  /* 0x000000020d05723e */ /* 0x000fe400000010ff */
[----:B------:R-:W-:-:S05]  /*3180*/  LEA.HI.X R7, R4, UR19, R23, 0x1, P1 ;  /* 0x0000001304077c11 */ /* 0x000fca00088f0c17 */
[----:B------:R3:W-:Y:S02]  /*3190*/  STG.E desc[UR12][R6.64], R5 ;  /* 0x0000000506007986 */ /* 0x0007e4000c10190c */
.L_x_1544:
[----:B------:R-:W-:Y:S05]  /*31a0*/  BSYNC.RECONVERGENT B1 ;  /* 0x0000000000017941 */ /* 0x000fea0003800200 */
.L_x_1543:
[----:B------:R-:W-:Y:S05]  /*31b0*/  @P2 BRA `(.L_x_1545) ;  /* 0x00000010008c2947 */ /* 0x000fea0003800000 */
[----:B------:R-:W4:Y:S01]  /*31c0*/  LDCU.64 UR10, c[0x0][0x3e0] ;  /* 0x00007c00ff0a77ac */ /* 0x000f220008000a00 */
[----:B------:R-:W-:Y:S01]  /*31d0*/  FADD.FTZ R4, R3, -UR5 ;  /* 0x8000000503047e21 */ /* 0x000fe20008010000 */
[----:B------:R-:W-:Y:S01]  /*31e0*/  MOV R2, R34 ;  /* 0x0000002200027202 */ /* 0x000fe20000000f00 */
[----:B------:R-:W-:Y:S01]  /*31f0*/  FADD.FTZ R0, R0, -UR5 ;  /* 0x8000000500007e21 */ /* 0x000fe20008010000 */
[----:B------:R-:W0:Y:S01]  /*3200*/  LDCU.64 UR14, c[0x0][0x380] ;  /* 0x00007000ff0e77ac */ /* 0x000e220008000a00 */
[----:B------:R-:W-:Y:S01]  /*3210*/  MOV R3, R33 ;  /* 0x0000002100037202 */ /* 0x000fe20000000f00 */
[----:B------:R-:W-:Y:S01]  /*3220*/  FMUL.FTZ R4, R4, UR8 ;  /* 0x0000000804047c20 */ /* 0x000fe20008410000 */
[----:B---3--:R-:W-:-:S03]  /*3230*/  FMUL.FTZ R5, R0, UR8 ;  /* 0x0000000800057c20 */ /* 0x008fc60008410000 */
[----:B-----5:R-:W-:Y:S01]  /*3240*/  FFMA.FTZ R9, R9, R4, R11 ;  /* 0x0000000409097223 */ /* 0x020fe2000001000b */
[----:B------:R-:W-:Y:S01]  /*3250*/  FFMA.FTZ R8, R8, R5, R10 ;  /* 0x0000000508087223 */ /* 0x000fe2000001000a */
[----:B----4-:R-:W-:Y:S02]  /*3260*/  IMAD R6, R25, UR10, RZ ;  /* 0x0000000a19067c24 */ /* 0x010fe4000f8e02ff */
[----:B------:R-:W-:-:S04]  /*3270*/  IMAD.WIDE.U32 R2, R29, UR10, R2 ;  /* 0x0000000a1d027c25 */ /* 0x000fc8000f8e0002 */
[----:B--2---:R-:W-:Y:S01]  /*3280*/  IMAD R7, R29, UR11, R6 ;  /* 0x0000000b1d077c24 */ /* 0x004fe2000f8e0206 */
[----:B0-----:R-:W-:-:S04]  /*3290*/  LEA R4, P1, R2, UR14, 0x1 ;  /* 0x0000000e02047c11 */ /* 0x001fc8000f8208ff */
[----:B------:R-:W-:Y:S02]  /*32a0*/  IADD3 R7, PT, PT, R3, R7, RZ ;  /* 0x0000000703077210 */ /* 0x000fe40007ffe0ff */
[----:B------:R-:W-:Y:S02]  /*32b0*/  F2FP.BF16.F32.PACK_AB R3, R9, R8 ;  /* 0x000000080903723e */ /* 0x000fe400000010ff */
[----:B------:R-:W-:-:S05]  /*32c0*/  LEA.HI.X R5, R2, UR15, R7, 0x1, P1 ;  /* 0x0000000f02057c11 */ /* 0x000fca00088f0c07 */
[----:B------:R4:W-:Y:S01]  /*32d0*/  STG.E desc[UR12][R4.64], R3 ;  /* 0x0000000304007986 */ /* 0x0009e2000c10190c */
[----:B------:R-:W-:Y:S05]  /*32e0*/  BRA `(.L_x_1545) ;  /* 0x0000001000407947 */ /* 0x000fea0003800000 */
.L_x_1530:
[----:B------:R-:W0:Y:S01]  /*32f0*/  LDCU.64 UR10, c[0x0][0x3e8] ;  /* 0x00007d00ff0a77ac */ /* 0x000e220008000a00 */
[----:B------:R-:W-:Y:S01]  /*3300*/  BSSY.RECONVERGENT B1, `(.L_x_1546) ;  /* 0x0000020000017945 */ /* 0x000fe20003800200 */
[----:B0-----:R-:W-:-:S04]  /*3310*/  ISETP.GE.U32.AND P2, PT, R31, UR10, PT ;  /* 0x0000000a1f007c0c */ /* 0x001fc8000bf46070 */
[----:B------:R-:W-:-:S13]  /*3320*/  ISETP.GE.AND.EX P2, PT, R27, UR11, PT, P2 ;  /* 0x0000000b1b007c0c */ /* 0x000fda000bf46320 */
[----:B------:R-:W-:Y:S05]  /*3330*/  @P2 BRA `(.L_x_1547) ;  /* 0x0000000000702947 */ /* 0x000fea0003800000 */
[----:B------:R-:W-:Y:S01]  /*3340*/  FADD.FTZ R18, R18, -UR5 ;  /* 0x8000000512127e21 */ /* 0x000fe20008010000 */
[----:B------:R-:W-:Y:S01]  /*3350*/  FADD.FTZ R23, R23, -UR5 ;  /* 0x8000000517177e21 */ /* 0x000fe20008010000 */
[----:B------:R-:W0:Y:S02]  /*3360*/  LDCU.64 UR14, c[0x0][0x3e0] ;  /* 0x00007c00ff0e77ac */ /* 0x000e240008000a00 */
[----:B------:R-:W-:Y:S01]  /*3370*/  FMUL.FTZ R18, R18, UR8 ;  /* 0x0000000812127c20 */ /* 0x000fe20008410000 */
[----:B------:R-:W-:Y:S01]  /*3380*/  FMUL.FTZ R23, R23, UR8 ;  /* 0x0000000817177c20 */ /* 0x000fe20008410000 */
[----:B------:R-:W1:Y:S02]  /*3390*/  LDCU.64 UR18, c[0x0][0x380] ;  /* 0x00007000ff1277ac */ /* 0x000e640008000a00 */
[----:B-----5:R-:W-:Y:S01]  /*33a0*/  FFMA.FTZ R18, R9, R18, R11 ;  /* 0x0000001209127223 */ /* 0x020fe2000001000b */
[----:B------:R-:W-:-:S03]  /*33b0*/  FFMA.FTZ R20, R8, R23, R10 ;  /* 0x0000001708147223 */ /* 0x000fc6000001000a */
[----:B------:R-:W-:Y:S01]  /*33c0*/  FMUL.FTZ R36, R18, -1.4426950216293334961 ;  /* 0xbfb8aa3b12247820 */ /* 0x000fe20000410000 */
[----:B------:R-:W-:-:S05]  /*33d0*/  FMUL.FTZ R21, R20, -1.4426950216293334961 ;  /* 0xbfb8aa3b14157820 */ /* 0x000fca0000410000 */
[----:B------:R-:W2:Y:S08]  /*33e0*/  MUFU.EX2 R36, R36 ;  /* 0x0000002400247308 */ /* 0x000eb00000000800 */
[----:B------:R-:W3:Y:S01]  /*33f0*/  MUFU.EX2 R21, R21 ;  /* 0x0000001500157308 */ /* 0x000ee20000000800 */
[----:B--2---:R-:W-:Y:S01]  /*3400*/  FADD.FTZ R37, R36, 1 ;  /* 0x3f80000024257421 */ /* 0x004fe20000010000 */
[----:B------:R-:W-:-:S06]  /*3410*/  MOV R36, R34 ;  /* 0x0000002200247202 */ /* 0x000fcc0000000f00 */
[----:B------:R-:W2:Y:S01]  /*3420*/  MUFU.RCP R37, R37 ;  /* 0x0000002500257308 */ /* 0x000ea20000001000 */
[----:B---3--:R-:W-:-:S07]  /*3430*/  FADD.FTZ R21, R21, 1 ;  /* 0x3f80000015157421 */ /* 0x008fce0000010000 */
[----:B------:R-:W3:Y:S01]  /*3440*/  MUFU.RCP R23, R21 ;  /* 0x0000001500177308 */ /* 0x000ee20000001000 */
[----:B--2---:R-:W-:Y:S01]  /*3450*/  FMUL.FTZ R18, R18, R37 ;  /* 0x0000002512127220 */ /* 0x004fe20000410000 */
[----:B------:R-:W-:Y:S02]  /*3460*/  IMAD.MOV.U32 R37, RZ, RZ, R33 ;  /* 0x000000ffff257224 */ /* 0x000fe400078e0021 */
[----:B0-----:R-:W-:-:S04]  /*3470*/  IMAD.WIDE.U32 R36, R31, UR14, R36 ;  /* 0x0000000e1f247c25 */ /* 0x001fc8000f8e0024 */
[----:B---3--:R-:W-:Y:S01]  /*3480*/  FMUL.FTZ R23, R20, R23 ;  /* 0x0000001714177220 */ /* 0x008fe20000410000 */
[----:B-1----:R-:W-:-:S04]  /*3490*/  LEA R20, P2, R36, UR18, 0x1 ;  /* 0x0000001224147c11 */ /* 0x002fc8000f8408ff */
[----:B------:R-:W-:Y:S01]  /*34a0*/  F2FP.BF16.F32.PACK_AB R23, R18, R23 ;  /* 0x000000171217723e */ /* 0x000fe200000010ff */
[----:B------:R-:W-:-:S04]  /*34b0*/  IMAD R18, R27, UR14, RZ ;  /* 0x0000000e1b127c24 */ /* 0x000fc8000f8e02ff */
[----:B------:R-:W-:-:S05]  /*34c0*/  IMAD R21, R31, UR15, R18 ;  /* 0x0000000f1f157c24 */ /* 0x000fca000f8e0212 */
[----:B------:R-:W-:-:S04]  /*34d0*/  IADD3 R21, PT, PT, R37, R21, RZ ;  /* 0x0000001525157210 */ /* 0x000fc80007ffe0ff */
[----:B------:R-:W-:-:S05]  /*34e0*/  LEA.HI.X R21, R36, UR19, R21, 0x1, P2 ;  /* 0x0000001324157c11 */ /* 0x000fca00090f0c15 */
[----:B------:R0:W-:Y:S02]  /*34f0*/  STG.E desc[UR12][R20.64], R23 ;  /* 0x0000001714007986 */ /* 0x0001e4000c10190c */
.L_x_1547:
[----:B------:R-:W-:Y:S05]  /*3500*/  BSYNC.RECONVERGENT B1 ;  /* 0x0000000000017941 */ /* 0x000fea0003800200 */
.L_x_1546:
[----:B0-----:R-:W-:Y:S01]  /*3510*/  IADD3 R21, PT, PT, R31, 0x40, RZ ;  /* 0x000000401f157810 */ /* 0x001fe20007ffe0ff */
[----:B------:R-:W-:Y:S03]  /*3520*/  BSSY.RECONVERGENT B1, `(.L_x_1548) ;  /* 0x0000021000017945 */ /* 0x000fe60003800200 */
[----:B------:R-:W-:Y:S02]  /*3530*/  ISETP.GE.U32.AND P2, PT, R21, UR10, PT ;  /* 0x0000000a15007c0c */ /* 0x000fe4000bf46070 */
[----:B------:R-:W-:-:S04]  /*3540*/  SHF.R.S32.HI R18, RZ, 0x1f, R21 ;  /* 0x0000001fff127819 */ /* 0x000fc80000011415 */
        /* <DEDUP_REMOVED lines=11> */
[----:B------:R-:W-:-:S04]  /*3600*/  FMUL.FTZ R19, R23, -1.4426950216293334961 ;  /* 0xbfb8aa3b17137820 */ /* 0x000fc80000410000 */
[----:B------:R-:W2:Y:S01]  /*3610*/  MUFU.EX2 R36, R19 ;  /* 0x0000001300247308 */ /* 0x000ea20000000800 */
[----:B0-----:R-:W-:-:S07]  /*3620*/  IMAD R18, R18, UR14, RZ ;  /* 0x0000000e12127c24 */ /* 0x001fce000f8e02ff */
[----:B------:R-:W0:Y:S01]  /*3630*/  MUFU.EX2 R20, R20 ;  /* 0x0000001400147308 */ /* 0x000e220000000800 */
[----:B--2---:R-:W-:-:S07]  /*3640*/  FADD.FTZ R36, R36, 1 ;  /* 0x3f80000024247421 */ /* 0x004fce0000010000 */
[----:B------:R-:W2:Y:S01]  /*3650*/  MUFU.RCP R36, R36 ;  /* 0x0000002400247308 */ /* 0x000ea20000001000 */
[----:B0-----:R-:W-:Y:S01]  /*3660*/  FADD.FTZ R37, R20, 1 ;  /* 0x3f80000014257421 */ /* 0x001fe20000010000 */
[----:B------:R-:W-:Y:S01]  /*3670*/  IMAD R20, R21, UR15, R18 ;  /* 0x0000000f15147c24 */ /* 0x000fe2000f8e0212 */
[----:B------:R-:W-:-:S05]  /*3680*/  MOV R18, R34 ;  /* 0x0000002200127202 */ /* 0x000fca0000000f00 */
[----:B------:R-:W0:Y:S01]  /*3690*/  MUFU.RCP R19, R37 ;  /* 0x0000002500137308 */ /* 0x000e220000001000 */
[----:B--2---:R-:W-:Y:S01]  /*36a0*/  FMUL.FTZ R23, R23, R36 ;  /* 0x0000002417177220 */ /* 0x004fe20000410000 */
[----:B0-----:R-:W-:Y:S01]  /*36b0*/  FMUL.FTZ R16, R16, R19 ;  /* 0x0000001310107220 */ /* 0x001fe20000410000 */
[----:B------:R-:W-:-:S04]  /*36c0*/  MOV R19, R33 ;  /* 0x0000002100137202 */ /* 0x000fc80000000f00 */
[----:B------:R-:W-:Y:S01]  /*36d0*/  F2FP.BF16.F32.PACK_AB R23, R23, R16 ;  /* 0x000000101717723e */ /* 0x000fe200000010ff */
[----:B------:R-:W-:-:S05]  /*36e0*/  IMAD.WIDE.U32 R18, R21, UR14, R18 ;  /* 0x0000000e15127c25 */ /* 0x000fca000f8e0012 */
[----:B------:R-:W-:Y:S02]  /*36f0*/  IADD3 R19, PT, PT, R19, R20, RZ ;  /* 0x0000001413137210 */ /* 0x000fe40007ffe0ff */
[----:B-1----:R-:W-:-:S04]  /*3700*/  LEA R20, P2, R18, UR18, 0x1 ;  /* 0x0000001212147c11 */ /* 0x002fc8000f8408ff */
[----:B------:R-:W-:-:S05]  /*3710*/  LEA.HI.X R21, R18, UR19, R19, 0x1, P2 ;  /* 0x0000001312157c11 */ /* 0x000fca00090f0c13 */
[----:B------:R0:W-:Y:S04]  /*3720*/  STG.E desc[UR12][R20.64], R23 ;  /* 0x0000001714007986 */ /* 0x0001e8000c10190c */
.L_x_1549:
[----:B------:R-:W-:Y:S05]  /*3730*/  BSYNC.RECONVERGENT B1 ;  /* 0x0000000000017941 */ /* 0x000fea0003800200 */
.L_x_1548:
[C---:B------:R-:W-:Y:S01]  /*3740*/  IADD3 R19, PT, PT, R31.reuse, 0x80, RZ ;  /* 0x000000801f137810 */ /* 0x040fe20007ffe0ff */
[----:B------:R-:W-:Y:S01]  /*3750*/  BSSY.RECONVERGENT B1, `(.L_x_1550) ;  /* 0x0000022000017945 */ /* 0x000fe20003800200 */
[----:B------:R-:W-:Y:S02]  /*3760*/  VIADD R18, R31, 0x100 ;  /* 0x000001001f127836 */ /* 0x000fe40000000000 */
[----:B------:R-:W-:Y:S02]  /*3770*/  ISETP.GE.U32.AND P2, PT, R19, UR10, PT ;  /* 0x0000000a13007c0c */ /* 0x000fe4000bf46070 */
[----:B------:R-:W-:-:S04]  /*3780*/  SHF.R.S32.HI R16, RZ, 0x1f, R19 ;  /* 0x0000001fff107819 */ /* 0x000fc80000011413 */
[----:B------:R-:W-:-:S13]  /*3790*/  ISETP.GE.AND.EX P2, PT, R16, UR11, PT, P2 ;  /* 0x0000000b10007c0c */ /* 0x000fda000bf46320 */
[----:B------:R-:W-:Y:S05]  /*37a0*/  @P2 BRA `(.L_x_1551) ;  /* 0x0000000000702947 */ /* 0x000fea0003800000 */
[----:B------:R-:W-:Y:S01]  /*37b0*/  FADD.FTZ R14, R14, -UR5 ;  /* 0x800000050e0e7e21 */ /* 0x000fe20008010000 */
[----:B------:R-:W-:Y:S01]  /*37c0*/  FADD.FTZ R17, R17, -UR5 ;  /* 0x8000000511117e21 */ /* 0x000fe20008010000 */
[----:B------:R-:W1:Y:S02]  /*37d0*/  LDCU.64 UR14, c[0x0][0x3e0] ;  /* 0x00007c00ff0e77ac */ /* 0x000e640008000a00 */
[----:B0-----:R-:W-:Y:S01]  /*37e0*/  FMUL.FTZ R23, R14, UR8 ;  /* 0x000000080e177c20 */ /* 0x001fe20008410000 */
[----:B------:R-:W-:Y:S01]  /*37f0*/  FMUL.FTZ R14, R17, UR8 ;  /* 0x00000008110e7c20 */ /* 0x000fe20008410000 */
[----:B------:R-:W0:Y:S02]  /*3800*/  LDCU.64 UR18, c[0x0][0x380] ;  /* 0x00007000ff1277ac */ /* 0x000e240008000a00 */
[----:B-----5:R-:W-:Y:S01]  /*3810*/  FFMA.FTZ R23, R8, R23, R10 ;  /* 0x0000001708177223 */ /* 0x020fe2000001000a */
[----:B------:R-:W-:-:S03]  /*3820*/  FFMA.FTZ R21, R9, R14, R11 ;  /* 0x0000000e09157223 */ /* 0x000fc6000001000b */
[----:B------:R-:W-:Y:S01]  /*3830*/  FMUL.FTZ R17, R23, -1.4426950216293334961 ;  /* 0xbfb8aa3b17117820 */ /* 0x000fe20000410000 */
[----:B------:R-:W-:-:S05]  /*3840*/  FMUL.FTZ R14, R21, -1.4426950216293334961 ;  /* 0xbfb8aa3b150e7820 */ /* 0x000fca0000410000 */
[----:B------:R-:W2:Y:S01]  /*3850*/  MUFU.EX2 R17, R17 ;  /* 0x0000001100117308 */ /* 0x000ea20000000800 */
[----:B-1----:R-:W-:Y:S01]  /*3860*/  IMAD R20, R16, UR14, RZ ;  /* 0x0000000e10147c24 */ /* 0x002fe2000f8e02ff */
[----:B------:R-:W-:-:S03]  /*3870*/  MOV R16, R34 ;  /* 0x0000002200107202 */ /* 0x000fc60000000f00 */
[----:B------:R-:W-:-:S03]  /*3880*/  IMAD R20, R19, UR15, R20 ;  /* 0x0000000f13147c24 */ /* 0x000fc6000f8e0214 */
[----:B------:R-:W1:Y:S01]  /*3890*/  MUFU.EX2 R14, R14 ;  /* 0x0000000e000e7308 */ /* 0x000e620000000800 */
[----:B--2---:R-:W-:Y:S01]  /*38a0*/  FADD.FTZ R37, R17, 1 ;  /* 0x3f80000011257421 */ /* 0x004fe20000010000 */
[----:B------:R-:W-:-:S06]  /*38b0*/  MOV R17, R33 ;  /* 0x0000002100117202 */ /* 0x000fcc0000000f00 */
[----:B------:R-:W2:Y:S01]  /*38c0*/  MUFU.RCP R36, R37 ;  /* 0x0000002500247308 */ /* 0x000ea20000001000 */
[----:B------:R-:W-:-:S04]  /*38d0*/  IMAD.WIDE.U32 R16, R19, UR14, R16 ;  /* 0x0000000e13107c25 */ /* 0x000fc8000f8e0010 */
[----:B-1----:R-:W-:Y:S01]  /*38e0*/  FADD.FTZ R14, R14, 1 ;  /* 0x3f8000000e0e7421 */ /* 0x002fe20000010000 */
[----:B------:R-:W-:Y:S02]  /*38f0*/  IADD3 R17, PT, PT, R17, R20, RZ ;  /* 0x0000001411117210 */ /* 0x000fe40007ffe0ff */
[----:B0-----:R-:W-:-:S03]  /*3900*/  LEA R20, P2, R16, UR18, 0x1 ;  /* 0x0000001210147c11 */ /* 0x001fc6000f8408ff */
[----:B------:R-:W0:Y:S01]  /*3910*/  MUFU.RCP R14, R14 ;  /* 0x0000000e000e7308 */ /* 0x000e220000001000 */
[----:B--2---:R-:W-:Y:S01]  /*3920*/  FMUL.FTZ R36, R23, R36 ;  /* 0x0000002417247220 */ /* 0x004fe20000410000 */
[----:B0-----:R-:W-:Y:S01]  /*3930*/  FMUL.FTZ R19, R21, R14 ;  /* 0x0000000e15137220 */ /* 0x001fe20000410000 */
[----:B------:R-:W-:-:S04]  /*3940*/  LEA.HI.X R21, R16, UR19, R17, 0x1, P2 ;  /* 0x0000001310157c11 */ /* 0x000fc800090f0c11 */
[----:B------:R-:W-:-:S05]  /*3950*/  F2FP.BF16.F32.PACK_AB R19, R19, R36 ;  /* 0x000000241313723e */ /* 0x000fca00000010ff */
[----:B------:R1:W-:Y:S02]  /*3960*/  STG.E desc[UR12][R20.64], R19 ;  /* 0x0000001314007986 */ /* 0x0003e4000c10190c */
.L_x_1551:
[----:B------:R-:W-:Y:S05]  /*3970*/  BSYNC.RECONVERGENT B1 ;  /* 0x0000000000017941 */ /* 0x000fea0003800200 */
.L_x_1550:
[----:B-1----:R-:W-:Y:S01]  /*3980*/  IADD3 R19, PT, PT, R31, 0x140, RZ ;  /* 0x000001401f137810 */ /* 0x002fe20007ffe0ff */
[----:B------:R-:W-:Y:S01]  /*3990*/  BSSY.RECONVERGENT B1, `(.L_x_1552) ;  /* 0x000002b000017945 */ /* 0x000fe20003800200 */
[----:B0-----:R-:W-:Y:S02]  /*39a0*/  SHF.R.S32.HI R20, RZ, 0x1f, R30 ;  /* 0x0000001fff147819 */ /* 0x001fe4000001141e */
[----:B------:R-:W-:Y:S02]  /*39b0*/  ISETP.GE.U32.AND P3, PT, R18, UR10, PT ;  /* 0x0000000a12007c0c */ /* 0x000fe4000bf66070 */
[----:B------:R-:W-:Y:S02]  /*39c0*/  ISETP.GE.U32.AND P2, PT, R19, UR10, PT ;  /* 0x0000000a13007c0c */ /* 0x000fe4000bf46070 */
[----:B------:R-:W-:Y:S02]  /*39d0*/  SHF.R.S32.HI R21, RZ, 0x1f, R18 ;  /* 0x0000001fff157819 */ /* 0x000fe40000011412 */
[----:B------:R-:W-:-:S02]  /*39e0*/  SHF.R.S32.HI R23, RZ, 0x1f, R19 ;  /* 0x0000001fff177819 */ /* 0x000fc40000011413 */
[----:B------:R-:W-:Y:S02]  /*39f0*/  ISETP.GE.U32.AND P5, PT, R30, UR10, PT ;  /* 0x0000000a1e007c0c */ /* 0x000fe4000bfa6070 */
[----:B------:R-:W-:Y:S02]  /*3a00*/  ISETP.GE.U32.AND P4, PT, R29, UR10, PT ;  /* 0x0000000a1d007c0c */ /* 0x000fe4000bf86070 */
[----:B------:R-:W-:Y:S02]  /*3a10*/  ISETP.GE.AND.EX P3, PT, R21, UR11, PT, P3 ;  /* 0x0000000b15007c0c */ /* 0x000fe4000bf66330 */
[----:B------:R-:W-:Y:S02]  /*3a20*/  ISETP.GE.AND.EX P2, PT, R23, UR11, PT, P2 ;  /* 0x0000000b17007c0c */ /* 0x000fe4000bf46320 */
[----:B------:R-:W-:Y:S02]  /*3a30*/  ISETP.GE.AND.EX P5, PT, R20, UR11, PT, P5 ;  /* 0x0000000b14007c0c */ /* 0x000fe4000bfa6350 */
[----:B------:R-:W-:Y:S01]  /*3a40*/  ISETP.GE.AND.EX P4, PT, R25, UR11, PT, P4 ;  /* 0x0000000b19007c0c */ /* 0x000fe2000bf86340 */
[----:B------:R-:W-:-:S12]  /*3a50*/  @P1 BRA `(.L_x_1553) ;  /* 0x0000000000781947 */ /* 0x000fd80003800000 */
        /* <DEDUP_REMOVED lines=13> */
[----:B------:R-:W-:-:S06]  /*3b30*/  IADD3 R14, PT, PT, R31, 0xc0, RZ ;  /* 0x000000c01f0e7810 */ /* 0x000fcc0007ffe0ff */
[----:B------:R-:W2:Y:S01]  /*3b40*/  MUFU.RCP R17, R17 ;  /* 0x0000001100117308 */ /* 0x000ea20000001000 */
[----:B---3--:R-:W-:Y:S01]  /*3b50*/  FADD.FTZ R36, R15, 1 ;  /* 0x3f8000000f247421 */ /* 0x008fe20000010000 */
[----:B------:R-:W-:-:S06]  /*3b60*/  SHF.R.S32.HI R15, RZ, 0x1f, R14 ;  /* 0x0000001fff0f7819 */ /* 0x000fcc000001140e */
[----:B------:R-:W3:Y:S01]  /*3b70*/  MUFU.RCP R16, R36 ;  /* 0x0000002400107308 */ /* 0x000ee20000001000 */
[----:B0-----:R-:W-:-:S04]  /*3b80*/  IMAD R15, R15, UR14, RZ ;  /* 0x0000000e0f0f7c24 */ /* 0x001fc8000f8e02ff */
[----:B------:R-:W-:Y:S02]  /*3b90*/  IMAD R15, R14, UR15, R15 ;  /* 0x0000000f0e0f7c24 */ /* 0x000fe4000f8e020f */
[----:B--2---:R-:W-:Y:S01]  /*3ba0*/  FMUL.FTZ R12, R12, R17 ;  /* 0x000000110c0c7220 */ /* 0x004fe20000410000 */
[----:B------:R-:W-:Y:S02]  /*3bb0*/  IMAD.MOV.U32 R17, RZ, RZ, R33 ;  /* 0x000000ffff117224 */ /* 0x000fe400078e0021 */
[----:B---3--:R-:W-:Y:S01]  /*3bc0*/  FMUL.FTZ R37, R37, R16 ;  /* 0x0000001025257220 */ /* 0x008fe20000410000 */
[----:B------:R-:W-:-:S04]  /*3bd0*/  MOV R16, R34 ;  /* 0x0000002200107202 */ /* 0x000fc80000000f00 */
[----:B------:R-:W-:Y:S01]  /*3be0*/  F2FP.BF16.F32.PACK_AB R37, R37, R12 ;  /* 0x0000000c2525723e */ /* 0x000fe200000010ff */
[----:B------:R-:W-:-:S05]  /*3bf0*/  IMAD.WIDE.U32 R16, R14, UR14, R16 ;  /* 0x0000000e0e107c25 */ /* 0x000fca000f8e0010 */
[----:B------:R-:W-:Y:S02]  /*3c00*/  IADD3 R15, PT, PT, R17, R15, RZ ;  /* 0x0000000f110f7210 */ /* 0x000fe40007ffe0ff */
[----:B-1----:R-:W-:-:S04]  /*3c10*/  LEA R14, P1, R16, UR18, 0x1 ;  /* 0x00000012100e7c11 */ /* 0x002fc8000f8208ff */
[----:B------:R-:W-:-:S05]  /*3c20*/  LEA.HI.X R15, R16, UR19, R15, 0x1, P1 ;  /* 0x00000013100f7c11 */ /* 0x000fca00088f0c0f */
[----:B------:R0:W-:Y:S04]  /*3c30*/  STG.E desc[UR12][R14.64], R37 ;  /* 0x000000250e007986 */ /* 0x0001e8000c10190c */
.L_x_1553:
[----:B------:R-:W-:Y:S05]  /*3c40*/  BSYNC.RECONVERGENT B1 ;  /* 0x0000000000017941 */ /* 0x000fea0003800200 */
.L_x_1552:
[----:B------:R-:W-:Y:S04]  /*3c50*/  BSSY.RECONVERGENT B1, `(.L_x_1554) ;  /* 0x000001e000017945 */ /* 0x000fe80003800200 */
[----:B------:R-:W-:Y:S05]  /*3c60*/  @P3 BRA `(.L_x_1555) ;  /* 0x0000000000703947 */ /* 0x000fea0003800000 */
[----:B------:R-:W-:Y:S01]  /*3c70*/  FADD.FTZ R6, R6, -UR5 ;  /* 0x8000000506067e21 */ /* 0x000fe20008010000 */
[----:B------:R-:W-:Y:S01]  /*3c80*/  FADD.FTZ R13, R13, -UR5 ;  /* 0x800000050d0d7e21 */ /* 0x000fe20008010000 */
[----:B------:R-:W1:Y:S02]  /*3c90*/  LDCU.64 UR14, c[0x0][0x3e0] ;  /* 0x00007c00ff0e77ac */ /* 0x000e640008000a00 */
[----:B0-----:R-:W-:Y:S01]  /*3ca0*/  FMUL.FTZ R15, R6, UR8 ;  /* 0x00000008060f7c20 */ /* 0x001fe20008410000 */
[----:B------:R-:W-:Y:S01]  /*3cb0*/  FMUL.FTZ R6, R13, UR8 ;  /* 0x000000080d067c20 */ /* 0x000fe20008410000 */
[----:B------:R-:W0:Y:S01]  /*3cc0*/  LDCU.64 UR18, c[0x0][0x380] ;  /* 0x00007000ff1277ac */ /* 0x000e220008000a00 */
[----:B------:R-:W-:Y:S01]  /*3cd0*/  MOV R13, R33 ;  /* 0x00000021000d7202 */ /* 0x000fe20000000f00 */
[----:B-----5:R-:W-:Y:S01]  /*3ce0*/  FFMA.FTZ R14, R8, R15, R10 ;  /* 0x0000000f080e7223 */ /* 0x020fe2000001000a */
[----:B------:R-:W-:-:S03]  /*3cf0*/  FFMA.FTZ R6, R9, R6, R11 ;  /* 0x0000000609067223 */ /* 0x000fc6000001000b */
[----:B------:R-:W-:Y:S01]  /*3d00*/  FMUL.FTZ R12, R14, -1.4426950216293334961 ;  /* 0xbfb8aa3b0e0c7820 */ /* 0x000fe20000410000 */
[----:B------:R-:W-:-:S05]  /*3d10*/  FMUL.FTZ R36, R6, -1.4426950216293334961 ;  /* 0xbfb8aa3b06247820 */ /* 0x000fca0000410000 */
[----:B------:R-:W2:Y:S01]  /*3d20*/  MUFU.EX2 R12, R12 ;  /* 0x0000000c000c7308 */ /* 0x000ea20000000800 */
[----:B-1----:R-:W-:-:S04]  /*3d30*/  IMAD R21, R21, UR14, RZ ;  /* 0x0000000e15157c24 */ /* 0x002fc8000f8e02ff */
[----:B------:R-:W-:-:S03]  /*3d40*/  IMAD R37, R18, UR15, R21 ;  /* 0x0000000f12257c24 */ /* 0x000fc6000f8e0215 */
[----:B------:R-:W1:Y:S01]  /*3d50*/  MUFU.EX2 R36, R36 ;  /* 0x0000002400247308 */ /* 0x000e620000000800 */
[----:B--2---:R-:W-:Y:S01]  /*3d60*/  FADD.FTZ R16, R12, 1 ;  /* 0x3f8000000c107421 */ /* 0x004fe20000010000 */
[----:B------:R-:W-:-:S06]  /*3d70*/  MOV R12, R34 ;  /* 0x00000022000c7202 */ /* 0x000fcc0000000f00 */
[----:B------:R-:W2:Y:S01]  /*3d80*/  MUFU.RCP R15, R16 ;  /* 0x00000010000f7308 */ /* 0x000ea20000001000 */
[----:B------:R-:W-:-:S04]  /*3d90*/  IMAD.WIDE.U32 R12, R18, UR14, R12 ;  /* 0x0000000e120c7c25 */ /* 0x000fc8000f8e000c */
[----:B-1----:R-:W-:Y:S01]  /*3da0*/  FADD.FTZ R17, R36, 1 ;  /* 0x3f80000024117421 */ /* 0x002fe20000010000 */
[----:B------:R-:W-:-:S05]  /*3db0*/  IADD3 R37, PT, PT, R13, R37, RZ ;  /* 0x000000250d257210 */ /* 0x000fca0007ffe0ff */
[----:B------:R-:W1:Y:S01]  /*3dc0*/  MUFU.RCP R17, R17 ;  /* 0x0000001100117308 */ /* 0x000e620000001000 */
[----:B--2---:R-:W-:Y:S01]  /*3dd0*/  FMUL.FTZ R18, R14, R15 ;  /* 0x0000000f0e127220 */ /* 0x004fe20000410000 */
[----:B0-----:R-:W-:-:S04]  /*3de0*/  LEA R14, P1, R12, UR18, 0x1 ;  /* 0x000000120c0e7c11 */ /* 0x001fc8000f8208ff */
[----:B------:R-:W-:Y:S01]  /*3df0*/  LEA.HI.X R15, R12, UR19, R37, 0x1, P1 ;  /* 0x000000130c0f7c11 */ /* 0x000fe200088f0c25 */
[----:B-1----:R-:W-:-:S05]  /*3e00*/  FMUL.FTZ R21, R6, R17 ;  /* 0x0000001106157220 */ /* 0x002fca0000410000 */
[----:B------:R-:W-:-:S05]  /*3e10*/  F2FP.BF16.F32.PACK_AB R21, R21, R18 ;  /* 0x000000121515723e */ /* 0x000fca00000010ff */
[----:B------:R1:W-:Y:S02]  /*3e20*/  STG.E desc[UR12][R14.64], R21 ;  /* 0x000000150e007986 */ /* 0x0003e4000c10190c */
.L_x_1555:
[----:B------:R-:W-:Y:S05]  /*3e30*/  BSYNC.RECONVERGENT B1 ;  /* 0x0000000000017941 */ /* 0x000fea0003800200 */
.L_x_1554:
[----:B------:R-:W-:Y:S04]  /*3e40*/  BSSY.RECONVERGENT B1, `(.L_x_1556) ;  /* 0x000001e000017945 */ /* 0x000fe80003800200 */
[----:B------:R-:W-:Y:S05]  /*3e50*/  @P2 BRA `(.L_x_1557) ;  /* 0x0000000000702947 */ /* 0x000fea0003800000 */
[----:B------:R-:W-:Y:S01]  /*3e60*/  FADD.FTZ R4, R4, -UR5 ;  /* 0x8000000504047e21 */ /* 0x000fe20008010000 */
[----:B------:R-:W-:Y:S01]  /*3e70*/  FADD.FTZ R7, R7, -UR5 ;  /* 0x8000000507077e21 */ /* 0x000fe20008010000 */
[----:B------:R-:W2:Y:S02]  /*3e80*/  LDCU.64 UR14, c[0x0][0x3e0] ;  /* 0x00007c00ff0e77ac */ /* 0x000ea40008000a00 */
[----:B------:R-:W-:Y:S01]  /*3e90*/  FMUL.FTZ R13, R4, UR8 ;  /* 0x00000008040d7c20 */ /* 0x000fe20008410000 */
[----:B------:R-:W-:Y:S01]  /*3ea0*/  FMUL.FTZ R4, R7, UR8 ;  /* 0x0000000807047c20 */ /* 0x000fe20008410000 */
[----:B------:R-:W3:Y:S01]  /*3eb0*/  LDCU.64 UR18, c[0x0][0x380] ;  /* 0x00007000ff1277ac */ /* 0x000ee20008000a00 */
[----:B------:R-:W-:Y:S01]  /*3ec0*/  MOV R7, R33 ;  /* 0x0000002100077202 */ /* 0x000fe20000000f00 */
[----:B-----5:R-:W-:Y:S01]  /*3ed0*/  FFMA.FTZ R12, R8, R13, R10 ;  /* 0x0000000d080c7223 */ /* 0x020fe2000001000a */
[----:B------:R-:W-:-:S03]  /*3ee0*/  FFMA.FTZ R4, R9, R4, R11 ;  /* 0x0000000409047223 */ /* 0x000fc6000001000b */
[----:B------:R-:W-:Y:S01]  /*3ef0*/  FMUL.FTZ R6, R12, -1.4426950216293334961 ;  /* 0xbfb8aa3b0c067820 */ /* 0x000fe20000410000 */
[----:B01----:R-:W-:-:S05]  /*3f00*/  FMUL.FTZ R15, R4, -1.4426950216293334961 ;  /* 0xbfb8aa3b040f7820 */ /* 0x003fca0000410000 */
[----:B------:R-:W0:Y:S01]  /*3f10*/  MUFU.EX2 R6, R6 ;  /* 0x0000000600067308 */ /* 0x000e220000000800 */
[----:B--2---:R-:W-:-:S07]  /*3f20*/  IMAD R18, R23, UR14, RZ ;  /* 0x0000000e17127c24 */ /* 0x004fce000f8e02ff */
[----:B------:R-:W1:Y:S01]  /*3f30*/  MUFU.EX2 R15, R15 ;  /* 0x0000000f000f7308 */ /* 0x000e620000000800 */
[----:B0-----:R-:W-:Y:S01]  /*3f40*/  FADD.FTZ R14, R6, 1 ;  /* 0x3f800000060e7421 */ /* 0x001fe20000010000 */
[----:B------:R-:W-:-:S06]  /*3f50*/  MOV R6, R34 ;  /* 0x0000002200067202 */ /* 0x000fcc0000000f00 */
[----:B------:R-:W0:Y:S01]  /*3f60*/  MUFU.RCP R13, R14 ;  /* 0x0000000e000d7308 */ /* 0x000e220000001000 */
[----:B------:R-:W-:-:S04]  /*3f70*/  IMAD.WIDE.U32 R6, R19, UR14, R6 ;  /* 0x0000000e13067c25 */ /* 0x000fc8000f8e0006 */
[----:B-1----:R-:W-:Y:S01]  /*3f80*/  FADD.FTZ R16, R15, 1 ;  /* 0x3f8000000f107421 */ /* 0x002fe20000010000 */
[----:B------:R-:W-:-:S03]  /*3f90*/  IMAD R19, R19, UR15, R18 ;  /* 0x0000000f13137c24 */ /* 0x000fc6000f8e0212 */
[----:B------:R-:W1:Y:S01]  /*3fa0*/  MUFU.RCP R17, R16 ;  /* 0x0000001000117308 */ /* 0x000e620000001000 */
[----:B------:R-:W-:Y:S02]  /*3fb0*/  IMAD.IADD R19, R7, 0x1, R19 ;  /* 0x0000000107137824 */ /* 0x000fe400078e0213 */
[----:B0-----:R-:W-:Y:S01]  /*3fc0*/  FMUL.FTZ R15, R12, R13 ;  /* 0x0000000d0c0f7220 */ /* 0x001fe20000410000 */
[----:B---3--:R-:W-:-:S04]  /*3fd0*/  LEA R12, P1, R6, UR18, 0x1 ;  /* 0x00000012060c7c11 */ /* 0x008fc8000f8208ff */
[----:B------:R-:W-:Y:S01]  /*3fe0*/  LEA.HI.X R13, R6, UR19, R19, 0x1, P1 ;  /* 0x00000013060d7c11 */ /* 0x000fe200088f0c13 */
[----:B-1----:R-:W-:-:S05]  /*3ff0*/  FMUL.FTZ R4, R4, R17 ;  /* 0x0000001104047220 */ /* 0x002fca0000410000 */
[----:B------:R-:W-:-:S05]  /*4000*/  F2FP.BF16.F32.PACK_AB R15, R4, R15 ;  /* 0x0000000f040f723e */ /* 0x000fca00000010ff */
[----:B------:R2:W-:Y:S02]  /*4010*/  STG.E desc[UR12][R12.64], R15 ;  /* 0x0000000f0c007986 */ /* 0x0005e4000c10190c */
.L_x_1557:
[----:B------:R-:W-:Y:S05]  /*4020*/  BSYNC.RECONVERGENT B1 ;  /* 0x0000000000017941 */ /* 0x000fea0003800200 */
.L_x_1556:
        /* <DEDUP_REMOVED lines=9> */
[----:B01---5:R-:W-:Y:S01]  /*40c0*/  FFMA.FTZ R14, R9, R6, R11 ;  /* 0x00000006090e7223 */ /* 0x023fe2000001000b */
[----:B------:R-:W-:-:S03]  /*40d0*/  FFMA.FTZ R2, R8, R7, R10 ;  /* 0x0000000708027223 */ /* 0x000fc6000001000a */
[----:B------:R-:W-:Y:S01]  /*40e0*/  FMUL.FTZ R6, R14, -1.4426950216293334961 ;  /* 0xbfb8aa3b0e067820 */ /* 0x000fe20000410000 */
[----:B------:R-:W-:-:S05]  /*40f0*/  FMUL.FTZ R4, R2, -1.4426950216293334961 ;  /* 0xbfb8aa3b02047820 */ /* 0x000fca0000410000 */
[----:B------:R-:W0:Y:S01]  /*4100*/  MUFU.EX2 R6, R6 ;  /* 0x0000000600067308 */ /* 0x000e220000000800 */
[----:B--2---:R-:W-:-:S04]  /*4110*/  IMAD R15, R20, UR14, RZ ;  /* 0x0000000e140f7c24 */ /* 0x004fc8000f8e02ff */
[----:B------:R-:W-:-:S03]  /*4120*/  IMAD R17, R30, UR15, R15 ;  /* 0x0000000f1e117c24 */ /* 0x000fc6000f8e020f */
[----:B------:R-:W1:Y:S01]  /*4130*/  MUFU.EX2 R4, R4 ;  /* 0x0000000400047308 */ /* 0x000e620000000800 */
[----:B0-----:R-:W-:-:S07]  /*4140*/  FADD.FTZ R13, R6, 1 ;  /* 0x3f800000060d7421 */ /* 0x001fce0000010000 */
[----:B------:R-:W0:Y:S01]  /*4150*/  MUFU.RCP R13, R13 ;  /* 0x0000000d000d7308 */ /* 0x000e220000001000 */
[----:B-1----:R-:W-:Y:S01]  /*4160*/  FADD.FTZ R12, R4, 1 ;  /* 0x3f800000040c7421 */ /* 0x002fe20000010000 */
[----:B------:R-:W-:-:S06]  /*4170*/  MOV R4, R34 ;  /* 0x0000002200047202 */ /* 0x000fcc0000000f00 */
[----:B------:R-:W1:Y:S01]  /*4180*/  MUFU.RCP R7, R12 ;  /* 0x0000000c00077308 */ /* 0x000e620000001000 */
[----:B------:R-:W-:-:S03]  /*4190*/  IMAD.WIDE.U32 R4, R30, UR14, R4 ;  /* 0x0000000e1e047c25 */ /* 0x000fc6000f8e0004 */
[----:B---3--:R-:W-:Y:S02]  /*41a0*/  LEA R6, P1, R4, UR18, 0x1 ;  /* 0x0000001204067c11 */ /* 0x008fe4000f8208ff */
[----:B------:R-:W-:Y:S01]  /*41b0*/  IADD3 R17, PT, PT, R5, R17, RZ ;  /* 0x0000001105117210 */ /* 0x000fe20007ffe0ff */
[----:B0-----:R-:W-:Y:S01]  /*41c0*/  FMUL.FTZ R15, R14, R13 ;  /* 0x0000000d0e0f7220 */ /* 0x001fe20000410000 */
[----:B-1----:R-:W-:Y:S02]  /*41d0*/  FMUL.FTZ R2, R2, R7 ;  /* 0x0000000702027220 */ /* 0x002fe40000410000 */
[----:B------:R-:W-:-:S03]  /*41e0*/  LEA.HI.X R7, R4, UR19, R17, 0x1, P1 ;  /* 0x0000001304077c11 */ /* 0x000fc600088f0c11 */
[----:B------:R-:W-:-:S05]  /*41f0*/  F2FP.BF16.F32.PACK_AB R15, R15, R2 ;  /* 0x000000020f0f723e */ /* 0x000fca00000010ff */
[----:B------:R3:W-:Y:S02]  /*4200*/  STG.E desc[UR12][R6.64], R15 ;  /* 0x0000000f06007986 */ /* 0x0007e4000c10190c */
.L_x_1559:
[----:B------:R-:W-:Y:S05]  /*4210*/  BSYNC.RECONVERGENT B1 ;  /* 0x0000000000017941 */ /* 0x000fea0003800200 */
.L_x_1558:
[----:B------:R-:W-:Y:S05]  /*4220*/  @P4 BRA `(.L_x_1545) ;  /* 0x0000000000704947 */ /* 0x000fea0003800000 */
[----:B------:R-:W-:Y:S01]  /*4230*/  FADD.FTZ R0, R0, -UR5 ;  /* 0x8000000500007e21 */ /* 0x000fe20008010000 */
[----:B------:R-:W-:Y:S01]  /*4240*/  FADD.FTZ R3, R3, -UR5 ;  /* 0x8000000503037e21 */ /* 0x000fe20008010000 */
[----:B------:R-:W4:Y:S02]  /*4250*/  LDCU.64 UR10, c[0x0][0x3e0] ;  /* 0x00007c00ff0a77ac */ /* 0x000f240008000a00 */
[----:B------:R-:W-:Y:S01]  /*4260*/  FMUL.FTZ R5, R0, UR8 ;  /* 0x0000000800057c20 */ /* 0x000fe20008410000 */
[----:B------:R-:W-:Y:S01]  /*4270*/  FMUL.FTZ R2, R3, UR8 ;  /* 0x0000000803027c20 */ /* 0x000fe20008410000 */
[----:B------:R-:W0:Y:S01]  /*4280*/  LDCU.64 UR14, c[0x0][0x380] ;  /* 0x00007000ff0e77ac */ /* 0x000e220008000a00 */
[----:B------:R-:W-:Y:S01]  /*4290*/  MOV R3, R33 ;  /* 0x0000002100037202 */ /* 0x000fe20000000f00 */
[----:B-----5:R-:W-:Y:S01]  /*42a0*/  FFMA.FTZ R5, R8, R5, R10 ;  /* 0x0000000508057223 */ /* 0x020fe2000001000a */
[----:B------:R-:W-:Y:S01]  /*42b0*/  FFMA.FTZ R8, R9, R2, R11 ;  /* 0x0000000209087223 */ /* 0x000fe2000001000b */
[----:B------:R-:W-:-:S02]  /*42c0*/  MOV R2, R34 ;  /* 0x0000002200027202 */ /* 0x000fc40000000f00 */
[----:B------:R-:W-:Y:S01]  /*42d0*/  FMUL.FTZ R0, R5, -1.4426950216293334961 ;  /* 0xbfb8aa3b05007820 */ /* 0x000fe20000410000 */
[----:B------:R-:W-:-:S05]  /*42e0*/  FMUL.FTZ R4, R8, -1.4426950216293334961 ;  /* 0xbfb8aa3b08047820 */ /* 0x000fca0000410000 */
[----:B------:R-:W3:Y:S01]  /*42f0*/  MUFU.EX2 R0, R0 ;  /* 0x0000000000007308 */ /* 0x000ee20000000800 */
[----:B----4-:R-:W-:Y:S02]  /*4300*/  IMAD R10, R25, UR10, RZ ;  /* 0x0000000a190a7c24 */ /* 0x010fe4000f8e02ff */
[----:B------:R-:W-:-:S05]  /*4310*/  IMAD.WIDE.U32 R2, R29, UR10, R2 ;  /* 0x0000000a1d027c25 */ /* 0x000fca000f8e0002 */
[----:B------:R-:W4:Y:S01]  /*4320*/  MUFU.EX2 R4, R4 ;  /* 0x0000000400047308 */ /* 0x000f220000000800 */
[----:B------:R-:W-:-:S05]  /*4330*/  IMAD R11, R29, UR11, R10 ;  /* 0x0000000b1d0b7c24 */ /* 0x000fca000f8e020a */
[----:B------:R-:W-:Y:S01]  /*4340*/  IADD3 R11, PT, PT, R3, R11, RZ ;  /* 0x0000000b030b7210 */ /* 0x000fe20007ffe0ff */
[----:B---3--:R-:W-:-:S06]  /*4350*/  FADD.FTZ R6, R0, 1 ;  /* 0x3f80000000067421 */ /* 0x008fcc0000010000 */
[----:B------:R-:W3:Y:S01]  /*4360*/  MUFU.RCP R6, R6 ;  /* 0x0000000600067308 */ /* 0x000ee20000001000 */
[----:B----4-:R-:W-:Y:S01]  /*4370*/  FADD.FTZ R7, R4, 1 ;  /* 0x3f80000004077421 */ /* 0x010fe20000010000 */
[----:B0-----:R-:W-:-:S06]  /*4380*/  LEA R4, P1, R2, UR14, 0x1 ;  /* 0x0000000e02047c11 */ /* 0x001fcc000f8208ff */
[----:B------:R-:W0:Y:S01]  /*4390*/  MUFU.RCP R7, R7 ;  /* 0x0000000700077308 */ /* 0x000e220000001000 */
[----:B---3--:R-:W-:Y:S01]  /*43a0*/  FMUL.FTZ R0, R5, R6 ;  /* 0x0000000605007220 */ /* 0x008fe20000410000 */
[----:B------:R-:W-:Y:S01]  /*43b0*/  LEA.HI.X R5, R2, UR15, R11, 0x1, P1 ;  /* 0x0000000f02057c11 */ /* 0x000fe200088f0c0b */
[----:B0-----:R-:W-:-:S05]  /*43c0*/  FMUL.FTZ R9, R8, R7 ;  /* 0x0000000708097220 */ /* 0x001fca0000410000 */
[----:B------:R-:W-:-:S05]  /*43d0*/  F2FP.BF16.F32.PACK_AB R9, R9, R0 ;  /* 0x000000000909723e */ /* 0x000fca00000010ff */
[----:B------:R0:W-:Y:S02]  /*43e0*/  STG.E desc[UR12][R4.64], R9 ;  /* 0x0000000904007986 */ /* 0x0001e4000c10190c */
.L_x_1545:
[----:B------:R-:W-:Y:S05]  /*43f0*/  BSYNC.RECONVERGENT B0 ;  /* 0x0000000000007941 */ /* 0x000fea0003800200 */
.L_x_1529:
[----:B------:R-:W1:Y:S01]  /*4400*/  LDCU UR5, c[0x0][0x3f8] ;  /* 0x00007f00ff0577ac */ /* 0x000e620008000800 */
[----:B------:R-:W1:Y:S01]  /*4410*/  LDCU UR8, c[0x0][0x3c8] ;  /* 0x00007900ff0877ac */ /* 0x000e620008000800 */
[----:B------:R-:W-:Y:S02]  /*4420*/  UIADD3 UR7, UPT, UPT, UR17, UR7, URZ ;  /* 0x0000000711077290 */ /* 0x000fe4000fffe0ff */
[----:B------:R-:W-:Y:S02]  /*4430*/  UIADD3 UR4, UPT, UPT, UR4, 0x1, URZ ;  /* 0x0000000104047890 */ /* 0x000fe4000fffe0ff */
[----:B-1----:R-:W-:-:S04]  /*4440*/  UIMAD UR5, UR5, UR8, URZ ;  /* 0x00000008050572a4 */ /* 0x002fc8000f8e02ff */
[----:B------:R-:W-:-:S09]  /*4450*/  UISETP.GE.AND UP0, UPT, UR7, UR5, UPT ;  /* 0x000000050700728c */ /* 0x000fd2000bf06270 */
[----:B------:R-:W-:Y:S05]  /*4460*/  BRA.U !UP0, `(.L_x_1560) ;  /* 0xffffffbd08747547 */ /* 0x000fea000b83ffff */
[----:B------:R-:W-:Y:S05]  /*4470*/  EXIT ;  /* 0x000000000000794d */ /* 0x000fea0003800000 */
.L_x_1561:
        /* <DEDUP_REMOVED lines=16> */
.L_x_2498:


//--------------------- .text._Z35group_norm_nhwc_fwd_one_pass_kernelI11Bf16IOBf16WLi64ELi12ELi384EEv26Group_norm_nhwc_fwd_params --------------------------
	.section	.text._Z35group_norm_nhwc_fwd_one_pass_kernelI11Bf16IOBf16WLi64ELi12ELi384EEv26Group_norm_nhwc_fwd_params,"ax",@progbits
	.align	128
        .global         _Z35group_norm_nhwc_fwd_one_pass_kernelI11Bf16IOBf16WLi64ELi12ELi384EEv26Group_norm_nhwc_fwd_params
        .type           _Z35group_norm_nhwc_fwd_one_pass_kernelI11Bf16IOBf16WLi64ELi12ELi384EEv26Group_norm_nhwc_fwd_params,@function
        .size           _Z35group_norm_nhwc_fwd_one_pass_kernelI11Bf16IOBf16WLi64ELi12ELi384EEv26Group_norm_nhwc_fwd_params,(.L_x_2499 - _Z35group_norm_nhwc_fwd_one_pass_kernelI11Bf16IOBf16WLi64ELi12ELi384EEv26Group_norm_nhwc_fwd_params)
        .other          _Z35group_norm_nhwc_fwd_one_pass_kernelI11Bf16IOBf16WLi64ELi12ELi384EEv26Group_norm_nhwc_fwd_params,@"STO_CUDA_ENTRY STV_DEFAULT"
_Z35group_norm_nhwc_fwd_one_pass_kernelI11Bf16IOBf16WLi64ELi12ELi384EEv26Group_norm_nhwc_fwd_params:
.text._Z35group_norm_nhwc_fwd_one_pass_kernelI11Bf16IOBf16WLi64ELi12ELi384EEv26Group_norm_nhwc_fwd_params:
        /* <DEDUP_REMOVED lines=12> */
[----:B------:R-:W4:Y:S05]  /*00c0*/  LDCU.64 UR8, c[0x0][0x388] ;  /* 0x00007100ff0877ac */ /* 0x000f2a0008000a00 */
[----:B------:R-:W5:Y:S01]  /*00d0*/  LDC R19, c[0x0][0x370] ;  /* 0x0000dc00ff137b82 */ /* 0x000f620000000800 */
[----:B------:R-:W0:Y:S01]  /*00e0*/  LDCU.U8 UR19, c[0x0][0x3fc] ;  /* 0x00007f80ff1377ac */ /* 0x000e220008000000 */
[----:B------:R-:W0:Y:S01]  /*00f0*/  LDCU.64 UR14, c[0x0][0x358] ;  /* 0x00006b00ff0e77ac */ /* 0x000e220008000a00 */
[----:B------:R-:W0:Y:S01]  /*0100*/  LDCU UR20, c[0x0][0x374] ;  /* 0x00006e80ff1477ac */ /* 0x000e220008000800 */
[----:B--2---:R-:W-:Y:S01]  /*0110*/  MOV R2, UR4 ;  /* 0x0000000400027c02 */ /* 0x004fe20008000f00 */
[----:B------:R-:W-:Y:S01]  /*0120*/  UMOV UR4, URZ ;  /* 0x000000ff00047c82 */ /* 0x000fe20008000000 */
[----:B----4-:R-:W-:Y:S01]  /*0130*/  ISETP.NE.U32.AND P1, PT, RZ, UR8, PT ;  /* 0x00000008ff007c0c */ /* 0x010fe2000bf25070 */
[----:B------:R-:W-:Y:S01]  /*0140*/  UMOV UR8, UR6 ;  /* 0x0000000600087c82 */ /* 0x000fe20008000000 */
        /* <DEDUP_REMOVED lines=10> */
[----:B------:R-:W-:-:S05]  /*01f0*/  PRMT R3, R0, 0x7710, RZ ;  /* 0x0000771000037816 */ /* 0x000fca00000000ff */
[----:B------:R-:W-:-:S04]  /*0200*/  IMAD.IADD R0, R3, 0x1, R20 ;  /* 0x0000000103007824 */ /* 0x000fc800078e0214 */
[----:B------:R-:W-:-:S05]  /*0210*/  IMAD.SHL.U32 R0, R0, 0x2, RZ ;  /* 0x0000000200007824 */ /* 0x000fca00078e00ff */
[----:B---3--:R-:W-:-:S07]  /*0220*/  LOP3.LUT R17, R0, 0xffff, RZ, 0xc0, !PT ;  /* 0x0000ffff00117812 */ /* 0x008fce00078ec0ff */
.L_x_1577:
[----:B0-----:R-:W0:Y:S01]  /*0230*/  LDC R9, c[0x0][0x3f8] ;  /* 0x0000fe00ff097b82 */ /* 0x001e220000000800 */
[----:B------:R-:W1:Y:S01]  /*0240*/  LDCU.64 UR10, c[0x0][0x3e8] ;  /* 0x00007d00ff0a77ac */ /* 0x000e620008000a00 */
[----:B------:R-:W-:Y:S02]  /*0250*/  SHF.R.S32.HI R11, RZ, 0x1f, R21 ;  /* 0x0000001fff0b7819 */ /* 0x000fe40000011415 */
[----:B0-----:R-:W-:-:S04]  /*0260*/  IABS R5, R9 ;  /* 0x0000000900057213 */ /* 0x001fc80000000000 */
[----:B------:R-:W0:Y:S08]  /*0270*/  I2F.RP R0, R5 ;  /* 0x0000000500007306 */ /* 0x000e300000209400 */
[----:B0-----:R-:W0:Y:S02]  /*0280*/  MUFU.RCP R0, R0 ;  /* 0x0000000000007308 */ /* 0x001e240000001000 */
[----:B0-----:R-:W-:-:S06]  /*0290*/  IADD3 R2, PT, PT, R0, 0xffffffe, RZ ;  /* 0x0ffffffe00027810 */ /* 0x001fcc0007ffe0ff */
[----:B------:R0:W2:Y:S02]  /*02a0*/  F2I.FTZ.U32.TRUNC.NTZ R3, R2 ;  /* 0x0000000200037305 */ /* 0x0000a4000021f000 */
[----:B0-----:R-:W-:Y:S02]  /*02b0*/  HFMA2 R2, -RZ, RZ, 0, 0 ;  /* 0x00000000ff027431 */ /* 0x001fe400000001ff */
[----:B--2---:R-:W-:-:S04]  /*02c0*/  IMAD.MOV R4, RZ, RZ, -R3 ;  /* 0x000000ffff047224 */ /* 0x004fc800078e0a03 */
[----:B------:R-:W-:Y:S01]  /*02d0*/  IMAD R7, R4, R5, RZ ;  /* 0x0000000504077224 */ /* 0x000fe200078e02ff */
[----:B------:R-:W-:-:S03]  /*02e0*/  IABS R4, UR8 ;  /* 0x0000000800047c13 */ /* 0x000fc60008000000 */
[----:B------:R-:W-:-:S06]  /*02f0*/  IMAD.HI.U32 R3, R3, R7, R2 ;  /* 0x0000000703037227 */ /* 0x000fcc00078e0002 */
[----:B------:R-:W-:-:S04]  /*0300*/  IMAD.HI.U32 R3, R3, R4, RZ ;  /* 0x0000000403037227 */ /* 0x000fc800078e00ff */
[----:B------:R-:W-:-:S04]  /*0310*/  IMAD.MOV R0, RZ, RZ, -R3 ;  /* 0x000000ffff007224 */ /* 0x000fc800078e0a03 */
[----:B------:R-:W-:-:S05]  /*0320*/  IMAD R0, R5, R0, R4 ;  /* 0x0000000005007224 */ /* 0x000fca00078e0204 */
[----:B------:R-:W-:-:S13]  /*0330*/  ISETP.GT.U32.AND P2, PT, R5, R0, PT ;  /* 0x000000000500720c */ /* 0x000fda0003f44070 */
[-C--:B------:R-:W-:Y:S02]  /*0340*/  @!P2 IADD3 R0, PT, PT, R0, -R5.reuse, RZ ;  /* 0x800000050000a210 */ /* 0x080fe40007ffe0ff */
[----:B------:R-:W-:Y:S02]  /*0350*/  @!P2 IADD3 R3, PT, PT, R3, 0x1, RZ ;  /* 0x000000010303a810 */ /* 0x000fe40007ffe0ff */
[----:B------:R-:W-:Y:S02]  /*0360*/  ISETP.GE.U32.AND P1, PT, R0, R5, PT ;  /* 0x000000050000720c */ /* 0x000fe40003f26070 */
[C---:B------:R-:W-:Y:S02]  /*0370*/  LOP3.LUT R0, R9.reuse, UR8, RZ, 0x3c, !PT ;  /* 0x0000000809007c12 */ /* 0x040fe4000f8e3cff */
[----:B------:R-:W-:Y:S02]  /*0380*/  ISETP.NE.AND P2, PT, R9, RZ, PT ;  /* 0x000000ff0900720c */ /* 0x000fe40003f45270 */
[----:B------:R-:W-:-:S07]  /*0390*/  ISETP.GE.AND P3, PT, R0, RZ, PT ;  /* 0x000000ff0000720c */ /* 0x000fce0003f66270 */
[----:B------:R-:W-:Y:S01]  /*03a0*/  @P1 VIADD R3, R3, 0x1 ;  /* 0x0000000103031836 */ /* 0x000fe20000000000 */
[----:B-1----:R-:W-:-:S04]  /*03b0*/  ISETP.GE.U32.AND P1, PT, R21, UR10, PT ;  /* 0x0000000a15007c0c */ /* 0x002fc8000bf26070 */
[----:B------:R-:W-:Y:S01]  /*03c0*/  ISETP.GE.AND.EX P1, PT, R11, UR11, PT, P1 ;  /* 0x0000000b0b007c0c */ /* 0x000fe2000bf26310 */
[----:B------:R-:W0:Y:S01]  /*03d0*/  LDCU.64 UR10, c[0x0][0x3f0] ;  /* 0x00007e00ff0a77ac */ /* 0x000e220008000a00 */
[----:B------:R-:W-:Y:S02]  /*03e0*/  @!P3 IADD3 R3, PT, PT, -R3, RZ, RZ ;  /* 0x000000ff0303b210 */ /* 0x000fe40007ffe1ff */
[----:B------:R-:W-:-:S04]  /*03f0*/  @!P2 LOP3.LUT R3, RZ, R9, RZ, 0x33, !PT ;  /* 0x00000009ff03a212 */ /* 0x000fc800078e33ff */
[----:B------:R-:W-:Y:S02]  /*0400*/  IADD3 R2, PT, PT, -R3, RZ, RZ ;  /* 0x000000ff03027210 */ /* 0x000fe40007ffe1ff */
[----:B------:R-:W-:-:S03]  /*0410*/  SHF.R.S32.HI R0, RZ, 0x1f, R3 ;  /* 0x0000001fff007819 */ /* 0x000fc60000011403 */
        /* <DEDUP_REMOVED lines=9> */
[----:B------:R-:W-:Y:S01]  /*04b0*/  IMAD.IADD R25, R23, 0x1, R25 ;  /* 0x0000000117197824 */ /* 0x000fe200078e0219 */
[----:B------:R-:W-:Y:S01]  /*04c0*/  @!P1 MOV R24, R22 ;  /* 0x0000001600189202 */ /* 0x000fe20000000f00 */
[----:B-1----:R-:W-:-:S04]  /*04d0*/  @!P1 IMAD R0, R11, R6, RZ ;  /* 0x000000060b009224 */ /* 0x002fc800078e02ff */
[C---:B------:R-:W-:Y:S02]  /*04e0*/  @!P1 IMAD R3, R21.reuse, R7, R0 ;  /* 0x0000000715039224 */ /* 0x040fe400078e0200 */
[----:B------:R-:W-:-:S05]  /*04f0*/  @!P1 IMAD.WIDE.U32 R6, R21, R6, R24 ;  /* 0x0000000615069225 */ /* 0x000fca00078e0018 */
[----:B------:R-:W-:Y:S02]  /*0500*/  @!P1 IADD3 R0, PT, PT, R7, R3, RZ ;  /* 0x0000000307009210 */ /* 0x000fe40007ffe0ff */
        /* <DEDUP_REMOVED lines=9> */
[----:B------:R-:W-:-:S03]  /*05a0*/  @!P1 PRMT R0, R4, 0x7610, R0 ;  /* 0x0000761004009816 */ /* 0x000fc60000000000 */
[----:B------:R-:W-:Y:S01]  /*05b0*/  IMAD.U32 R3, R3, 0x10000, RZ ;  /* 0x0001000003037824 */ /* 0x000fe200078e00ff */
        /* <DEDUP_REMOVED lines=39> */
.L_x_1563:
[----:B------:R-:W-:Y:S05]  /*0830*/  BSYNC.RECONVERGENT B0 ;  /* 0x0000000000007941 */ /* 0x000fea0003800200 */
.L_x_1562:
        /* <DEDUP_REMOVED lines=36> */
.L_x_1565:
[----:B------:R-:W-:Y:S05]  /*0a80*/  BSYNC.RECONVERGENT B0 ;  /* 0x0000000000007941 */ /* 0x000fea0003800200 */
.L_x_1564:
[----:B------:R-:W-:Y:S05]  /*0a90*/  @!P2 BRA `(.L_x_1566) ;  /* 0x0000000c00b4a947 */ /* 0x000fea0003800000 */
[----:B---3--:R-:W3:Y:S01]  /*0aa0*/  LDC.64 R6, c[0x0][0x3b8] ;  /* 0x0000ee00ff067b82 */ /* 0x008ee20000000a00 */
[----:B------:R-:W-:Y:S01]  /*0ab0*/  ULOP3.LUT UR5, UR4, 0x1, URZ, 0xc0, !UPT ;  /* 0x0000000104057892 */ /* 0x000fe2000f8ec0ff */
[----:B------:R-:W-:-:S03]  /*0ac0*/  ISETP.GE.U32.AND P2, PT, R19, 0x8, PT ;  /* 0x000000081300780c */ /* 0x000fc60003f46070 */
[----:B------:R-:W-:-:S06]  /*0ad0*/  UIMAD UR5, UR5, UR20, URZ ;  /* 0x00000014050572a4 */ /* 0x000fcc000f8e02ff */
[----:B------:R-:W-:-:S05]  /*0ae0*/  IMAD R8, R19, UR5, RZ ;  /* 0x0000000513087c24 */ /* 0x000fca000f8e02ff */
[----:B------:R-:W-:-:S05]  /*0af0*/  SHF.L.U32 R9, R8, 0x1, RZ ;  /* 0x0000000108097819 */ /* 0x000fca00000006ff */
        /* <DEDUP_REMOVED lines=8> */
[----:B------:R-:W-:Y:S01]  /*0b80*/  IMAD.U32 R9, RZ, RZ, UR12 ;  /* 0x0000000cff097e24 */ /* 0x000fe2000f8e00ff */
[----:B-1----:R-:W-:Y:S01]  /*0b90*/  MOV R10, UR12 ;  /* 0x0000000c000a7c02 */ /* 0x002fe20008000f00 */
[----:B------:R-:W-:Y:S02]  /*0ba0*/  UIMAD.WIDE.U32 UR10, UR10, 0x8, UR16 ;  /* 0x000000080a0a78a5 */ /* 0x000fe4000f8e0010 */
[----:B------:R-:W-:-:S04]  /*0bb0*/  UIADD3 UR9, UPT, UPT, -UR9, 0x1, URZ ;  /* 0x0000000109097890 */ /* 0x000fc8000fffe1ff */
[----:B------:R-:W-:Y:S02]  /*0bc0*/  MOV R8, UR10 ;  /* 0x0000000a00087c02 */ /* 0x000fe40008000f00 */
[----:B------:R-:W-:Y:S02]  /*0bd0*/  MOV R13, UR9 ;  /* 0x00000009000d7c02 */ /* 0x000fe40008000f00 */
[----:B---3--:R-:W-:Y:S01]  /*0be0*/  LEA R6, P3, R9, R6, 0x2 ;  /* 0x0000000609067211 */ /* 0x008fe200078610ff */
[----:B------:R-:W-:-:S03]  /*0bf0*/  IMAD.U32 R9, RZ, RZ, UR11 ;  /* 0x0000000bff097e24 */ /* 0x000fc6000f8e00ff */
        /* <DEDUP_REMOVED lines=10> */
.L_x_1568:
[----:B------:R-:W2:Y:S04]  /*0ca0*/  LDG.E.STRONG.GPU R8, desc[UR14][R6.64] ;  /* 0x0000000e06087981 */ /* 0x000ea8000c1ef900 */
[----:B--2---:R-:W-:Y:S01]  /*0cb0*/  CCTL.IVALL ;  /* 0x00000000ff00798f */ /* 0x004fe20002000000 */
[----:B------:R-:W-:Y:S05]  /*0cc0*/  YIELD ;  /* 0x0000000000007946 */ /* 0x000fea0003800000 */
[----:B------:R-:W-:-:S13]  /*0cd0*/  ISETP.NE.AND P3, PT, R8, R11, PT ;  /* 0x0000000b0800720c */ /* 0x000fda0003f65270 */
[----:B------:R-:W-:Y:S05]  /*0ce0*/  @P3 BRA `(.L_x_1568) ;  /* 0xfffffffc00ec3947 */ /* 0x000fea000383ffff */
.L_x_1567:
        /* <DEDUP_REMOVED lines=14> */
.L_x_1570:
[----:B------:R-:W-:Y:S01]  /*0dd0*/  UIADD3 UR25, UPT, UPT, UR5, 0x1, URZ ;  /* 0x0000000105197890 */ /* 0x000fe2000fffe0ff */
[----:B------:R-:W-:Y:S01]  /*0de0*/  ISETP.EQ.OR P2, PT, RZ, UR11, P4 ;  /* 0x0000000bff007c0c */ /* 0x000fe2000a742670 */
[----:B------:R-:W-:-:S04]  /*0df0*/  UIADD3 UR26, UPT, UPT, UR5, 0x2, URZ ;  /* 0x00000002051a7890 */ /* 0x000fc8000fffe0ff */
[----:B------:R-:W-:Y:S01]  /*0e00*/  MOV R6, UR25 ;  /* 0x0000001900067c02 */ /* 0x000fe20008000f00 */
[----:B------:R-:W-:Y:S01]  /*0e10*/  UIADD3 UR25, UPT, UPT, UR5, 0x3, URZ ;  /* 0x0000000305197890 */ /* 0x000fe2000fffe0ff */
[----:B------:R-:W-:Y:S02]  /*0e20*/  IMAD.U32 R7, RZ, RZ, UR26 ;  /* 0x0000001aff077e24 */ /* 0x000fe4000f8e00ff */
[----:B------:R-:W-:-:S03]  /*0e30*/  ISETP.EQ.OR P3, PT, R6, UR18, P4 ;  /* 0x0000001206007c0c */ /* 0x000fc6000a762670 */
[----:B------:R-:W-:Y:S01]  /*0e40*/  ISETP.EQ.OR P6, PT, R7, UR18, P4 ;  /* 0x0000001207007c0c */ /* 0x000fe2000a7c2670 */
[----:B------:R-:W-:Y:S01]  /*0e50*/  VOTEU.ALL UP0, P2 ;  /* 0x0000000000ff7886 */ /* 0x000fe20001000000 */
[----:B------:R-:W-:-:S04]  /*0e60*/  MOV R6, UR25 ;  /* 0x0000001900067c02 */ /* 0x000fc80008000f00 */
[----:B------:R-:W-:Y:S01]  /*0e70*/  ISETP.EQ.OR P5, PT, R6, UR18, P4 ;  /* 0x0000001206007c0c */ /* 0x000fe2000a7a2670 */
[----:B------:R-:W-:-:S03]  /*0e80*/  @!UP0 UIMAD.WIDE.U32 UR26, UR9, 0x8, UR16 ;  /* 0x00000008091a88a5 */ /* 0x000fc6000f8e0010 */
[----:B------:R-:W-:-:S03]  /*0e90*/  VOTEU.ALL UP0, P3 ;  /* 0x0000000000ff7886 */ /* 0x000fc60001800000 */
[----:B------:R-:W-:Y:S01]  /*0ea0*/  MOV R6, UR26 ;  /* 0x0000001a00067c02 */ /* 0x000fe20008000f00 */
[----:B------:R-:W-:Y:S01]  /*0eb0*/  IMAD.U32 R7, RZ, RZ, UR27 ;  /* 0x0000001bff077e24 */ /* 0x000fe2000f8e00ff */
[----:B------:R-:W-:Y:S01]  /*0ec0*/  @!UP0 UIMAD.WIDE.U32 UR26, UR10, 0x8, UR16 ;  /* 0x000000080a1a88a5 */ /* 0x000fe2000f8e0010 */
[----:B------:R-:W-:-:S03]  /*0ed0*/  VOTEU.ALL UP1, P6 ;  /* 0x0000000000ff7886 */ /* 0x000fc60003020000 */
[----:B------:R-:W-:Y:S01]  /*0ee0*/  VOTEU.ALL UP0, P5 ;  /* 0x0000000000ff7886 */ /* 0x000fe20002800000 */
[----:B------:R-:W0:Y:S01]  /*0ef0*/  @!P2 LDG.E.64 R6, desc[UR14][R6.64] ;  /* 0x0000000e0606a981 */ /* 0x000e22000c1e1b00 */
[----:B------:R-:W-:Y:S01]  /*0f00*/  MOV R8, UR26 ;  /* 0x0000001a00087c02 */ /* 0x000fe20008000f00 */
[----:B------:R-:W-:Y:S01]  /*0f10*/  @!UP1 UIMAD.WIDE.U32 UR28, UR12, 0x8, UR16 ;  /* 0x000000080c1c98a5 */ /* 0x000fe2000f8e0010 */
[----:B------:R-:W-:Y:S01]  /*0f20*/  MOV R9, UR27 ;  /* 0x0000001b00097c02 */ /* 0x000fe20008000f00 */
[----:B------:R-:W-:-:S04]  /*0f30*/  @!UP0 UIMAD.WIDE.U32 UR26, UR13, 0x8, UR16 ;  /* 0x000000080d1a88a5 */ /* 0x000fc8000f8e0010 */
[----:B-1----:R-:W-:Y:S01]  /*0f40*/  IMAD.U32 R10, RZ, RZ, UR28 ;  /* 0x0000001cff0a7e24 */ /* 0x002fe2000f8e00ff */
[----:B--2---:R-:W-:Y:S01]  /*0f50*/  MOV R11, UR29 ;  /* 0x0000001d000b7c02 */ /* 0x004fe20008000f00 */
[----:B------:R-:W2:Y:S01]  /*0f60*/  @!P3 LDG.E.64 R8, desc[UR14][R8.64] ;  /* 0x0000000e0808b981 */ /* 0x000ea2000c1e1b00 */
[----:B------:R-:W-:Y:S01]  /*0f70*/  MOV R12, UR26 ;  /* 0x0000001a000c7c02 */ /* 0x000fe20008000f00 */
[----:B------:R-:W-:-:S03]  /*0f80*/  IMAD.U32 R13, RZ, RZ, UR27 ;  /* 0x0000001bff0d7e24 */ /* 0x000fc6000f8e00ff */
        /* <DEDUP_REMOVED lines=8> */
[----:B------:R-:W-:Y:S02]  /*1010*/  ISETP.EQ.OR P2, PT, R14, UR18, P4 ;  /* 0x000000120e007c0c */ /* 0x000fe4000a742670 */
[----:B------:R-:W-:Y:S01]  /*1020*/  MOV R6, UR26 ;  /* 0x0000001a00067c02 */ /* 0x000fe20008000f00 */
[----:B------:R-:W-:Y:S01]  /*1030*/  UIADD3 UR26, UPT, UPT, UR5, 0x7, URZ ;  /* 0x00000007051a7890 */ /* 0x000fe2000fffe0ff */
[----:B--2---:R-:W-:Y:S01]  /*1040*/  @!P3 FADD.FTZ R4, R4, R8 ;  /* 0x000000080404b221 */ /* 0x004fe20000010000 */
[----:B------:R-:W-:Y:S01]  /*1050*/  @!P3 FADD.FTZ R5, R5, R9 ;  /* 0x000000090505b221 */ /* 0x000fe20000010000 */
[----:B------:R-:W-:Y:S01]  /*1060*/  ISETP.EQ.OR P3, PT, R6, UR18, P4 ;  /* 0x0000001206007c0c */ /* 0x000fe2000a762670 */
[----:B------:R-:W-:-:S02]  /*1070*/  IMAD.U32 R6, RZ, RZ, UR25 ;  /* 0x00000019ff067e24 */ /* 0x000fc4000f8e00ff */
[----:B------:R-:W-:Y:S01]  /*1080*/  MOV R7, UR26 ;  /* 0x0000001a00077c02 */ /* 0x000fe20008000f00 */
[----:B---3--:R-:W-:Y:S01]  /*1090*/  @!P6 FADD.FTZ R4, R4, R10 ;  /* 0x0000000a0404e221 */ /* 0x008fe20000010000 */
[----:B------:R-:W-:Y:S02]  /*10a0*/  @!P6 FADD.FTZ R5, R5, R11 ;  /* 0x0000000b0505e221 */ /* 0x000fe40000010000 */
[----:B------:R-:W-:Y:S01]  /*10b0*/  VOTEU.ALL UP0, P2 ;  /* 0x0000000000ff7886 */ /* 0x000fe20001000000 */
[----:B------:R-:W-:Y:S01]  /*10c0*/  ISETP.EQ.OR P6, PT, R6, UR18, P4 ;  /* 0x0000001206007c0c */ /* 0x000fe2000a7c2670 */
[----:B----4-:R-:W-:Y:S01]  /*10d0*/  @!P5 FADD.FTZ R4, R4, R12 ;  /* 0x0000000c0404d221 */ /* 0x010fe20000010000 */
[----:B------:R-:W-:Y:S01]  /*10e0*/  @!P5 FADD.FTZ R5, R5, R13 ;  /* 0x0000000d0505d221 */ /* 0x000fe20000010000 */
[----:B------:R-:W-:Y:S01]  /*10f0*/  ISETP.EQ.OR P5, PT, R7, UR18, P4 ;  /* 0x0000001207007c0c */ /* 0x000fe2000a7a2670 */
[----:B------:R-:W-:Y:S01]  /*1100*/  @!UP0 UIMAD.WIDE.U32 UR26, UR21, 0x8, UR16 ;  /* 0x00000008151a88a5 */ /* 0x000fe2000f8e0010 */
[----:B------:R-:W-:-:S05]  /*1110*/  VOTEU.ALL UP1, P3 ;  /* 0x0000000000ff7886 */ /* 0x000fca0001820000 */
[----:B------:R-:W-:Y:S01]  /*1120*/  MOV R6, UR26 ;  /* 0x0000001a00067c02 */ /* 0x000fe20008000f00 */
[----:B------:R-:W-:Y:S01]  /*1130*/  IMAD.U32 R7, RZ, RZ, UR27 ;  /* 0x0000001bff077e24 */ /* 0x000fe2000f8e00ff */
[----:B------:R-:W-:Y:S01]  /*1140*/  @!UP1 UIMAD.WIDE.U32 UR28, UR22, 0x8, UR16 ;  /* 0x00000008161c98a5 */ /* 0x000fe2000f8e0010 */
[----:B------:R-:W-:-:S03]  /*1150*/  VOTEU.ALL UP0, P6 ;  /* 0x0000000000ff7886 */ /* 0x000fc60003000000 */
        /* <DEDUP_REMOVED lines=9> */
[----:B------:R-:W-:Y:S01]  /*11f0*/  MOV R12, UR28 ;  /* 0x0000001c000c7c02 */ /* 0x000fe20008000f00 */
[----:B------:R-:W-:-:S02]  /*1200*/  IMAD.U32 R13, RZ, RZ, UR29 ;  /* 0x0000001dff0d7e24 */ /* 0x000fc4000f8e00ff */
        /* <DEDUP_REMOVED lines=23> */
.L_x_1569:
        /* <DEDUP_REMOVED lines=8> */
[----:B------:R-:W-:-:S04]  /*1400*/  MOV R6, UR5 ;  /* 0x0000000500067c02 */ /* 0x000fc80008000f00 */
[----:B------:R-:W-:-:S13]  /*1410*/  ISETP.EQ.OR P6, PT, R6, UR18, P4 ;  /* 0x0000001206007c0c */ /* 0x000fda000a7c2670 */
[----:B------:R-:W-:-:S05]  /*1420*/  VOTEU.ALL UP0, P6 ;  /* 0x0000000000ff7886 */ /* 0x000fca0003000000 */
[----:B------:R-:W-:-:S04]  /*1430*/  @!UP0 UIMAD UR10, UR5, UR20, UR6 ;  /* 0x00000014050a82a4 */ /* 0x000fc8000f8e0206 */
[----:B------:R-:W-:-:S06]  /*1440*/  @!UP0 UIMAD.WIDE.U32 UR10, UR10, 0x8, UR16 ;  /* 0x000000080a0a88a5 */ /* 0x000fcc000f8e0010 */
[----:B------:R-:W-:Y:S01]  /*1450*/  IMAD.U32 R6, RZ, RZ, UR10 ;  /* 0x0000000aff067e24 */ /* 0x000fe2000f8e00ff */
[----:B------:R-:W-:-:S06]  /*1460*/  MOV R7, UR11 ;  /* 0x0000000b00077c02 */ /* 0x000fcc0008000f00 */
[----:B------:R-:W0:Y:S01]  /*1470*/  @!P6 LDG.E.64 R6, desc[UR14][R6.64] ;  /* 0x0000000e0606e981 */ /* 0x000e22000c1e1b00 */
[----:B------:R-:W-:Y:S02]  /*1480*/  UIADD3 UR10, UPT, UPT, UR5, 0x1, URZ ;  /* 0x00000001050a7890 */ /* 0x000fe4000fffe0ff */
[----:B------:R-:W-:Y:S02]  /*1490*/  UIADD3 UR12, UPT, UPT, UR5, 0x2, URZ ;  /* 0x00000002050c7890 */ /* 0x000fe4000fffe0ff */
[----:B------:R-:W-:Y:S02]  /*14a0*/  UIADD3 UR9, UPT, UPT, UR5, 0x3, URZ ;  /* 0x0000000305097890 */ /* 0x000fe4000fffe0ff */
[----:B------:R-:W-:Y:S02]  /*14b0*/  MOV R8, UR10 ;  /* 0x0000000a00087c02 */ /* 0x000fe40008000f00 */
[----:B------:R-:W-:Y:S02]  /*14c0*/  IMAD.U32 R9, RZ, RZ, UR12 ;  /* 0x0000000cff097e24 */ /* 0x000fe4000f8e00ff */
[----:B------:R-:W-:-:S02]  /*14d0*/  ISETP.EQ.OR P5, PT, R8, UR18, P4 ;  /* 0x0000001208007c0c */ /* 0x000fc4000a7a2670 */
[----:B------:R-:W-:Y:S02]  /*14e0*/  MOV R8, UR9 ;  /* 0x0000000900087c02 */ /* 0x000fe40008000f00 */
[----:B------:R-:W-:-:S09]  /*14f0*/  ISETP.EQ.OR P3, PT, R9, UR18, P4 ;  /* 0x0000001209007c0c */ /* 0x000fd2000a762670 */
[----:B------:R-:W-:-:S04]  /*1500*/  VOTEU.ALL UP0, P5 ;  /* 0x0000000000ff7886 */ /* 0x000fc80002800000 */
[----:B------:R-:W-:Y:S01]  /*1510*/  VOTEU.ALL UP1, P3 ;  /* 0x0000000000ff7886 */ /* 0x000fe20001820000 */
[----:B------:R-:W-:-:S04]  /*1520*/  @!UP0 UIMAD UR10, UR10, UR20, UR6 ;  /* 0x000000140a0a82a4 */ /* 0x000fc8000f8e0206 */
        /* <DEDUP_REMOVED lines=15> */
[----:B-1----:R-:W-:Y:S01]  /*1620*/  IMAD.U32 R10, RZ, RZ, UR10 ;  /* 0x0000000aff0a7e24 */ /* 0x002fe2000f8e00ff */
[----:B--2---:R-:W-:-:S06]  /*1630*/  MOV R11, UR11 ;  /* 0x0000000b000b7c02 */ /* 0x004fcc0008000f00 */
[----:B------:R-:W2:Y:S01]  /*1640*/  @!P6 LDG.E.64 R10, desc[UR14][R10.64] ;  /* 0x0000000e0a0ae981 */ /* 0x000ea2000c1e1b00 */
[----:B------:R-:W-:-:S05]  /*1650*/  MOV R13, UR5 ;  /* 0x00000005000d7c02 */ /* 0x000fca0008000f00 */
[----:B------:R-:W-:-:S05]  /*1660*/  VIADD R13, R13, 0x4 ;  /* 0x000000040d0d7836 */ /* 0x000fca0000000000 */
[----:B------:R-:W-:Y:S01]  /*1670*/  R2UR UR5, R13 ;  /* 0x000000000d0572ca */ /* 0x000fe200000e0000 */
[----:B---3--:R-:W-:Y:S01]  /*1680*/  @!P5 FADD.FTZ R4, R4, R6 ;  /* 0x000000060404d221 */ /* 0x008fe20000010000 */
[----:B------:R-:W-:-:S03]  /*1690*/  @!P5 FADD.FTZ R5, R5, R7 ;  /* 0x000000070505d221 */ /* 0x000fc60000010000 */
[----:B----4-:R-:W-:Y:S01]  /*16a0*/  @!P3 FADD.FTZ R4, R4, R8 ;  /* 0x000000080404b221 */ /* 0x010fe20000010000 */
[----:B------:R-:W-:-:S03]  /*16b0*/  @!P3 FADD.FTZ R5, R5, R9 ;  /* 0x000000090505b221 */ /* 0x000fc60000010000 */
[----:B--2---:R-:W-:Y:S01]  /*16c0*/  @!P6 FADD.FTZ R4, R4, R10 ;  /* 0x0000000a0404e221 */ /* 0x004fe20000010000 */
[----:B------:R-:W-:-:S07]  /*16d0*/  @!P6 FADD.FTZ R5, R5, R11 ;  /* 0x0000000b0505e221 */ /* 0x000fce0000010000 */
.L_x_1571:
[----:B------:R-:W-:Y:S05]  /*16e0*/  @!P2 BRA `(.L_x_1566) ;  /* 0x0000000000a0a947 */ /* 0x000fea0003800000 */
[----:B------:R-:W-:-:S13]  /*16f0*/  ISETP.NE.AND P2, PT, R12, 0x1, PT ;  /* 0x000000010c00780c */ /* 0x000fda0003f45270 */
[----:B------:R-:W-:Y:S05]  /*1700*/  @!P2 BRA `(.L_x_1572) ;  /* 0x000000000060a947 */ /* 0x000fea0003800000 */
[----:B------:R-:W-:Y:S02]  /*1710*/  UIADD3 UR10, UPT, UPT, UR5, 0x1, URZ ;  /* 0x00000001050a7890 */ /* 0x000fe4000fffe0ff */
[----:B------:R-:W-:-:S04]  /*1720*/  MOV R6, UR5 ;  /* 0x0000000500067c02 */ /* 0x000fc80008000f00 */
        /* <DEDUP_REMOVED lines=8> */
[----:B------:R-:W-:Y:S01]  /*17b0*/  IMAD.U32 R6, RZ, RZ, UR12 ;  /* 0x0000000cff067e24 */ /* 0x000fe2000f8e00ff */
[----:B------:R-:W-:Y:S01]  /*17c0*/  @!UP1 UIMAD.WIDE.U32 UR10, UR10, 0x8, UR16 ;  /* 0x000000080a0a98a5 */ /* 0x000fe2000f8e0010 */
[----:B------:R-:W-:-:S05]  /*17d0*/  MOV R7, UR13 ;  /* 0x0000000d00077c02 */ /* 0x000fca0008000f00 */
[----:B------:R-:W-:Y:S01]  /*17e0*/  MOV R8, UR10 ;  /* 0x0000000a00087c02 */ /* 0x000fe20008000f00 */
[----:B------:R-:W-:Y:S01]  /*17f0*/  IMAD.U32 R9, RZ, RZ, UR11 ;  /* 0x0000000bff097e24 */ /* 0x000fe2000f8e00ff */
[----:B------:R-:W0:Y:S05]  /*1800*/  @!P3 LDG.E.64 R6, desc[UR14][R6.64] ;  /* 0x0000000e0606b981 */ /* 0x000e2a000c1e1b00 */
[----:B------:R-:W3:Y:S01]  /*1810*/  @!P2 LDG.E.64 R8, desc[UR14][R8.64] ;  /* 0x0000000e0808a981 */ /* 0x000ee2000c1e1b00 */
[----:B-1----:R-:W-:-:S04]  /*1820*/  MOV R10, UR5 ;  /* 0x00000005000a7c02 */ /* 0x002fc80008000f00 */
[----:B------:R-:W-:-:S04]  /*1830*/  IADD3 R10, PT, PT, R10, 0x2, RZ ;  /* 0x000000020a0a7810 */ /* 0x000fc80007ffe0ff */
[----:B------:R-:W-:Y:S01]  /*1840*/  R2UR UR5, R10 ;  /* 0x000000000a0572ca */ /* 0x000fe200000e0000 */
[----:B0-----:R-:W-:Y:S01]  /*1850*/  @!P3 FADD.FTZ R4, R4, R6 ;  /* 0x000000060404b221 */ /* 0x001fe20000010000 */
[----:B------:R-:W-:-:S03]  /*1860*/  @!P3 FADD.FTZ R5, R5, R7 ;  /* 0x000000070505b221 */ /* 0x000fc60000010000 */
[----:B---3--:R-:W-:Y:S01]  /*1870*/  @!P2 FADD.FTZ R4, R4, R8 ;  /* 0x000000080404a221 */ /* 0x008fe20000010000 */
[----:B------:R-:W-:-:S09]  /*1880*/  @!P2 FADD.FTZ R5, R5, R9 ;  /* 0x000000090505a221 */ /* 0x000fd20000010000 */
.L_x_1572:
[----:B------:R-:W-:Y:S01]  /*1890*/  IMAD.U32 R6, RZ, RZ, UR5 ;  /* 0x00000005ff067e24 */ /* 0x000fe2000f8e00ff */
[----:B------:R-:W-:Y:S01]  /*18a0*/  LOP3.LUT P3, RZ, R19, 0x1, RZ, 0xc0, !PT ;  /* 0x0000000113ff7812 */ /* 0x000fe2000786c0ff */
[----:B------:R-:W-:Y:S03]  /*18b0*/  BSSY.RECONVERGENT B0, `(.L_x_1566) ;  /* 0x000000b000007945 */ /* 0x000fe60003800200 */
[----:B------:R-:W-:-:S04]  /*18c0*/  ISETP.EQ.OR P2, PT, R6, UR18, P4 ;  /* 0x0000001206007c0c */ /* 0x000fc8000a742670 */
[----:B------:R-:W-:-:S13]  /*18d0*/  PLOP3.LUT P2, PT, P3, P2, PT, 0x8f, 0xf8 ;  /* 0x0000000000f8781c */ /* 0x000fda0001f45177 */
[----:B------:R-:W-:Y:S05]  /*18e0*/  @P2 BRA `(.L_x_1573) ;  /* 0x00000000001c2947 */ /* 0x000fea0003800000 */
[----:B------:R-:W-:Y:S01]  /*18f0*/  UIMAD UR9, UR20, UR5, UR6 ;  /* 0x00000005140972a4 */ /* 0x000fe2000f8e0206 */
[----:B------:R-:W-:-:S05]  /*1900*/  HFMA2 R7, -RZ, RZ, 0, 4.76837158203125e-07 ;  /* 0x00000008ff077431 */ /* 0x000fca00000001ff */
[----:B------:R-:W-:-:S05]  /*1910*/  MOV R6, UR9 ;  /* 0x0000000900067c02 */ /* 0x000fca0008000f00 */
[----:B------:R-:W-:-:S06]  /*1920*/  IMAD.WIDE.U32 R6, R6, R7, UR16 ;  /* 0x0000001006067e25 */ /* 0x000fcc000f8e0007 */
[----:B------:R-:W0:Y:S02]  /*1930*/  LDG.E.64 R6, desc[UR14][R6.64] ;  /* 0x0000000e06067981 */ /* 0x000e24000c1e1b00 */
[----:B0-----:R-:W-:Y:S01]  /*1940*/  FADD.FTZ R4, R4, R6 ;  /* 0x0000000604047221 */ /* 0x001fe20000010000 */
[----:B------:R-:W-:-:S07]  /*1950*/  FADD.FTZ R5, R5, R7 ;  /* 0x0000000705057221 */ /* 0x000fce0000010000 */
.L_x_1573:
[----:B------:R-:W-:Y:S05]  /*1960*/  BSYNC.RECONVERGENT B0 ;  /* 0x0000000000007941 */ /* 0x000fea0003800200 */
.L_x_1566:
[----:B------:R-:W4:Y:S01]  /*1970*/  S2UR UR9, SR_CgaCtaId ;  /* 0x00000000000979c3 */ /* 0x000f220000008800 */
[----:B------:R-:W5:Y:S01]  /*1980*/  LDCU UR10, c[0x0][0x414] ;  /* 0x00008280ff0a77ac */ /* 0x000f620008000800 */
[----:B------:R-:W-:Y:S01]  /*1990*/  IMAD.U32 R13, RZ, RZ, UR8 ;  /* 0x00000008ff0d7e24 */ /* 0x000fe2000f8e00ff */
[----:B------:R-:W-:Y:S01]  /*19a0*/  IADD3 R15, PT, PT, R2, R17, RZ ;  /* 0x00000011020f7210 */ /* 0x000fe20007ffe0ff */
[----:B------:R-:W-:-:S04]  /*19b0*/  UMOV UR5, 0x400 ;  /* 0x0000040000057882 */ /* 0x000fc80000000000 */
        /* <DEDUP_REMOVED lines=12> */
[----:B------:R-:W2:Y:S04]  /*1a80*/  LDG.E.U16 R27, desc[UR14][R6.64+0x2] ;  /* 0x0000020e061b7981 */ /* 0x000ea8000c1e1500 */
[----:B------:R-:W3:Y:S04]  /*1a90*/  LDG.E.U16 R26, desc[UR14][R8.64] ;  /* 0x0000000e081a7981 */ /* 0x000ee8000c1e1500 */
[----:B------:R3:W4:Y:S04]  /*1aa0*/  LDG.E.U16 R2, desc[UR14][R6.64] ;  /* 0x0000000e06027981 */ /* 0x000728000c1e1500 */
[----:B------:R-:W5:Y:S04]  /*1ab0*/  LDG.E.U16 R28, desc[UR14][R8.64+0x2] ;  /* 0x0000020e081c7981 */ /* 0x000f68000c1e1500 */
[----:B------:R-:W1:Y:S02]  /*1ac0*/  LDS.64 R14, [UR5+0x78] ;  /* 0x00007805ff0e7984 */ /* 0x000e640008000a00 */
[----:B-1----:R-:W-:-:S04]  /*1ad0*/  FMUL.FTZ R14, R14, UR10 ;  /* 0x0000000a0e0e7c20 */ /* 0x002fc80008410000 */
[----:B------:R-:W-:-:S04]  /*1ae0*/  FMUL.FTZ R29, R14, R14 ;  /* 0x0000000e0e1d7220 */ /* 0x000fc80000410000 */
[----:B------:R-:W-:-:S05]  /*1af0*/  FFMA.FTZ R15, R15, UR10, -R29 ;  /* 0x0000000a0f0f7c23 */ /* 0x000fca000801081d */
[----:B------:R-:W-:-:S13]  /*1b00*/  FSETP.GTU.FTZ.AND P2, PT, R15, RZ, PT ;  /* 0x000000ff0f00720b */ /* 0x000fda0003f5c000 */
[----:B0-----:R-:W0:Y:S01]  /*1b10*/  @P2 LDC R4, c[0x0][0x3a8] ;  /* 0x0000ea00ff042b82 */ /* 0x001e220000000800 */
[----:B------:R-:W-:Y:S01]  /*1b20*/  UISETP.NE.AND UP0, UPT, UR19, URZ, UPT ;  /* 0x000000ff1300728c */ /* 0x000fe2000bf05270 */
[--C-:B------:R-:W-:Y:S01]  /*1b30*/  FADD.FTZ R5, R0, -R14.reuse ;  /* 0x8000000e00057221 */ /* 0x100fe20000010000 */
[----:B------:R-:W-:Y:S01]  /*1b40*/  FADD.FTZ R3, R3, -R14 ;  /* 0x8000000e03037221 */ /* 0x000fe20000010000 */
[----:B0-----:R-:W-:Y:S01]  /*1b50*/  @P2 FADD.FTZ R15, R15, R4 ;  /* 0x000000040f0f2221 */ /* 0x001fe20000010000 */
[----:B------:R-:W-:-:S06]  /*1b60*/  MOV R4, 0x3f800000 ;  /* 0x3f80000000047802 */ /* 0x000fcc0000000f00 */
[----:B------:R-:W0:Y:S02]  /*1b70*/  @P2 MUFU.RSQ R4, R15 ;  /* 0x0000000f00042308 */ /* 0x000e240000001400 */
[-C--:B0-----:R-:W-:Y:S01]  /*1b80*/  FMUL.FTZ R5, R5, R4.reuse ;  /* 0x0000000405057220 */ /* 0x081fe20000410000 */
[----:B------:R-:W-:Y:S01]  /*1b90*/  FMUL.FTZ R3, R3, R4 ;  /* 0x0000000403037220 */ /* 0x000fe20000410000 */
[----:B--2---:R-:W-:Y:S02]  /*1ba0*/  SHF.L.U32 R4, R27, 0x10, RZ ;  /* 0x000000101b047819 */ /* 0x004fe400000006ff */
[----:B---3--:R-:W-:Y:S01]  /*1bb0*/  SHF.L.U32 R7, R26, 0x10, RZ ;  /* 0x000000101a077819 */ /* 0x008fe200000006ff */
[----:B----4-:R-:W-:Y:S02]  /*1bc0*/  IMAD.U32 R2, R2, 0x10000, RZ ;  /* 0x0001000002027824 */ /* 0x010fe400078e00ff */
[----:B-----5:R-:W-:Y:S02]  /*1bd0*/  IMAD.U32 R9, R28, 0x10000, RZ ;  /* 0x000100001c097824 */ /* 0x020fe400078e00ff */
[----:B------:R-:W-:-:S02]  /*1be0*/  FFMA.FTZ R0, R2, R5, R7 ;  /* 0x0000000502007223 */ /* 0x000fc40000010007 */
        /* <DEDUP_REMOVED lines=12> */
.L_x_1574:
        /* <DEDUP_REMOVED lines=14> */
.L_x_1576:
[----:B------:R-:W-:Y:S05]  /*1d90*/  BSYNC.RECONVERGENT B0 ;  /* 0x0000000000007941 */ /* 0x000fea0003800200 */
.L_x_1575:
[----:B------:R-:W-:Y:S02]  /*1da0*/  UIADD3 UR8, UPT, UPT, UR20, UR8, URZ ;  /* 0x0000000814087290 */ /* 0x000fe4000fffe0ff */
[----:B------:R-:W-:Y:S02]  /*1db0*/  UIADD3 UR4, UPT, UPT, UR4, 0x1, URZ ;  /* 0x0000000104047890 */ /* 0x000fe4000fffe0ff */
[----:B------:R-:W-:-:S09]  /*1dc0*/  UISETP.GE.AND UP0, UPT, UR8, UR7, UPT ;  /* 0x000000070800728c */ /* 0x000fd2000bf06270 */
[----:B------:R-:W-:Y:S05]  /*1dd0*/  BRA.U !UP0, `(.L_x_1577) ;  /* 0xffffffe508147547 */ /* 0x000fea000b83ffff */
[----:B------:R-:W-:Y:S05]  /*1de0*/  EXIT ;  /* 0x000000000000794d */ /* 0x000fea0003800000 */
.L_x_1578:
        /* <DEDUP_REMOVED lines=9> */
.L_x_2499:


//--------------------- .text._Z35group_norm_nhwc_fwd_one_pass_kernelI11Bf16IOBf16WLi128ELi12ELi384EEv26Group_norm_nhwc_fwd_params --------------------------
	.section	.text._Z35group_norm_nhwc_fwd_one_pass_kernelI11Bf16IOBf16WLi128ELi12ELi384EEv26Group_norm_nhwc_fwd_params,"ax",@progbits
	.align	128
        .global         _Z35group_norm_nhwc_fwd_one_pass_kernelI11Bf16IOBf16WLi128ELi12ELi384EEv26Group_norm_nhwc_fwd_params
        .type           _Z35group_norm_nhwc_fwd_one_pass_kernelI11Bf16IOBf16WLi128ELi12ELi384EEv26Group_norm_nhwc_fwd_params,@function
        .size           _Z35group_norm_nhwc_fwd_one_pass_kernelI11Bf16IOBf16WLi128ELi12ELi384EEv26Group_norm_nhwc_fwd_params,(.L_x_2500 - _Z35group_norm_nhwc_fwd_one_pass_kernelI11Bf16IOBf16WLi128ELi12ELi384EEv26Group_norm_nhwc_fwd_params)
        .other          _Z35group_norm_nhwc_fwd_one_pass_kernelI11Bf16IOBf16WLi128ELi12ELi384EEv26Group_norm_nhwc_fwd_params,@"STO_CUDA_ENTRY STV_DEFAULT"
_Z35group_norm_nhwc_fwd_one_pass_kernelI11Bf16IOBf16WLi128ELi12ELi384EEv26Group_norm_nhwc_fwd_params:
.text._Z35group_norm_nhwc_fwd_one_pass_kernelI11Bf16IOBf16WLi128ELi12ELi384EEv26Group_norm_nhwc_fwd_params:
        /* <DEDUP_REMOVED lines=28> */
.L_x_1598:
[----:B01----:R-:W0:Y:S01]  /*01c0*/  LDC R2, c[0x0][0x3f8] ;  /* 0x0000fe00ff027b82 */ /* 0x003e220000000800 */
[----:B------:R-:W1:Y:S01]  /*01d0*/  LDCU.64 UR10, c[0x0][0x3e8] ;  /* 0x00007d00ff0a77ac */ /* 0x000e620008000a00 */
[----:B------:R-:W-:Y:S02]  /*01e0*/  SHF.R.S32.HI R13, RZ, 0x1f, R21 ;  /* 0x0000001fff0d7819 */ /* 0x000fe40000011415 */
[----:B0-----:R-:W-:Y:S02]  /*01f0*/  IABS R3, R2 ;  /* 0x0000000200037213 */ /* 0x001fe40000000000 */
[----:B------:R-:W-:Y:S02]  /*0200*/  ISETP.NE.AND P3, PT, R2, RZ, PT ;  /* 0x000000ff0200720c */ /* 0x000fe40003f65270 */
[----:B------:R-:W0:Y:S08]  /*0210*/  I2F.RP R0, R3 ;  /* 0x0000000300007306 */ /* 0x000e300000209400 */
[----:B0-----:R-:W0:Y:S02]  /*0220*/  MUFU.RCP R0, R0 ;  /* 0x0000000000007308 */ /* 0x001e240000001000 */
[----:B0-2---:R-:W-:-:S06]  /*0230*/  IADD3 R4, PT, PT, R0, 0xffffffe, RZ ;  /* 0x0ffffffe00047810 */ /* 0x005fcc0007ffe0ff */
[----:B------:R0:W2:Y:S02]  /*0240*/  F2I.FTZ.U32.TRUNC.NTZ R5, R4 ;  /* 0x0000000400057305 */ /* 0x0000a4000021f000 */
[----:B0-----:R-:W-:Y:S02]  /*0250*/  HFMA2 R4, -RZ, RZ, 0, 0 ;  /* 0x00000000ff047431 */ /* 0x001fe400000001ff */
[----:B--2---:R-:W-:-:S04]  /*0260*/  IMAD.MOV R6, RZ, RZ, -R5 ;  /* 0x000000ffff067224 */ /* 0x004fc800078e0a05 */
        /* <DEDUP_REMOVED lines=118> */
.L_x_1580:
[----:B------:R-:W-:Y:S05]  /*09d0*/  BSYNC.RECONVERGENT B0 ;  /* 0x0000000000007941 */ /* 0x000fea0003800200 */
.L_x_1579:
        /* <DEDUP_REMOVED lines=36> */
.L_x_1582:
[----:B------:R-:W-:Y:S05]  /*0c20*/  BSYNC.RECONVERGENT B0 ;  /* 0x0000000000007941 */ /* 0x000fea0003800200 */
.L_x_1581:
        /* <DEDUP_REMOVED lines=33> */
.L_x_1585:
[----:B------:R-:W3:Y:S04]  /*0e40*/  LDG.E.STRONG.GPU R8, desc[UR14][R6.64] ;  /* 0x0000000e06087981 */ /* 0x000ee8000c1ef900 */
[----:B---3--:R-:W-:Y:S01]  /*0e50*/  CCTL.IVALL ;  /* 0x00000000ff00798f */ /* 0x008fe20002000000 */
[----:B------:R-:W-:Y:S05]  /*0e60*/  YIELD ;  /* 0x0000000000007946 */ /* 0x000fea0003800000 */
[----:B------:R-:W-:-:S13]  /*0e70*/  ISETP.NE.AND P4, PT, R8, R11, PT ;  /* 0x0000000b0800720c */ /* 0x000fda0003f85270 */
[----:B------:R-:W-:Y:S05]  /*0e80*/  @P4 BRA `(.L_x_1585) ;  /* 0xfffffffc00ec4947 */ /* 0x000fea000383ffff */
.L_x_1584:
        /* <DEDUP_REMOVED lines=14> */
.L_x_1587:
        /* <DEDUP_REMOVED lines=91> */
.L_x_1586:
[----:B------:R-:W-:-:S04]  /*1520*/  LOP3.LUT R6, R19, 0x7, RZ, 0xc0, !PT ;  /* 0x0000000713067812 */ /* 0x000fc800078ec0ff */
[----:B------:R-:W-:-:S13]  /*1530*/  ISETP.NE.AND P2, PT, R6, RZ, PT ;  /* 0x000000ff0600720c */ /* 0x000fda0003f45270 */
[----:B------:R-:W-:Y:S05]  /*1540*/  @!P2 BRA `(.L_x_1583) ;  /* 0x00000004006ca947 */ /* 0x000fea0003800000 */
[----:B------:R-:W-:Y:S02]  /*1550*/  IADD3 R6, PT, PT, R6, -0x1, RZ ;  /* 0xffffffff06067810 */ /* 0x000fe40007ffe0ff */
[----:B--2---:R-:W-:Y:S02]  /*1560*/  LOP3.LUT P2, R12, R19, 0x3, RZ, 0xc0, !PT ;  /* 0x00000003130c7812 */ /* 0x004fe4000784c0ff */
[----:B------:R-:W-:-:S13]  /*1570*/  ISETP.GE.U32.AND P4, PT, R6, 0x3, PT ;  /* 0x000000030600780c */ /* 0x000fda0003f86070 */
        /* <DEDUP_REMOVED lines=47> */
.L_x_1588:
        /* <DEDUP_REMOVED lines=27> */
.L_x_1589:
        /* <DEDUP_REMOVED lines=13> */
.L_x_1590:
[----:B------:R-:W-:Y:S05]  /*1af0*/  BSYNC.RECONVERGENT B0 ;  /* 0x0000000000007941 */ /* 0x000fea0003800200 */
.L_x_1583:
        /* <DEDUP_REMOVED lines=16> */
[----:B------:R0:W-:Y:S03]  /*1c00*/  @!P3 STS.64 [UR5+0x78], R4 ;  /* 0x00007804ff00b988 */ /* 0x0001e60008000a05 */
[----:B------:R-:W-:-:S05]  /*1c10*/  IMAD.SHL.U32 R13, R13, 0x2, RZ ;  /* 0x000000020d0d7824 */ /* 0x000fca00078e00ff */
[----:B------:R-:W-:-:S04]  /*1c20*/  LOP3.LUT R13, R13, 0xffff, RZ, 0xc0, !PT ;  /* 0x0000ffff0d0d7812 */ /* 0x000fc800078ec0ff */
[----:B------:R-:W-:Y:S01]  /*1c30*/  IADD3 R27, PT, PT, R16, R13, RZ ;  /* 0x0000000d101b7210 */ /* 0x000fe20007ffe0ff */
[----:B--2---:R-:W-:-:S04]  /*1c40*/  @P0 IMAD.WIDE R12, R15, 0x8, R10 ;  /* 0x000000080f0c0825 */ /* 0x004fc800078e020a */
[----:B----4-:R-:W-:Y:S01]  /*1c50*/  @P0 FMUL.FTZ R10, R4, UR10 ;  /* 0x0000000a040a0c20 */ /* 0x010fe20008410000 */
[----:B------:R-:W-:Y:S01]  /*1c60*/  @P0 FMUL.FTZ R11, R5, UR10 ;  /* 0x0000000a050b0c20 */ /* 0x000fe20008410000 */
[----:B---3--:R-:W-:-:S04]  /*1c70*/  IMAD.WIDE R14, R27, 0x2, R6 ;  /* 0x000000021b0e7825 */ /* 0x008fc800078e0206 */
[----:B------:R-:W-:Y:S01]  /*1c80*/  @P0 STG.E.64 desc[UR14][R12.64], R10 ;  /* 0x0000000a0c000986 */ /* 0x000fe2000c101b0e */
[----:B-1----:R-:W-:Y:S01]  /*1c90*/  IMAD.WIDE R8, R27, 0x2, R8 ;  /* 0x000000021b087825 */ /* 0x002fe200078e0208 */
[----:B------:R-:W-:Y:S06]  /*1ca0*/  BAR.SYNC.DEFER_BLOCKING 0x0 ;  /* 0x0000000000007b1d */ /* 0x000fec0000010000 */
[----:B------:R-:W2:Y:S04]  /*1cb0*/  LDG.E.U16 R16, desc[UR14][R14.64] ;  /* 0x0000000e0e107981 */ /* 0x000ea8000c1e1500 */
[----:B------:R-:W3:Y:S04]  /*1cc0*/  LDG.E.U16 R26, desc[UR14][R14.64+0x2] ;  /* 0x0000020e0e1a7981 */ /* 0x000ee8000c1e1500 */
[----:B------:R-:W4:Y:S04]  /*1cd0*/  LDG.E.U16 R27, desc[UR14][R8.64] ;  /* 0x0000000e081b7981 */ /* 0x000f28000c1e1500 */
[----:B------:R-:W5:Y:S01]  /*1ce0*/  LDG.E.U16 R28, desc[UR14][R8.64+0x2] ;  /* 0x0000020e081c7981 */ /* 0x000f62000c1e1500 */
[----:B0-----:R-:W-:Y:S01]  /*1cf0*/  HFMA2 R4, -RZ, RZ, 1.875, 0 ;  /* 0x3f800000ff047431 */ /* 0x001fe200000001ff */
[----:B------:R-:W-:Y:S01]  /*1d00*/  BSSY.RECONVERGENT B0, `(.L_x_1591) ;  /* 0x000007f000007945 */ /* 0x000fe20003800200 */
[----:B------:R-:W-:Y:S01]  /*1d10*/  VIADD R5, R21, 0x40 ;  /* 0x0000004015057836 */ /* 0x000fe20000000000 */
[----:B------:R-:W0:Y:S02]  /*1d20*/  LDS.64 R6, [UR5+0x78] ;  /* 0x00007805ff067984 */ /* 0x000e240008000a00 */
[----:B0-----:R-:W-:-:S04]  /*1d30*/  FMUL.FTZ R6, R6, UR10 ;  /* 0x0000000a06067c20 */ /* 0x001fc80008410000 */
[----:B------:R-:W-:-:S04]  /*1d40*/  FMUL.FTZ R29, R6, R6 ;  /* 0x00000006061d7220 */ /* 0x000fc80000410000 */
[----:B------:R-:W-:-:S05]  /*1d50*/  FFMA.FTZ R7, R7, UR10, -R29 ;  /* 0x0000000a07077c23 */ /* 0x000fca000801081d */
[----:B------:R-:W-:-:S13]  /*1d60*/  FSETP.GTU.FTZ.AND P2, PT, R7, RZ, PT ;  /* 0x000000ff0700720b */ /* 0x000fda0003f5c000 */
[----:B------:R-:W0:Y:S02]  /*1d70*/  @P2 LDC R10, c[0x0][0x3a8] ;  /* 0x0000ea00ff0a2b82 */ /* 0x000e240000000800 */
[----:B0-----:R-:W-:-:S04]  /*1d80*/  @P2 FADD.FTZ R10, R7, R10 ;  /* 0x0000000a070a2221 */ /* 0x001fc80000010000 */
[----:B------:R0:W1:Y:S01]  /*1d90*/  @P2 MUFU.RSQ R4, R10 ;  /* 0x0000000a00042308 */ /* 0x0000620000001400 */
[----:B--2---:R-:W-:Y:S02]  /*1da0*/  SHF.L.U32 R7, R16, 0x10, RZ ;  /* 0x0000001010077819 */ /* 0x004fe400000006ff */
[----:B---3--:R-:W-:Y:S02]  /*1db0*/  SHF.L.U32 R12, R26, 0x10, RZ ;  /* 0x000000101a0c7819 */ /* 0x008fe400000006ff */
[----:B----4-:R-:W-:Y:S01]  /*1dc0*/  SHF.L.U32 R14, R27, 0x10, RZ ;  /* 0x000000101b0e7819 */ /* 0x010fe200000006ff */
[----:B-----5:R-:W-:Y:S01]  /*1dd0*/  IMAD.U32 R13, R28, 0x10000, RZ ;  /* 0x000100001c0d7824 */ /* 0x020fe200078e00ff */
[----:B01----:R-:W-:Y:S06]  /*1de0*/  BRA.U UP0, `(.L_x_1592) ;  /* 0x0000000100bc7547 */ /* 0x003fec000b800000 */
[----:B------:R-:W0:Y:S01]  /*1df0*/  LDCU.64 UR12, c[0x0][0x3e8] ;  /* 0x00007d00ff0c77ac */ /* 0x000e220008000a00 */
[----:B------:R-:W-:Y:S01]  /*1e00*/  SHF.R.S32.HI R10, RZ, 0x1f, R21 ;  /* 0x0000001fff0a7819 */ /* 0x000fe20000011415 */
[----:B------:R-:W-:Y:S01]  /*1e10*/  BSSY.RECONVERGENT B1, `(.L_x_1593) ;  /* 0x0000019000017945 */ /* 0x000fe20003800200 */
[----:B------:R-:W-:Y:S02]  /*1e20*/  SHF.R.S32.HI R15, RZ, 0x1f, R5 ;  /* 0x0000001fff0f7819 */ /* 0x000fe40000011405 */
[----:B0-----:R-:W-:Y:S02]  /*1e30*/  ISETP.GE.U32.AND P1, PT, R21, UR12, PT ;  /* 0x0000000c15007c0c */ /* 0x001fe4000bf26070 */
[----:B------:R-:W-:Y:S02]  /*1e40*/  ISETP.GE.U32.AND P2, PT, R5, UR12, PT ;  /* 0x0000000c05007c0c */ /* 0x000fe4000bf46070 */
[----:B------:R-:W-:Y:S02]  /*1e50*/  ISETP.GE.AND.EX P1, PT, R10, UR13, PT, P1 ;  /* 0x0000000d0a007c0c */ /* 0x000fe4000bf26310 */
[----:B------:R-:W-:-:S11]  /*1e60*/  ISETP.GE.AND.EX P2, PT, R15, UR13, PT, P2 ;  /* 0x0000000d0f007c0c */ /* 0x000fd6000bf46320 */
[----:B------:R-:W-:Y:S05]  /*1e70*/  @P1 BRA `(.L_x_1594) ;  /* 0x0000000000481947 */ /* 0x000fea0003800000 */
[----:B------:R-:W0:Y:S01]  /*1e80*/  LDCU.64 UR16, c[0x0][0x3e0] ;  /* 0x00007c00ff1077ac */ /* 0x000e220008000a00 */
[--C-:B------:R-:W-:Y:S01]  /*1e90*/  FADD.FTZ R11, R2, -R6.reuse ;  /* 0x80000006020b7221 */ /* 0x100fe20000010000 */
[----:B------:R-:W-:Y:S01]  /*1ea0*/  MOV R8, R22 ;  /* 0x0000001600087202 */ /* 0x000fe20000000f00 */
[----:B------:R-:W-:Y:S01]  /*1eb0*/  FADD.FTZ R17, R17, -R6 ;  /* 0x8000000611117221 */ /* 0x000fe20000010000 */
[----:B------:R-:W1:Y:S01]  /*1ec0*/  LDCU.64 UR10, c[0x0][0x380] ;  /* 0x00007000ff0a77ac */ /* 0x000e620008000a00 */
[----:B------:R-:W-:Y:S01]  /*1ed0*/  MOV R9, R25 ;  /* 0x0000001900097202 */ /* 0x000fe20000000f00 */
[-C--:B------:R-:W-:Y:S01]  /*1ee0*/  FMUL.FTZ R11, R11, R4.reuse ;  /* 0x000000040b0b7220 */ /* 0x080fe20000410000 */
[----:B------:R-:W-:-:S04]  /*1ef0*/  FMUL.FTZ R17, R17, R4 ;  /* 0x0000000411117220 */ /* 0x000fc80000410000 */
[----:B------:R-:W-:Y:S01]  /*1f00*/  FFMA.FTZ R17, R12, R17, R13 ;  /* 0x000000110c117223 */ /* 0x000fe2000001000d */
[----:B0-----:R-:W-:Y:S02]  /*1f10*/  IMAD R2, R10, UR16, RZ ;  /* 0x000000100a027c24 */ /* 0x001fe4000f8e02ff */
[----:B------:R-:W-:-:S04]  /*1f20*/  IMAD.WIDE.U32 R8, R21, UR16, R8 ;  /* 0x0000001015087c25 */ /* 0x000fc8000f8e0008 */
[----:B------:R-:W-:Y:S02]  /*1f30*/  IMAD R27, R21, UR17, R2 ;  /* 0x00000011151b7c24 */ /* 0x000fe4000f8e0202 */
[----:B------:R-:W-:Y:S01]  /*1f40*/  FFMA.FTZ R2, R7, R11, R14 ;  /* 0x0000000b07027223 */ /* 0x000fe2000001000e */
[C---:B-1----:R-:W-:Y:S02]  /*1f50*/  LEA R10, P1, R8.reuse, UR10, 0x1 ;  /* 0x0000000a080a7c11 */ /* 0x042fe4000f8208ff */
[----:B------:R-:W-:Y:S02]  /*1f60*/  IADD3 R27, PT, PT, R9, R27, RZ ;  /* 0x0000001b091b7210 */ /* 0x000fe40007ffe0ff */
[----:B------:R-:W-:Y:S02]  /*1f70*/  F2FP.BF16.F32.PACK_AB R9, R17, R2 ;  /* 0x000000021109723e */ /* 0x000fe400000010ff */
[----:B------:R-:W-:-:S05]  /*1f80*/  LEA.HI.X R11, R8, UR11, R27, 0x1, P1 ;  /* 0x0000000b080b7c11 */ /* 0x000fca00088f0c1b */
[----:B------:R0:W-:Y:S02]  /*1f90*/  STG.E desc[UR14][R10.64], R9 ;  /* 0x000000090a007986 */ /* 0x0001e4000c10190e */
.L_x_1594:
[----:B------:R-:W-:Y:S05]  /*1fa0*/  BSYNC.RECONVERGENT B1 ;  /* 0x0000000000017941 */ /* 0x000fea0003800200 */
.L_x_1593:
[----:B------:R-:W-:Y:S05]  /*1fb0*/  @P2 BRA `(.L_x_1595) ;  /* 0x00000004004c2947 */ /* 0x000fea0003800000 */
[----:B------:R-:W1:Y:S01]  /*1fc0*/  LDCU.64 UR10, c[0x0][0x3e0] ;  /* 0x00007c00ff0a77ac */ /* 0x000e620008000a00 */
[--C-:B0-----:R-:W-:Y:S01]  /*1fd0*/  FADD.FTZ R9, R0, -R6.reuse ;  /* 0x8000000600097221 */ /* 0x101fe20000010000 */
[----:B------:R-:W-:Y:S01]  /*1fe0*/  FADD.FTZ R3, R3, -R6 ;  /* 0x8000000603037221 */ /* 0x000fe20000010000 */
[----:B------:R-:W-:Y:S01]  /*1ff0*/  IMAD.MOV.U32 R23, RZ, RZ, R25 ;  /* 0x000000ffff177224 */ /* 0x000fe200078e0019 */
[----:B------:R-:W0:Y:S01]  /*2000*/  LDCU.64 UR12, c[0x0][0x380] ;  /* 0x00007000ff0c77ac */ /* 0x000e220008000a00 */
[-C--:B------:R-:W-:Y:S01]  /*2010*/  FMUL.FTZ R9, R9, R4.reuse ;  /* 0x0000000409097220 */ /* 0x080fe20000410000 */
[----:B------:R-:W-:-:S04]  /*2020*/  FMUL.FTZ R3, R3, R4 ;  /* 0x0000000403037220 */ /* 0x000fc80000410000 */
[----:B------:R-:W-:Y:S01]  /*2030*/  FFMA.FTZ R12, R12, R3, R13 ;  /* 0x000000030c0c7223 */ /* 0x000fe2000001000d */
[----:B-1----:R-:W-:Y:S02]  /*2040*/  IMAD R0, R15, UR10, RZ ;  /* 0x0000000a0f007c24 */ /* 0x002fe4000f8e02ff */
[----:B------:R-:W-:-:S04]  /*2050*/  IMAD.WIDE.U32 R22, R5, UR10, R22 ;  /* 0x0000000a05167c25 */ /* 0x000fc8000f8e0016 */
[----:B------:R-:W-:Y:S02]  /*2060*/  IMAD R11, R5, UR11, R0 ;  /* 0x0000000b050b7c24 */ /* 0x000fe4000f8e0200 */
[----:B------:R-:W-:Y:S01]  /*2070*/  FFMA.FTZ R5, R7, R9, R14 ;  /* 0x0000000907057223 */ /* 0x000fe2000001000e */
[----:B0-----:R-:W-:Y:S02]  /*2080*/  LEA R2, P1, R22, UR12, 0x1 ;  /* 0x0000000c16027c11 */ /* 0x001fe4000f8208ff */
[----:B------:R-:W-:Y:S02]  /*2090*/  IADD3 R11, PT, PT, R23, R11, RZ ;  /* 0x0000000b170b7210 */ /* 0x000fe40007ffe0ff */
[----:B------:R-:W-:Y:S02]  /*20a0*/  F2FP.BF16.F32.PACK_AB R5, R12, R5 ;  /* 0x000000050c05723e */ /* 0x000fe400000010ff */
[----:B------:R-:W-:-:S05]  /*20b0*/  LEA.HI.X R3, R22, UR13, R11, 0x1, P1 ;  /* 0x0000000d16037c11 */ /* 0x000fca00088f0c0b */
[----:B------:R1:W-:Y:S01]  /*20c0*/  STG.E desc[UR14][R2.64], R5 ;  /* 0x0000000502007986 */ /* 0x0003e2000c10190e */
[----:B------:R-:W-:Y:S05]  /*20d0*/  BRA `(.L_x_1595) ;  /* 0x0000000400047947 */ /* 0x000fea0003800000 */
.L_x_1592:
[----:B------:R-:W-:Y:S04]  /*20e0*/  BSSY.RECONVERGENT B1, `(.L_x_1596) ;  /* 0x000001f000017945 */ /* 0x000fe80003800200 */
[----:B------:R-:W-:Y:S05]  /*20f0*/  @P1 BRA `(.L_x_1597) ;  /* 0x0000000000741947 */ /* 0x000fea0003800000 */
[--C-:B------:R-:W-:Y:S01]  /*2100*/  FADD.FTZ R9, R2, -R6.reuse ;  /* 0x8000000602097221 */ /* 0x100fe20000010000 */
[----:B------:R-:W-:Y:S01]  /*2110*/  FADD.FTZ R17, R17, -R6 ;  /* 0x8000000611117221 */ /* 0x000fe20000010000 */
[----:B------:R-:W0:Y:S01]  /*2120*/  LDCU.64 UR10, c[0x0][0x3e0] ;  /* 0x00007c00ff0a77ac */ /* 0x000e220008000a00 */
[----:B------:R-:W-:Y:S01]  /*2130*/  SHF.R.S32.HI R26, RZ, 0x1f, R21 ;  /* 0x0000001fff1a7819 */ /* 0x000fe20000011415 */
[-C--:B------:R-:W-:Y:S01]  /*2140*/  FMUL.FTZ R9, R9, R4.reuse ;  /* 0x0000000409097220 */ /* 0x080fe20000410000 */
[----:B------:R-:W-:Y:S01]  /*2150*/  FMUL.FTZ R2, R17, R4 ;  /* 0x0000000411027220 */ /* 0x000fe20000410000 */
[----:B------:R-:W1:Y:S02]  /*2160*/  LDCU.64 UR12, c[0x0][0x380] ;  /* 0x00007000ff0c77ac */ /* 0x000e640008000a00 */
[----:B------:R-:W-:Y:S01]  /*2170*/  FFMA.FTZ R10, R7, R9, R14 ;  /* 0x00000009070a7223 */ /* 0x000fe2000001000e */
[----:B------:R-:W-:Y:S01]  /*2180*/  FFMA.FTZ R2, R12, R2, R13 ;  /* 0x000000020c027223 */ /* 0x000fe2000001000d */
[----:B------:R-:W-:-:S02]  /*2190*/  MOV R9, R25 ;  /* 0x0000001900097202 */ /* 0x000fc40000000f00 */
[----:B------:R-:W-:Y:S01]  /*21a0*/  FMUL.FTZ R8, R10, -1.4426950216293334961 ;  /* 0xbfb8aa3b0a087820 */ /* 0x000fe20000410000 */
[----:B------:R-:W-:-:S05]  /*21b0*/  FMUL.FTZ R15, R2, -1.4426950216293334961 ;  /* 0xbfb8aa3b020f7820 */ /* 0x000fca0000410000 */
[----:B------:R-:W2:Y:S01]  /*21c0*/  MUFU.EX2 R8, R8 ;  /* 0x0000000800087308 */ /* 0x000ea20000000800 */
[----:B0-----:R-:W-:-:S04]  /*21d0*/  IMAD R26, R26, UR10, RZ ;  /* 0x0000000a1a1a7c24 */ /* 0x001fc8000f8e02ff */
[----:B------:R-:W-:-:S03]  /*21e0*/  IMAD R27, R21, UR11, R26 ;  /* 0x0000000b151b7c24 */ /* 0x000fc6000f8e021a */
[----:B------:R-:W0:Y:S01]  /*21f0*/  MUFU.EX2 R15, R15 ;  /* 0x0000000f000f7308 */ /* 0x000e220000000800 */
[----:B--2---:R-:W-:Y:S01]  /*2200*/  FADD.FTZ R11, R8, 1 ;  /* 0x3f800000080b7421 */ /* 0x004fe20000010000 */
[----:B------:R-:W-:-:S06]  /*2210*/  MOV R8, R22 ;  /* 0x0000001600087202 */ /* 0x000fcc0000000f00 */
[----:B------:R-:W2:Y:S01]  /*2220*/  MUFU.RCP R11, R11 ;  /* 0x0000000b000b7308 */ /* 0x000ea20000001000 */
[----:B------:R-:W-:-:S04]  /*2230*/  IMAD.WIDE.U32 R8, R21, UR10, R8 ;  /* 0x0000000a15087c25 */ /* 0x000fc8000f8e0008 */
[----:B0-----:R-:W-:Y:S01]  /*2240*/  FADD.FTZ R16, R15, 1 ;  /* 0x3f8000000f107421 */ /* 0x001fe20000010000 */
[----:B------:R-:W-:-:S03]  /*2250*/  IMAD.IADD R27, R9, 0x1, R27 ;  /* 0x00000001091b7824 */ /* 0x000fc600078e021b */
[----:B------:R-:W0:Y:S01]  /*2260*/  MUFU.RCP R17, R16 ;  /* 0x0000001000117308 */ /* 0x000e220000001000 */
[----:B--2---:R-:W-:Y:S01]  /*2270*/  FMUL.FTZ R15, R10, R11 ;  /* 0x0000000b0a0f7220 */ /* 0x004fe20000410000 */
[----:B-1----:R-:W-:-:S04]  /*2280*/  LEA R10, P1, R8, UR12, 0x1 ;  /* 0x0000000c080a7c11 */ /* 0x002fc8000f8208ff */
[----:B------:R-:W-:Y:S01]  /*2290*/  LEA.HI.X R11, R8, UR13, R27, 0x1, P1 ;  /* 0x0000000d080b7c11 */ /* 0x000fe200088f0c1b */
[----:B0-----:R-:W-:-:S05]  /*22a0*/  FMUL.FTZ R2, R2, R17 ;  /* 0x0000001102027220 */ /* 0x001fca0000410000 */
[----:B------:R-:W-:-:S05]  /*22b0*/  F2FP.BF16.F32.PACK_AB R15, R2, R15 ;  /* 0x0000000f020f723e */ /* 0x000fca00000010ff */
[----:B------:R0:W-:Y:S02]  /*22c0*/  STG.E desc[UR14][R10.64], R15 ;  /* 0x0000000f0a007986 */ /* 0x0001e4000c10190e */
.L_x_1597:
[----:B------:R-:W-:Y:S05]  /*22d0*/  BSYNC.RECONVERGENT B1 ;  /* 0x0000000000017941 */ /* 0x000fea0003800200 */
.L_x_1596:
[----:B------:R-:W1:Y:S01]  /*22e0*/  LDCU.64 UR10, c[0x0][0x3e8] ;  /* 0x00007d00ff0a77ac */ /* 0x000e620008000a00 */
[----:B------:R-:W-:Y:S02]  /*22f0*/  SHF.R.S32.HI R2, RZ, 0x1f, R5 ;  /* 0x0000001fff027819 */ /* 0x000fe40000011405 */
[----:B-1----:R-:W-:-:S04]  /*2300*/  ISETP.GE.U32.AND P1, PT, R5, UR10, PT ;  /* 0x0000000a05007c0c */ /* 0x002fc8000bf26070 */
[----:B------:R-:W-:-:S13]  /*2310*/  ISETP.GE.AND.EX P1, PT, R2, UR11, PT, P1 ;  /* 0x0000000b02007c0c */ /* 0x000fda000bf26310 */
[----:B------:R-:W-:Y:S05]  /*2320*/  @P1 BRA `(.L_x_1595) ;  /* 0x0000000000701947 */ /* 0x000fea0003800000 */
[--C-:B------:R-:W-:Y:S01]  /*2330*/  FADD.FTZ R9, R0, -R6.reuse ;  /* 0x8000000600097221 */ /* 0x100fe20000010000 */
[----:B------:R-:W-:Y:S01]  /*2340*/  FADD.FTZ R3, R3, -R6 ;  /* 0x8000000603037221 */ /* 0x000fe20000010000 */
[----:B------:R-:W0:Y:S02]  /*2350*/  LDCU.64 UR10, c[0x0][0x3e0] ;  /* 0x00007c00ff0a77ac */ /* 0x000e240008000a00 */
        /* <DEDUP_REMOVED lines=9> */
[----:B0-----:R-:W-:Y:S01]  /*23f0*/  IMAD R10, R2, UR10, RZ ;  /* 0x0000000a020a7c24 */ /* 0x001fe2000f8e02ff */
[----:B------:R-:W-:-:S06]  /*2400*/  MOV R2, R22 ;  /* 0x0000001600027202 */ /* 0x000fcc0000000f00 */
[----:B------:R-:W0:Y:S01]  /*2410*/  MUFU.EX2 R4, R4 ;  /* 0x0000000400047308 */ /* 0x000e220000000800 */
[----:B------:R-:W-:-:S04]  /*2420*/  IMAD.WIDE.U32 R2, R5, UR10, R2 ;  /* 0x0000000a05027c25 */ /* 0x000fc8000f8e0002 */
[----:B------:R-:W-:Y:S02]  /*2430*/  IMAD R5, R5, UR11, R10 ;  /* 0x0000000b05057c24 */ /* 0x000fe4000f8e020a */
[----:B--2---:R-:W-:-:S03]  /*2440*/  FADD.FTZ R6, R0, 1 ;  /* 0x3f80000000067421 */ /* 0x004fc60000010000 */
[----:B------:R-:W-:-:S03]  /*2450*/  IADD3 R5, PT, PT, R3, R5, RZ ;  /* 0x0000000503057210 */ /* 0x000fc60007ffe0ff */
[----:B------:R-:W2:Y:S01]  /*2460*/  MUFU.RCP R6, R6 ;  /* 0x0000000600067308 */ /* 0x000ea20000001000 */
[----:B0-----:R-:W-:Y:S01]  /*2470*/  FADD.FTZ R8, R4, 1 ;  /* 0x3f80000004087421 */ /* 0x001fe20000010000 */
[----:B-1----:R-:W-:-:S04]  /*2480*/  LEA R4, P1, R2, UR12, 0x1 ;  /* 0x0000000c02047c11 */ /* 0x002fc8000f8208ff */
[----:B------:R-:W-:Y:S02]  /*2490*/  LEA.HI.X R5, R2, UR13, R5, 0x1, P1 ;  /* 0x0000000d02057c11 */ /* 0x000fe400088f0c05 */
[----:B------:R-:W0:Y:S01]  /*24a0*/  MUFU.RCP R8, R8 ;  /* 0x0000000800087308 */ /* 0x000e220000001000 */
[----:B--2---:R-:W-:Y:S01]  /*24b0*/  FMUL.FTZ R7, R7, R6 ;  /* 0x0000000607077220 */ /* 0x004fe20000410000 */
[----:B0-----:R-:W-:-:S05]  /*24c0*/  FMUL.FTZ R0, R13, R8 ;  /* 0x000000080d007220 */ /* 0x001fca0000410000 */
[----:B------:R-:W-:-:S05]  /*24d0*/  F2FP.BF16.F32.PACK_AB R7, R0, R7 ;  /* 0x000000070007723e */ /* 0x000fca00000010ff */
[----:B------:R2:W-:Y:S02]  /*24e0*/  STG.E desc[UR14][R4.64], R7 ;  /* 0x0000000704007986 */ /* 0x0005e4000c10190e */
.L_x_1595:
[----:B------:R-:W-:Y:S05]  /*24f0*/  BSYNC.RECONVERGENT B0 ;  /* 0x0000000000007941 */ /* 0x000fea0003800200 */
.L_x_1591:
[----:B------:R-:W-:Y:S02]  /*2500*/  UIADD3 UR8, UPT, UPT, UR19, UR8, URZ ;  /* 0x0000000813087290 */ /* 0x000fe4000fffe0ff */
[----:B------:R-:W-:Y:S02]  /*2510*/  UIADD3 UR4, UPT, UPT, UR4, 0x1, URZ ;  /* 0x0000000104047890 */ /* 0x000fe4000fffe0ff */
[----:B------:R-:W-:-:S09]  /*2520*/  UISETP.GE.AND UP1, UPT, UR8, UR7, UPT ;  /* 0x000000070800728c */ /* 0x000fd2000bf26270 */
[----:B------:R-:W-:Y:S05]  /*2530*/  BRA.U !UP1, `(.L_x_1598) ;  /* 0xffffffdd09207547 */ /* 0x000fea000b83ffff */
[----:B------:R-:W-:Y:S05]  /*2540*/  EXIT ;  /* 0x000000000000794d */ /* 0x000fea0003800000 */
.L_x_1599:
        /* <DEDUP_REMOVED lines=11> */
.L_x_2500:


//--------------------- .text._Z35group_norm_nhwc_fwd_one_pass_kernelI11Bf16IOBf16WLi256ELi12ELi384EEv26Group_norm_nhwc_fwd_params --------------------------
	.section	.text._Z35group_norm_nhwc_fwd_one_pass_kernelI11Bf16IOBf16WLi256ELi12ELi384EEv26Group_norm_nhwc_fwd_params,"ax",@progbits
	.align	128
        .global         _Z35group_norm_nhwc_fwd_one_pass_kernelI11Bf16IOBf16WLi256ELi12ELi384EEv26Group_norm_nhwc_fwd_params
        .type           _Z35group_norm_nhwc_fwd_one_pass_kernelI11Bf16IOBf16WLi256ELi12ELi384EEv26Group_norm_nhwc_fwd_params,@function
        .size           _Z35group_norm_nhwc_fwd_one_pass_kernelI11Bf16IOBf16WLi256ELi12ELi384EEv26Group_norm_nhwc_fwd_params,(.L_x_2501 - _Z35group_norm_nhwc_fwd_one_pass_kernelI11Bf16IOBf16WLi256ELi12ELi384EEv26Group_norm_nhwc_fwd_params)
        .other          _Z35group_norm_nhwc_fwd_one_pass_kernelI11Bf16IOBf16WLi256ELi12ELi384EEv26Group_norm_nhwc_fwd_params,@"STO_CUDA_ENTRY STV_DEFAULT"
_Z35group_norm_nhwc_fwd_one_pass_kernelI11Bf16IOBf16WLi256ELi12ELi384EEv26Group_norm_nhwc_fwd_params:
.text._Z35group_norm_nhwc_fwd_one_pass_kernelI11Bf16IOBf16WLi256ELi12ELi384EEv26Group_norm_nhwc_fwd_params:
        /* <DEDUP_REMOVED lines=25> */
.L_x_1627:
[----:B0-----:R-:W0:Y:S01]  /*0190*/  LDC R0, c[0x0][0x3f8] ;  /* 0x0000fe00ff007b82 */ /* 0x001e220000000800 */
[----:B------:R-:W-:Y:S01]  /*01a0*/  IABS R8, UR8 ;  /* 0x0000000800087c13 */ /* 0x000fe20008000000 */
[----:B-1----:R-:W1:Y:S01]  /*01b0*/  LDCU.64 UR10, c[0x0][0x3e8] ;  /* 0x00007d00ff0a77ac */ /* 0x002e620008000a00 */
[----:B------:R-:W-:Y:S02]  /*01c0*/  IADD3 R19, PT, PT, R23, 0x40, RZ ;  /* 0x0000004017137810 */ /* 0x000fe40007ffe0ff */
[----:B------:R-:W-:Y:S01]  /*01d0*/  SHF.R.S32.HI R17, RZ, 0x1f, R23 ;  /* 0x0000001fff117819 */ /* 0x000fe20000011417 */
[----:B--2---:R-:W2:Y:S01]  /*01e0*/  LDCU.64 UR12, c[0x0][0x3f0] ;  /* 0x00007e00ff0c77ac */ /* 0x004ea20008000a00 */
[----:B------:R-:W-:Y:S02]  /*01f0*/  SHF.R.S32.HI R15, RZ, 0x1f, R19 ;  /* 0x0000001fff0f7819 */ /* 0x000fe40000011413 */
[----:B0-----:R-:W-:Y:S02]  /*0200*/  IABS R5, R0 ;  /* 0x0000000000057213 */ /* 0x001fe40000000000 */
[----:B------:R-:W-:-:S02]  /*0210*/  ISETP.NE.AND P3, PT, R0, RZ, PT ;  /* 0x000000ff0000720c */ /* 0x000fc40003f65270 */
[----:B------:R-:W0:Y:S08]  /*0220*/  I2F.RP R4, R5 ;  /* 0x0000000500047306 */ /* 0x000e300000209400 */
[----:B0-----:R-:W0:Y:S02]  /*0230*/  MUFU.RCP R4, R4 ;  /* 0x0000000400047308 */ /* 0x001e240000001000 */
[----:B0--3--:R-:W-:-:S06]  /*0240*/  IADD3 R2, PT, PT, R4, 0xffffffe, RZ ;  /* 0x0ffffffe04027810 */ /* 0x009fcc0007ffe0ff */
        /* <DEDUP_REMOVED lines=166> */
.L_x_1601:
[----:B------:R-:W-:Y:S05]  /*0cb0*/  BSYNC.RECONVERGENT B0 ;  /* 0x0000000000007941 */ /* 0x000fea0003800200 */
.L_x_1600:
        /* <DEDUP_REMOVED lines=36> */
.L_x_1603:
[----:B------:R-:W-:Y:S05]  /*0f00*/  BSYNC.RECONVERGENT B0 ;  /* 0x0000000000007941 */ /* 0x000fea0003800200 */
.L_x_1602:
        /* <DEDUP_REMOVED lines=31> */
.L_x_1606:
[----:B---3--:R-:W3:Y:S04]  /*1100*/  LDG.E.STRONG.GPU R6, desc[UR16][R8.64] ;  /* 0x0000001008067981 */ /* 0x008ee8000c1ef900 */
[----:B---3--:R-:W-:Y:S01]  /*1110*/  CCTL.IVALL ;  /* 0x00000000ff00798f */ /* 0x008fe20002000000 */
[----:B------:R-:W-:Y:S05]  /*1120*/  YIELD ;  /* 0x0000000000007946 */ /* 0x000fea0003800000 */
[----:B------:R-:W-:-:S13]  /*1130*/  ISETP.NE.AND P2, PT, R6, R11, PT ;  /* 0x0000000b0600720c */ /* 0x000fda0003f45270 */
[----:B------:R-:W-:Y:S05]  /*1140*/  @P2 BRA `(.L_x_1606) ;  /* 0xfffffffc00ec2947 */ /* 0x000fea000383ffff */
.L_x_1605:
        /* <DEDUP_REMOVED lines=15> */
.L_x_1608:
        /* <DEDUP_REMOVED lines=91> */
.L_x_1607:
        /* <DEDUP_REMOVED lines=13> */
[----:B------:R-:W-:Y:S01]  /*18c0*/  ISETP.EQ.OR P4, PT, R6, UR15, P3 ;  /* 0x0000000f06007c0c */ /* 0x000fe20009f82670 */
[----:B------:R-:W-:Y:S01]  /*18d0*/  IMAD.U32 R6, RZ, RZ, UR14 ;  /* 0x0000000eff067e24 */ /* 0x000fe2000f8e00ff */
[----:B------:R-:W-:-:S04]  /*18e0*/  ISETP.EQ.OR P5, PT, R7, UR15, P3 ;  /* 0x0000000f07007c0c */ /* 0x000fc80009fa2670 */
[----:B------:R-:W-:Y:S01]  /*18f0*/  ISETP.EQ.OR P6, PT, R6, UR15, P3 ;  /* 0x0000000f06007c0c */ /* 0x000fe20009fc2670 */
[----:B------:R-:W-:-:S05]  /*1900*/  VOTEU.ALL UP2, P2 ;  /* 0x0000000000ff7886 */ /* 0x000fca0001040000 */
[----:B------:R-:W-:Y:S01]  /*1910*/  @!UP2 UIMAD UR10, UR5, UR20, UR6 ;  /* 0x00000014050aa2a4 */ /* 0x000fe2000f8e0206 */
[----:B------:R-:W-:Y:S02]  /*1920*/  VOTEU.ALL UP1, P4 ;  /* 0x0000000000ff7886 */ /* 0x000fe40002020000 */
[----:B------:R-:W-:Y:S01]  /*1930*/  VOTEU.ALL UP0, P5 ;  /* 0x0000000000ff7886 */ /* 0x000fe20002800000 */
[----:B------:R-:W-:Y:S02]  /*1940*/  @!UP2 UIMAD.WIDE.U32 UR10, UR10, 0x8, UR18 ;  /* 0x000000080a0aa8a5 */ /* 0x000fe4000f8e0012 */
[----:B------:R-:W-:Y:S01]  /*1950*/  @!UP1 UIMAD UR12, UR12, UR20, UR6 ;  /* 0x000000140c0c92a4 */ /* 0x000fe2000f8e0206 */
[----:B------:R-:W-:Y:S01]  /*1960*/  VOTEU.ALL UP2, P6 ;  /* 0x0000000000ff7886 */ /* 0x000fe20003040000 */
[----:B------:R-:W-:Y:S02]  /*1970*/  @!UP0 UIMAD UR9, UR9, UR20, UR6 ;  /* 0x00000014090982a4 */ /* 0x000fe4000f8e0206 */
[----:B------:R-:W-:Y:S01]  /*1980*/  MOV R6, UR10 ;  /* 0x0000000a00067c02 */ /* 0x000fe20008000f00 */
[----:B------:R-:W-:Y:S01]  /*1990*/  @!UP1 UIMAD.WIDE.U32 UR12, UR12, 0x8, UR18 ;  /* 0x000000080c0c98a5 */ /* 0x000fe2000f8e0012 */
[----:B------:R-:W-:Y:S01]  /*19a0*/  MOV R7, UR11 ;  /* 0x0000000b00077c02 */ /* 0x000fe20008000f00 */
[----:B------:R-:W-:-:S02]  /*19b0*/  @!UP2 UIMAD UR14, UR14, UR20, UR6 ;  /* 0x000000140e0ea2a4 */ /* 0x000fc4000f8e0206 */
[----:B------:R-:W-:Y:S02]  /*19c0*/  @!UP0 UIMAD.WIDE.U32 UR10, UR9, 0x8, UR18 ;  /* 0x00000008090a88a5 */ /* 0x000fe4000f8e0012 */
[----:B------:R-:W-:Y:S01]  /*19d0*/  MOV R8, UR12 ;  /* 0x0000000c00087c02 */ /* 0x000fe20008000f00 */
[----:B------:R-:W-:Y:S01]  /*19e0*/  IMAD.U32 R9, RZ, RZ, UR13 ;  /* 0x0000000dff097e24 */ /* 0x000fe2000f8e00ff */
[----:B------:R-:W0:Y:S01]  /*19f0*/  @!P2 LDG.E.64 R6, desc[UR16][R6.64] ;  /* 0x000000100606a981 */ /* 0x000e22000c1e1b00 */
[----:B------:R-:W-:Y:S01]  /*1a00*/  @!UP2 UIMAD.WIDE.U32 UR12, UR14, 0x8, UR18 ;  /* 0x000000080e0ca8a5 */ /* 0x000fe2000f8e0012 */
[----:B------:R-:W-:Y:S02]  /*1a10*/  MOV R10, UR10 ;  /* 0x0000000a000a7c02 */ /* 0x000fe40008000f00 */
[----:B------:R-:W-:Y:S01]  /*1a20*/  MOV R11, UR11 ;  /* 0x0000000b000b7c02 */ /* 0x000fe20008000f00 */
[----:B------:R-:W3:Y:S02]  /*1a30*/  @!P4 LDG.E.64 R8, desc[UR16][R8.64] ;  /* 0x000000100808c981 */ /* 0x000ee4000c1e1b00 */
[----:B--2---:R-:W-:Y:S01]  /*1a40*/  MOV R12, UR12 ;  /* 0x0000000c000c7c02 */ /* 0x004fe20008000f00 */
[----:B-1----:R-:W-:-:S02]  /*1a50*/  IMAD.U32 R13, RZ, RZ, UR13 ;  /* 0x0000000dff0d7e24 */ /* 0x002fc4000f8e00ff */
[----:B------:R-:W2:Y:S04]  /*1a60*/  @!P5 LDG.E.64 R10, desc[UR16][R10.64] ;  /* 0x000000100a0ad981 */ /* 0x000ea8000c1e1b00 */
        /* <DEDUP_REMOVED lines=12> */
.L_x_1609:
[----:B------:R-:W-:-:S13]  /*1b30*/  LOP3.LUT P2, R6, R22, 0x3, RZ, 0xc0, !PT ;  /* 0x0000000316067812 */ /* 0x000fda000784c0ff */
        /* <DEDUP_REMOVED lines=27> */
.L_x_1610:
        /* <DEDUP_REMOVED lines=13> */
.L_x_1611:
[----:B------:R-:W-:Y:S05]  /*1dc0*/  BSYNC.RECONVERGENT B0 ;  /* 0x0000000000007941 */ /* 0x000fea0003800200 */
.L_x_1604:
[----:B--2---:R-:W3:Y:S01]  /*1dd0*/  S2R R12, SR_TID.X ;  /* 0x00000000000c7919 */ /* 0x004ee20000002100 */
[----:B------:R-:W2:Y:S01]  /*1de0*/  S2UR UR9, SR_CgaCtaId ;  /* 0x00000000000979c3 */ /* 0x000ea20000008800 */
[----:B------:R-:W4:Y:S01]  /*1df0*/  LDCU UR10, c[0x0][0x414] ;  /* 0x00008280ff0a77ac */ /* 0x000f220008000800 */
[----:B------:R-:W-:-:S06]  /*1e00*/  UMOV UR5, 0x400 ;  /* 0x0000040000057882 */ /* 0x000fcc0000000000 */
[----:B------:R-:W5:Y:S01]  /*1e10*/  LDC.64 R10, c[0x0][0x398] ;  /* 0x0000e600ff0a7b82 */ /* 0x000f620000000a00 */
[----:B--2---:R-:W-:Y:S01]  /*1e20*/  ULEA UR5, UR9, UR5, 0x18 ;  /* 0x0000000509057291 */ /* 0x004fe2000f8ec0ff */
[----:B---3--:R-:W-:-:S08]  /*1e30*/  LOP3.LUT R6, R12, 0xffff, RZ, 0xc0, !PT ;  /* 0x0000ffff0c067812 */ /* 0x008fd000078ec0ff */
[----:B------:R-:W-:Y:S01]  /*1e40*/  @!P3 STS.64 [UR5+0x78], R4 ;  /* 0x00007804ff00b988 */ /* 0x000fe20008000a05 */
[----:B------:R-:W-:-:S05]  /*1e50*/  IMAD R6, R6, 0x2aab, RZ ;  /* 0x00002aab06067824 */ /* 0x000fca00078e02ff */
[----:B------:R-:W-:-:S04]  /*1e60*/  SHF.R.U32.HI R6, RZ, 0x10, R6 ;  /* 0x00000010ff067819 */ /* 0x000fc80000011606 */
[----:B------:R-:W-:-:S05]  /*1e70*/  PRMT R6, R6, 0x9910, RZ ;  /* 0x0000991006067816 */ /* 0x000fca00000000ff */
[----:B------:R-:W-:Y:S02]  /*1e80*/  IMAD R8, R6, 0x6, RZ ;  /* 0x0000000606087824 */ /* 0x000fe400078e02ff */
[----:B------:R-:W2:Y:S03]  /*1e90*/  @P0 LDC.64 R6, c[0x0][0x388] ;  /* 0x0000e200ff060b82 */ /* 0x000ea60000000a00 */
[----:B-1----:R-:W-:-:S04]  /*1ea0*/  IADD3 R13, PT, PT, RZ, -R8, RZ ;  /* 0x80000008ff0d7210 */ /* 0x002fc80007ffe0ff */
[----:B------:R-:W-:Y:S01]  /*1eb0*/  PRMT R13, R13, 0x7710, RZ ;  /* 0x000077100d0d7816 */ /* 0x000fe200000000ff */
[----:B------:R-:W1:Y:S03]  /*1ec0*/  LDC.64 R8, c[0x0][0x3a0] ;  /* 0x0000e800ff087b82 */ /* 0x000e660000000a00 */
[----:B------:R-:W-:-:S04]  /*1ed0*/  IADD3 R13, PT, PT, R13, R12, RZ ;  /* 0x0000000c0d0d7210 */ /* 0x000fc80007ffe0ff */
[----:B------:R-:W-:Y:S01]  /*1ee0*/  SHF.L.U32 R12, R13, 0x1, RZ ;  /* 0x000000010d0c7819 */ /* 0x000fe200000006ff */
[----:B------:R-:W-:-:S03]  /*1ef0*/  IMAD.U32 R13, RZ, RZ, UR8 ;  /* 0x00000008ff0d7e24 */ /* 0x000fc6000f8e00ff */
[----:B------:R-:W-:-:S04]  /*1f00*/  LOP3.LUT R12, R12, 0xffff, RZ, 0xc0, !PT ;  /* 0x0000ffff0c0c7812 */ /* 0x000fc800078ec0ff */
[----:B------:R-:W-:Y:S01]  /*1f10*/  IADD3 R21, PT, PT, R21, R12, RZ ;  /* 0x0000000c15157210 */ /* 0x000fe20007ffe0ff */
[----:B--2---:R-:W-:-:S04]  /*1f20*/  @P0 IMAD.WIDE R12, R13, 0x8, R6 ;  /* 0x000000080d0c0825 */ /* 0x004fc800078e0206 */
[----:B----4-:R-:W-:Y:S01]  /*1f30*/  @P0 FMUL.FTZ R6, R4, UR10 ;  /* 0x0000000a04060c20 */ /* 0x010fe20008410000 */
[----:B------:R-:W-:Y:S01]  /*1f40*/  @P0 FMUL.FTZ R7, R5, UR10 ;  /* 0x0000000a05070c20 */ /* 0x000fe20008410000 */
[----:B-----5:R-:W-:-:S04]  /*1f50*/  IMAD.WIDE R10, R21, 0x2, R10 ;  /* 0x00000002150a7825 */ /* 0x020fc800078e020a */
[----:B------:R-:W-:Y:S01]  /*1f60*/  @P0 STG.E.64 desc[UR16][R12.64], R6 ;  /* 0x000000060c000986 */ /* 0x000fe2000c101b10 */
[----:B-1----:R-:W-:Y:S01]  /*1f70*/  IMAD.WIDE R8, R21, 0x2, R8 ;  /* 0x0000000215087825 */ /* 0x002fe200078e0208 */
[----:B------:R-:W-:Y:S06]  /*1f80*/  BAR.SYNC.DEFER_BLOCKING 0x0 ;  /* 0x0000000000007b1d */ /* 0x000fec0000010000 */
[----:B------:R-:W2:Y:S04]  /*1f90*/  LDG.E.U16 R28, desc[UR16][R8.64] ;  /* 0x00000010081c7981 */ /* 0x000ea8000c1e1500 */
[----:B------:R-:W3:Y:S04]  /*1fa0*/  LDG.E.U16 R21, desc[UR16][R10.64] ;  /* 0x000000100a157981 */ /* 0x000ee8000c1e1500 */
[----:B------:R-:W4:Y:S04]  /*1fb0*/  LDG.E.U16 R29, desc[UR16][R10.64+0x2] ;  /* 0x000002100a1d7981 */ /* 0x000f28000c1e1500 */
[----:B------:R2:W5:Y:S04]  /*1fc0*/  LDG.E.U16 R9, desc[UR16][R8.64+0x2] ;  /* 0x0000021008097981 */ /* 0x000568000c1e1500 */
[----:B------:R-:W0:Y:S01]  /*1fd0*/  LDS.64 R14, [UR5+0x78] ;  /* 0x00007805ff0e7984 */ /* 0x000e220008000a00 */
[----:B------:R-:W1:Y:S01]  /*1fe0*/  LDCU.U8 UR5, c[0x0][0x3fc] ;  /* 0x00007f80ff0577ac */ /* 0x000e620008000000 */
[----:B0-----:R-:W-:-:S04]  /*1ff0*/  FMUL.FTZ R4, R14, UR10 ;  /* 0x0000000a0e047c20 */ /* 0x001fc80008410000 */
[----:B------:R-:W-:-:S04]  /*2000*/  FMUL.FTZ R14, R4, R4 ;  /* 0x00000004040e7220 */ /* 0x000fc80000410000 */
[----:B------:R-:W-:-:S05]  /*2010*/  FFMA.FTZ R14, R15, UR10, -R14 ;  /* 0x0000000a0f0e7c23 */ /* 0x000fca000801080e */
[----:B------:R-:W-:-:S13]  /*2020*/  FSETP.GTU.FTZ.AND P2, PT, R14, RZ, PT ;  /* 0x000000ff0e00720b */ /* 0x000fda0003f5c000 */
[----:B------:R-:W0:Y:S01]  /*2030*/  @P2 LDC R5, c[0x0][0x3a8] ;  /* 0x0000ea00ff052b82 */ /* 0x000e220000000800 */
[----:B-1----:R-:W-:Y:S01]  /*2040*/  UISETP.NE.AND UP0, UPT, UR5, URZ, UPT ;  /* 0x000000ff0500728c */ /* 0x002fe2000bf05270 */
[----:B------:R-:W-:Y:S01]  /*2050*/  BSSY.RECONVERGENT B0, `(.L_x_1612) ;  /* 0x00000f2000007945 */ /* 0x000fe20003800200 */
[----:B0-----:R-:W-:Y:S01]  /*2060*/  @P2 FADD.FTZ R14, R14, R5 ;  /* 0x000000050e0e2221 */ /* 0x001fe20000010000 */
[----:B------:R-:W-:-:S06]  /*2070*/  HFMA2 R5, -RZ, RZ, 1.875, 0 ;  /* 0x3f800000ff057431 */ /* 0x000fcc00000001ff */
[----:B------:R0:W1:Y:S01]  /*2080*/  @P2 MUFU.RSQ R5, R14 ;  /* 0x0000000e00052308 */ /* 0x0000620000001400 */
[----:B--2---:R-:W-:Y:S01]  /*2090*/  IMAD.U32 R8, R28, 0x10000, RZ ;  /* 0x000100001c087824 */ /* 0x004fe200078e00ff */
[----:B---3--:R-:W-:Y:S02]  /*20a0*/  SHF.L.U32 R6, R21, 0x10, RZ ;  /* 0x0000001015067819 */ /* 0x008fe400000006ff */
[----:B----4-:R-:W-:Y:S02]  /*20b0*/  SHF.L.U32 R7, R29, 0x10, RZ ;  /* 0x000000101d077819 */ /* 0x010fe400000006ff */
[----:B-----5:R-:W-:Y:S01]  /*20c0*/  SHF.L.U32 R9, R9, 0x10, RZ ;  /* 0x0000001009097819 */ /* 0x020fe200000006ff */
[----:B01----:R-:W-:Y:S06]  /*20d0*/  BRA.U UP0, `(.L_x_1613) ;  /* 0x0000000500887547 */ /* 0x003fec000b800000 */
[----:B------:R-:W0:Y:S01]  /*20e0*/  LDCU.64 UR12, c[0x0][0x3e8] ;  /* 0x00007d00ff0c77ac */ /* 0x000e220008000a00 */
[----:B------:R-:W-:Y:S01]  /*20f0*/  SHF.R.S32.HI R28, RZ, 0x1f, R23 ;  /* 0x0000001fff1c7819 */ /* 0x000fe20000011417 */
[----:B------:R-:W-:Y:S01]  /*2100*/  BSSY.RECONVERGENT B1, `(.L_x_1614) ;  /* 0x0000019000017945 */ /* 0x000fe20003800200 */
[C---:B------:R-:W-:Y:S02]  /*2110*/  IADD3 R21, PT, PT, R23.reuse, 0x40, RZ ;  /* 0x0000004017157810 */ /* 0x040fe40007ffe0ff */
[C---:B------:R-:W-:Y:S02]  /*2120*/  IADD3 R14, PT, PT, R23.reuse, 0x80, RZ ;  /* 0x00000080170e7810 */ /* 0x040fe40007ffe0ff */
[C---:B------:R-:W-:Y:S02]  /*2130*/  IADD3 R15, PT, PT, R23.reuse, 0xc0, RZ ;  /* 0x000000c0170f7810 */ /* 0x040fe40007ffe0ff */
[----:B0-----:R-:W-:-:S04]  /*2140*/  ISETP.GE.U32.AND P1, PT, R23, UR12, PT ;  /* 0x0000000c17007c0c */ /* 0x001fc8000bf26070 */
[----:B------:R-:W-:-:S13]  /*2150*/  ISETP.GE.AND.EX P1, PT, R28, UR13, PT, P1 ;  /* 0x0000000d1c007c0c */ /* 0x000fda000bf26310 */
[----:B------:R-:W-:Y:S05]  /*2160*/  @P1 BRA `(.L_x_1615) ;  /* 0x0000000000481947 */ /* 0x000fea0003800000 */
[----:B------:R-:W0:Y:S01]  /*2170*/  LDCU.64 UR18, c[0x0][0x3e0] ;  /* 0x00007c00ff1277ac */ /* 0x000e220008000a00 */
[----:B------:R-:W-:Y:S01]  /*2180*/  MOV R11, R25 ;  /* 0x00000019000b7202 */ /* 0x000fe20000000f00 */
[--C-:B------:R-:W-:Y:S01]  /*2190*/  FADD.FTZ R20, R20, -R4.reuse ;  /* 0x8000000414147221 */ /* 0x100fe20000010000 */
[----:B------:R-:W-:Y:S01]  /*21a0*/  FADD.FTZ R12, R19, -R4 ;  /* 0x80000004130c7221 */ /* 0x000fe20000010000 */
[----:B------:R-:W1:Y:S01]  /*21b0*/  LDCU.64 UR10, c[0x0][0x380] ;  /* 0x00007000ff0a77ac */ /* 0x000e620008000a00 */
[----:B------:R-:W-:Y:S02]  /*21c0*/  IMAD.MOV.U32 R10, RZ, RZ, R26 ;  /* 0x000000ffff0a7224 */ /* 0x000fe400078e001a */
[-C--:B------:R-:W-:Y:S01]  /*21d0*/  FMUL.FTZ R19, R20, R5.reuse ;  /* 0x0000000514137220 */ /* 0x080fe20000410000 */
[----:B------:R-:W-:-:S03]  /*21e0*/  FMUL.FTZ R12, R12, R5 ;  /* 0x000000050c0c7220 */ /* 0x000fc60000410000 */
[----:B------:R-:W-:Y:S01]  /*21f0*/  FFMA.FTZ R19, R6, R19, R8 ;  /* 0x0000001306137223 */ /* 0x000fe20000010008 */
[----:B------:R-:W-:-:S05]  /*2200*/  FFMA.FTZ R20, R7, R12, R9 ;  /* 0x0000000c07147223 */ /* 0x000fca0000010009 */
        /* <DEDUP_REMOVED lines=8> */
.L_x_1615:
[----:B------:R-:W-:Y:S05]  /*2290*/  BSYNC.RECONVERGENT B1 ;  /* 0x0000000000017941 */ /* 0x000fea0003800200 */
.L_x_1614:
        /* <DEDUP_REMOVED lines=15> */
[----:B------:R-:W1:Y:S02]  /*2390*/  LDCU.64 UR18, c[0x0][0x380] ;  /* 0x00007000ff1277ac */ /* 0x000e640008000a00 */
[-C--:B------:R-:W-:Y:S01]  /*23a0*/  FMUL.FTZ R17, R18, R5.reuse ;  /* 0x0000000512117220 */ /* 0x080fe20000410000 */
[----:B------:R-:W-:-:S03]  /*23b0*/  FMUL.FTZ R12, R12, R5 ;  /* 0x000000050c0c7220 */ /* 0x000fc60000410000 */
[----:B------:R-:W-:Y:S01]  /*23c0*/  FFMA.FTZ R17, R6, R17, R8 ;  /* 0x0000001106117223 */ /* 0x000fe20000010008 */
[----:B------:R-:W-:Y:S01]  /*23d0*/  FFMA.FTZ R18, R7, R12, R9 ;  /* 0x0000000c07127223 */ /* 0x000fe20000010009 */
[----:B0-----:R-:W-:-:S04]  /*23e0*/  IMAD R10, R10, UR10, RZ ;  /* 0x0000000a0a0a7c24 */ /* 0x001fc8000f8e02ff */
[----:B------:R-:W-:Y:S01]  /*23f0*/  IMAD R13, R21, UR11, R10 ;  /* 0x0000000b150d7c24 */ /* 0x000fe2000f8e020a */
[----:B------:R-:W-:-:S05]  /*2400*/  MOV R10, R26 ;  /* 0x0000001a000a7202 */ /* 0x000fca0000000f00 */
[----:B------:R-:W-:-:S04]  /*2410*/  IMAD.WIDE.U32 R10, R21, UR10, R10 ;  /* 0x0000000a150a7c25 */ /* 0x000fc8000f8e000a */
[----:B------:R-:W-:Y:S01]  /*2420*/  IMAD.IADD R13, R11, 0x1, R13 ;  /* 0x000000010b0d7824 */ /* 0x000fe200078e020d */
[----:B-1----:R-:W-:Y:S02]  /*2430*/  LEA R12, P1, R10, UR18, 0x1 ;  /* 0x000000120a0c7c11 */ /* 0x002fe4000f8208ff */
[----:B------:R-:W-:Y:S02]  /*2440*/  F2FP.BF16.F32.PACK_AB R11, R18, R17 ;  /* 0x00000011120b723e */ /* 0x000fe400000010ff */
[----:B------:R-:W-:-:S05]  /*2450*/  LEA.HI.X R13, R10, UR19, R13, 0x1, P1 ;  /* 0x000000130a0d7c11 */ /* 0x000fca00088f0c0d */
[----:B------:R0:W-:Y:S04]  /*2460*/  STG.E desc[UR16][R12.64], R11 ;  /* 0x0000000b0c007986 */ /* 0x0001e8000c101910 */
.L_x_1617:
[----:B------:R-:W-:Y:S05]  /*2470*/  BSYNC.RECONVERGENT B1 ;  /* 0x0000000000017941 */ /* 0x000fea0003800200 */
.L_x_1616:
[----:B------:R-:W-:Y:S04]  /*2480*/  BSSY.RECONVERGENT B1, `(.L_x_1618) ;  /* 0x0000014000017945 */ /* 0x000fe80003800200 */
[----:B------:R-:W-:Y:S05]  /*2490*/  @P2 BRA `(.L_x_1619) ;  /* 0x0000000000482947 */ /* 0x000fea0003800000 */
[----:B------:R-:W1:Y:S01]  /*24a0*/  LDCU.64 UR10, c[0x0][0x3e0] ;  /* 0x00007c00ff0a77ac */ /* 0x000e620008000a00 */
[----:B------:R-:W-:Y:S01]  /*24b0*/  MOV R10, R26 ;  /* 0x0000001a000a7202 */ /* 0x000fe20000000f00 */
[--C-:B0-----:R-:W-:Y:S01]  /*24c0*/  FADD.FTZ R12, R3, -R4.reuse ;  /* 0x80000004030c7221 */ /* 0x101fe20000010000 */
[----:B------:R-:W-:Y:S01]  /*24d0*/  MOV R11, R25 ;  /* 0x00000019000b7202 */ /* 0x000fe20000000f00 */
[----:B------:R-:W0:Y:S01]  /*24e0*/  LDCU.64 UR18, c[0x0][0x380] ;  /* 0x00007000ff1277ac */ /* 0x000e220008000a00 */
[----:B------:R-:W-:Y:S01]  /*24f0*/  FADD.FTZ R16, R16, -R4 ;  /* 0x8000000410107221 */ /* 0x000fe20000010000 */
[----:B------:R-:W-:-:S03]  /*2500*/  FMUL.FTZ R3, R12, R5 ;  /* 0x000000050c037220 */ /* 0x000fc60000410000 */
[----:B------:R-:W-:Y:S01]  /*2510*/  FMUL.FTZ R16, R16, R5 ;  /* 0x0000000510107220 */ /* 0x000fe20000410000 */
[----:B------:R-:W-:-:S03]  /*2520*/  FFMA.FTZ R3, R6, R3, R8 ;  /* 0x0000000306037223 */ /* 0x000fc60000010008 */
[----:B------:R-:W-:Y:S01]  /*2530*/  FFMA.FTZ R16, R7, R16, R9 ;  /* 0x0000001007107223 */ /* 0x000fe20000010009 */
[----:B-1----:R-:W-:-:S04]  /*2540*/  IMAD R13, R20, UR10, RZ ;  /* 0x0000000a140d7c24 */ /* 0x002fc8000f8e02ff */
[----:B------:R-:W-:Y:S01]  /*2550*/  F2FP.BF16.F32.PACK_AB R3, R16, R3 ;  /* 0x000000031003723e */ /* 0x000fe200000010ff */
[----:B------:R-:W-:-:S04]  /*2560*/  IMAD.WIDE.U32 R10, R14, UR10, R10 ;  /* 0x0000000a0e0a7c25 */ /* 0x000fc8000f8e000a */
[----:B------:R-:W-:Y:S01]  /*2570*/  IMAD R13, R14, UR11, R13 ;  /* 0x0000000b0e0d7c24 */ /* 0x000fe2000f8e020d */
[----:B0-----:R-:W-:-:S04]  /*2580*/  LEA R12, P1, R10, UR18, 0x1 ;  /* 0x000000120a0c7c11 */ /* 0x001fc8000f8208ff */
[----:B------:R-:W-:-:S04]  /*2590*/  IADD3 R13, PT, PT, R11, R13, RZ ;  /* 0x0000000d0b0d7210 */ /* 0x000fc80007ffe0ff */
[----:B------:R-:W-:-:S05]  /*25a0*/  LEA.HI.X R13, R10, UR19, R13, 0x1, P1 ;  /* 0x000000130a0d7c11 */ /* 0x000fca00088f0c0d */
[----:B------:R1:W-:Y:S02]  /*25b0*/  STG.E desc[UR16][R12.64], R3 ;  /* 0x000000030c007986 */ /* 0x0003e4000c101910 */
.L_x_1619:
[----:B------:R-:W-:Y:S05]  /*25c0*/  BSYNC.RECONVERGENT B1 ;  /* 0x0000000000017941 */ /* 0x000fea0003800200 */
.L_x_1618:
[----:B------:R-:W-:Y:S05]  /*25d0*/  @P3 BRA `(.L_x_1620) ;  /* 0x0000000800643947 */ /* 0x000fea0003800000 */
[----:B------:R-:W2:Y:S01]  /*25e0*/  LDCU.64 UR10, c[0x0][0x3e0] ;  /* 0x00007c00ff0a77ac */ /* 0x000ea20008000a00 */
[----:B------:R-:W-:Y:S01]  /*25f0*/  MOV R24, R26 ;  /* 0x0000001a00187202 */ /* 0x000fe20000000f00 */
[--C-:B------:R-:W-:Y:S01]  /*2600*/  FADD.FTZ R0, R0, -R4.reuse ;  /* 0x8000000400007221 */ /* 0x100fe20000010000 */
[----:B------:R-:W-:Y:S01]  /*2610*/  FADD.FTZ R2, R2, -R4 ;  /* 0x8000000402027221 */ /* 0x000fe20000010000 */
[----:B------:R-:W3:Y:S02]  /*2620*/  LDCU.64 UR12, c[0x0][0x380] ;  /* 0x00007000ff0c77ac */ /* 0x000ee40008000a00 */
[-C--:B-1----:R-:W-:Y:S01]  /*2630*/  FMUL.FTZ R3, R0, R5.reuse ;  /* 0x0000000500037220 */ /* 0x082fe20000410000 */
[----:B------:R-:W-:-:S03]  /*2640*/  FMUL.FTZ R2, R2, R5 ;  /* 0x0000000502027220 */ /* 0x000fc60000410000 */
[----:B------:R-:W-:Y:S01]  /*2650*/  FFMA.FTZ R5, R6, R3, R8 ;  /* 0x0000000306057223 */ /* 0x000fe20000010008 */
[----:B------:R-:W-:-:S05]  /*2660*/  FFMA.FTZ R0, R7, R2, R9 ;  /* 0x0000000207007223 */ /* 0x000fca0000010009 */
[----:B------:R-:W-:Y:S01]  /*2670*/  F2FP.BF16.F32.PACK_AB R5, R0, R5 ;  /* 0x000000050005723e */ /* 0x000fe200000010ff */
[----:B--2---:R-:W-:Y:S02]  /*2680*/  IMAD R4, R19, UR10, RZ ;  /* 0x0000000a13047c24 */ /* 0x004fe4000f8e02ff */
[----:B------:R-:W-:-:S04]  /*2690*/  IMAD.WIDE.U32 R24, R15, UR10, R24 ;  /* 0x0000000a0f187c25 */ /* 0x000fc8000f8e0018 */
[----:B------:R-:W-:Y:S01]  /*26a0*/  IMAD R15, R15, UR11, R4 ;  /* 0x0000000b0f0f7c24 */ /* 0x000fe2000f8e0204 */
[----:B---3--:R-:W-:-:S03]  /*26b0*/  LEA R2, P1, R24, UR12, 0x1 ;  /* 0x0000000c18027c11 */ /* 0x008fc6000f8208ff */
[----:B------:R-:W-:-:S05]  /*26c0*/  IMAD.IADD R15, R25, 0x1, R15 ;  /* 0x00000001190f7824 */ /* 0x000fca00078e020f */
[----:B------:R-:W-:-:S05]  /*26d0*/  LEA.HI.X R3, R24, UR13, R15, 0x1, P1 ;  /* 0x0000000d18037c11 */ /* 0x000fca00088f0c0f */
[----:B------:R2:W-:Y:S01]  /*26e0*/  STG.E desc[UR16][R2.64], R5 ;  /* 0x0000000502007986 */ /* 0x0005e2000c101910 */
[----:B------:R-:W-:Y:S05]  /*26f0*/  BRA `(.L_x_1620) ;  /* 0x00000008001c7947 */ /* 0x000fea0003800000 */
.L_x_1613:
[----:B------:R-:W0:Y:S01]  /*2700*/  LDCU.64 UR18, c[0x0][0x3e8] ;  /* 0x00007d00ff1277ac */ /* 0x000e220008000a00 */
[----:B------:R-:W-:Y:S01]  /*2710*/  BSSY.RECONVERGENT B1, `(.L_x_1621) ;  /* 0x0000022000017945 */ /* 0x000fe20003800200 */
[C---:B------:R-:W-:Y:S02]  /*2720*/  IADD3 R14, PT, PT, R23.reuse, 0x40, RZ ;  /* 0x00000040170e7810 */ /* 0x040fe40007ffe0ff */
[C---:B------:R-:W-:Y:S02]  /*2730*/  IADD3 R12, PT, PT, R23.reuse, 0x80, RZ ;  /* 0x00000080170c7810 */ /* 0x040fe40007ffe0ff */
[----:B------:R-:W-:Y:S01]  /*2740*/  IADD3 R13, PT, PT, R23, 0xc0, RZ ;  /* 0x000000c0170d7810 */ /* 0x000fe20007ffe0ff */
[----:B------:R-:W-:Y:S06]  /*2750*/  @P1 BRA `(.L_x_1622) ;  /* 0x0000000000741947 */ /* 0x000fec0003800000 */
[--C-:B------:R-:W-:Y:S01]  /*2760*/  FADD.FTZ R20, R20, -R4.reuse ;  /* 0x8000000414147221 */ /* 0x100fe20000010000 */
[----:B------:R-:W-:Y:S01]  /*2770*/  FADD.FTZ R10, R19, -R4 ;  /* 0x80000004130a7221 */ /* 0x000fe20000010000 */
[----:B------:R-:W1:Y:S01]  /*2780*/  LDCU.64 UR10, c[0x0][0x3e0] ;  /* 0x00007c00ff0a77ac */ /* 0x000e620008000a00 */
[----:B------:R-:W-:Y:S01]  /*2790*/  SHF.R.S32.HI R21, RZ, 0x1f, R23 ;  /* 0x0000001fff157819 */ /* 0x000fe20000011417 */
[-C--:B------:R-:W-:Y:S01]  /*27a0*/  FMUL.FTZ R15, R20, R5.reuse ;  /* 0x00000005140f7220 */ /* 0x080fe20000410000 */
[----:B------:R-:W-:Y:S01]  /*27b0*/  FMUL.FTZ R10, R10, R5 ;  /* 0x000000050a0a7220 */ /* 0x000fe20000410000 */
[----:B------:R-:W2:Y:S02]  /*27c0*/  LDCU.64 UR12, c[0x0][0x380] ;  /* 0x00007000ff0c77ac */ /* 0x000ea40008000a00 */
[----:B------:R-:W-:Y:S01]  /*27d0*/  FFMA.FTZ R15, R6, R15, R8 ;  /* 0x0000000f060f7223 */ /* 0x000fe20000010008 */
[----:B------:R-:W-:-:S03]  /*27e0*/  FFMA.FTZ R10, R7, R10, R9 ;  /* 0x0000000a070a7223 */ /* 0x000fc60000010009 */
[----:B------:R-:W-:Y:S01]  /*27f0*/  FMUL.FTZ R19, R15, -1.4426950216293334961 ;  /* 0xbfb8aa3b0f137820 */ /* 0x000fe20000410000 */
[----:B------:R-:W-:-:S05]  /*2800*/  FMUL.FTZ R20, R10, -1.4426950216293334961 ;  /* 0xbfb8aa3b0a147820 */ /* 0x000fca0000410000 */
[----:B------:R-:W3:Y:S08]  /*2810*/  MUFU.EX2 R19, R19 ;  /* 0x0000001300137308 */ /* 0x000ef00000000800 */
[----:B------:R-:W4:Y:S01]  /*2820*/  MUFU.EX2 R20, R20 ;  /* 0x0000001400147308 */ /* 0x000f220000000800 */
[----:B---3--:R-:W-:Y:S01]  /*2830*/  FADD.FTZ R28, R19, 1 ;  /* 0x3f800000131c7421 */ /* 0x008fe20000010000 */
[----:B-1----:R-:W-:-:S02]  /*2840*/  IMAD R19, R21, UR10, RZ ;  /* 0x0000000a15137c24 */ /* 0x002fc4000f8e02ff */
[----:B------:R-:W-:-:S04]  /*2850*/  IMAD.MOV.U32 R21, RZ, RZ, R25 ;  /* 0x000000ffff157224 */ /* 0x000fc800078e0019 */
[----:B------:R-:W1:Y:S01]  /*2860*/  MUFU.RCP R28, R28 ;  /* 0x0000001c001c7308 */ /* 0x000e620000001000 */
[----:B----4-:R-:W-:Y:S01]  /*2870*/  FADD.FTZ R29, R20, 1 ;  /* 0x3f800000141d7421 */ /* 0x010fe20000010000 */
[----:B------:R-:W-:-:S06]  /*2880*/  MOV R20, R26 ;  /* 0x0000001a00147202 */ /* 0x000fcc0000000f00 */
[----:B------:R3:W4:Y:S01]  /*2890*/  MUFU.RCP R11, R29 ;  /* 0x0000001d000b7308 */ /* 0x0007220000001000 */
[----:B------:R-:W-:-:S04]  /*28a0*/  IMAD.WIDE.U32 R20, R23, UR10, R20 ;  /* 0x0000000a17147c25 */ /* 0x000fc8000f8e0014 */
[----:B---3--:R-:W-:Y:S02]  /*28b0*/  IMAD R29, R23, UR11, R19 ;  /* 0x0000000b171d7c24 */ /* 0x008fe4000f8e0213 */
[----:B-1----:R-:W-:Y:S01]  /*28c0*/  FMUL.FTZ R15, R15, R28 ;  /* 0x0000001c0f0f7220 */ /* 0x002fe20000410000 */
[----:B----4-:R-:W-:Y:S02]  /*28d0*/  FMUL.FTZ R19, R10, R11 ;  /* 0x0000000b0a137220 */ /* 0x010fe40000410000 */
[----:B------:R-:W-:Y:S02]  /*28e0*/  IADD3 R11, PT, PT, R21, R29, RZ ;  /* 0x0000001d150b7210 */ /* 0x000fe40007ffe0ff */
[C---:B--2---:R-:W-:Y:S02]  /*28f0*/  LEA R10, P1, R20.reuse, UR12, 0x1 ;  /* 0x0000000c140a7c11 */ /* 0x044fe4000f8208ff */
[----:B------:R-:W-:Y:S02]  /*2900*/  F2FP.BF16.F32.PACK_AB R15, R19, R15 ;  /* 0x0000000f130f723e */ /* 0x000fe400000010ff */
[----:B------:R-:W-:-:S05]  /*2910*/  LEA.HI.X R11, R20, UR13, R11, 0x1, P1 ;  /* 0x0000000d140b7c11 */ /* 0x000fca00088f0c0b */
[----:B------:R1:W-:Y:S04]  /*2920*/  STG.E desc[UR16][R10.64], R15 ;  /* 0x0000000f0a007986 */ /* 0x0003e8000c101910 */
.L_x_1622:
[----:B0-----:R-:W-:Y:S05]  /*2930*/  BSYNC.RECONVERGENT B1 ;  /* 0x0000000000017941 */ /* 0x001fea0003800200 */
.L_x_1621:
[----:B------:R-:W-:Y:S01]  /*2940*/  ISETP.GE.U32.AND P1, PT, R14, UR18, PT ;  /* 0x000000120e007c0c */ /* 0x000fe2000bf26070 */
[----:B------:R-:W-:Y:S01]  /*2950*/  BSSY.RECONVERGENT B1, `(.L_x_1623) ;  /* 0x0000026000017945 */ /* 0x000fe20003800200 */
[----:B-1----:R-:W-:Y:S02]  /*2960*/  SHF.R.S32.HI R10, RZ, 0x1f, R14 ;  /* 0x0000001fff0a7819 */ /* 0x002fe4000001140e */
        /* <DEDUP_REMOVED lines=10> */
[----:B------:R-:W-:Y:S01]  /*2a10*/  FMUL.FTZ R21, R18, R5 ;  /* 0x0000000512157220 */ /* 0x000fe20000410000 */
[----:B------:R-:W-:Y:S01]  /*2a20*/  FADD.FTZ R18, R17, -R4 ;  /* 0x8000000411127221 */ /* 0x000fe20000010000 */
[----:B------:R-:W1:Y:S02]  /*2a30*/  LDCU.64 UR12, c[0x0][0x380] ;  /* 0x00007000ff0c77ac */ /* 0x000e640008000a00 */
[----:B------:R-:W-:Y:S01]  /*2a40*/  FFMA.FTZ R21, R6, R21, R8 ;  /* 0x0000001506157223 */ /* 0x000fe20000010008 */
        /* <DEDUP_REMOVED lines=22> */
.L_x_1624:
[----:B------:R-:W-:Y:S05]  /*2bb0*/  BSYNC.RECONVERGENT B1 ;  /* 0x0000000000017941 */ /* 0x000fea0003800200 */
.L_x_1623:
[----:B------:R-:W-:Y:S04]  /*2bc0*/  BSSY.RECONVERGENT B1, `(.L_x_1625) ;  /* 0x000001e000017945 */ /* 0x000fe80003800200 */
[----:B------:R-:W-:Y:S05]  /*2bd0*/  @P2 BRA `(.L_x_1626) ;  /* 0x0000000000702947 */ /* 0x000fea0003800000 */
[--C-:B------:R-:W-:Y:S01]  /*2be0*/  FADD.FTZ R10, R3, -R4.reuse ;  /* 0x80000004030a7221 */ /* 0x100fe20000010000 */
[----:B------:R-:W-:Y:S01]  /*2bf0*/  FADD.FTZ R16, R16, -R4 ;  /* 0x8000000410107221 */ /* 0x000fe20000010000 */
[----:B------:R-:W1:Y:S01]  /*2c00*/  LDCU.64 UR10, c[0x0][0x3e0] ;  /* 0x00007c00ff0a77ac */ /* 0x000e620008000a00 */
[----:B0-----:R-:W-:Y:S01]  /*2c10*/  MOV R11, R25 ;  /* 0x00000019000b7202 */ /* 0x001fe20000000f00 */
[-C--:B------:R-:W-:Y:S01]  /*2c20*/  FMUL.FTZ R3, R10, R5.reuse ;  /* 0x000000050a037220 */ /* 0x080fe20000410000 */
[----:B------:R-:W-:Y:S01]  /*2c30*/  FMUL.FTZ R16, R16, R5 ;  /* 0x0000000510107220 */ /* 0x000fe20000410000 */
[----:B------:R-:W0:Y:S02]  /*2c40*/  LDCU.64 UR12, c[0x0][0x380] ;  /* 0x00007000ff0c77ac */ /* 0x000e240008000a00 */
[----:B------:R-:W-:Y:S01]  /*2c50*/  FFMA.FTZ R14, R6, R3, R8 ;  /* 0x00000003060e7223 */ /* 0x000fe20000010008 */
        /* <DEDUP_REMOVED lines=8> */
[----:B------:R-:W-:-:S04]  /*2ce0*/  IMAD.MOV.U32 R10, RZ, RZ, R26 ;  /* 0x000000ffff0a7224 */ /* 0x000fc800078e001a */
[----:B------:R-:W-:Y:S02]  /*2cf0*/  IMAD.WIDE.U32 R10, R12, UR10, R10 ;  /* 0x0000000a0c0a7c25 */ /* 0x000fe4000f8e000a */
[----:B------:R-:W2:Y:S02]  /*2d00*/  MUFU.RCP R17, R17 ;  /* 0x0000001100117308 */ /* 0x000ea40000001000 */
        /* <DEDUP_REMOVED lines=9> */
.L_x_1626:
[----:B------:R-:W-:Y:S05]  /*2da0*/  BSYNC.RECONVERGENT B1 ;  /* 0x0000000000017941 */ /* 0x000fea0003800200 */
.L_x_1625:
[----:B------:R-:W-:Y:S05]  /*2db0*/  @P3 BRA `(.L_x_1620) ;  /* 0x00000000006c3947 */ /* 0x000fea0003800000 */
[--C-:B------:R-:W-:Y:S01]  /*2dc0*/  FADD.FTZ R0, R0, -R4.reuse ;  /* 0x8000000400007221 */ /* 0x100fe20000010000 */
[----:B------:R-:W-:Y:S01]  /*2dd0*/  FADD.FTZ R2, R2, -R4 ;  /* 0x8000000402027221 */ /* 0x000fe20000010000 */
[----:B------:R-:W2:Y:S01]  /*2de0*/  LDCU.64 UR10, c[0x0][0x3e0] ;  /* 0x00007c00ff0a77ac */ /* 0x000ea20008000a00 */
[----:B------:R-:W-:Y:S01]  /*2df0*/  MOV R24, R26 ;  /* 0x0000001a00187202 */ /* 0x000fe20000000f00 */
[-C--:B-1----:R-:W-:Y:S01]  /*2e00*/  FMUL.FTZ R3, R0, R5.reuse ;  /* 0x0000000500037220 */ /* 0x082fe20000410000 */
[----:B------:R-:W-:Y:S01]  /*2e10*/  FMUL.FTZ R2, R2, R5 ;  /* 0x0000000502027220 */ /* 0x000fe20000410000 */
[----:B------:R-:W1:Y:S02]  /*2e20*/  LDCU.64 UR12, c[0x0][0x380] ;  /* 0x00007000ff0c77ac */ /* 0x000e640008000a00 */
[----:B------:R-:W-:Y:S01]  /*2e30*/  FFMA.FTZ R3, R6, R3, R8 ;  /* 0x0000000306037223 */ /* 0x000fe20000010008 */
[----:B------:R-:W-:-:S03]  /*2e40*/  FFMA.FTZ R6, R7, R2, R9 ;  /* 0x0000000207067223 */ /* 0x000fc60000010009 */
[----:B------:R-:W-:Y:S01]  /*2e50*/  FMUL.FTZ R0, R3, -1.4426950216293334961 ;  /* 0xbfb8aa3b03007820 */ /* 0x000fe20000410000 */
[----:B------:R-:W-:-:S05]  /*2e60*/  FMUL.FTZ R2, R6, -1.4426950216293334961 ;  /* 0xbfb8aa3b06027820 */ /* 0x000fca0000410000 */
[----:B------:R-:W3:Y:S01]  /*2e70*/  MUFU.EX2 R0, R0 ;  /* 0x0000000000007308 */ /* 0x000ee20000000800 */
[----:B--2---:R-:W-:Y:S02]  /*2e80*/  IMAD R8, R19, UR10, RZ ;  /* 0x0000000a13087c24 */ /* 0x004fe4000f8e02ff */
[----:B------:R-:W-:-:S05]  /*2e90*/  IMAD.WIDE.U32 R24, R13, UR10, R24 ;  /* 0x0000000a0d187c25 */ /* 0x000fca000f8e0018 */
[----:B------:R-:W2:Y:S01]  /*2ea0*/  MUFU.EX2 R2, R2 ;  /* 0x0000000200027308 */ /* 0x000ea20000000800 */
[----:B------:R-:W-:-:S05]  /*2eb0*/  IMAD R13, R13, UR11, R8 ;  /* 0x0000000b0d0d7c24 */ /* 0x000fca000f8e0208 */
[----:B------:R-:W-:Y:S01]  /*2ec0*/  IADD3 R13, PT, PT, R25, R13, RZ ;  /* 0x0000000d190d7210 */ /* 0x000fe20007ffe0ff */
[----:B---3--:R-:W-:-:S06]  /*2ed0*/  FADD.FTZ R4, R0, 1 ;  /* 0x3f80000000047421 */ /* 0x008fcc0000010000 */
[----:B------:R-:W3:Y:S01]  /*2ee0*/  MUFU.RCP R4, R4 ;  /* 0x0000000400047308 */ /* 0x000ee20000001000 */
[----:B--2---:R-:W-:Y:S01]  /*2ef0*/  FADD.FTZ R5, R2, 1 ;  /* 0x3f80000002057421 */ /* 0x004fe20000010000 */
[----:B-1----:R-:W-:-:S06]  /*2f00*/  LEA R2, P1, R24, UR12, 0x1 ;  /* 0x0000000c18027c11 */ /* 0x002fcc000f8208ff */
[----:B------:R-:W1:Y:S01]  /*2f10*/  MUFU.RCP R5, R5 ;  /* 0x0000000500057308 */ /* 0x000e620000001000 */
[----:B---3--:R-:W-:Y:S01]  /*2f20*/  FMUL.FTZ R0, R3, R4 ;  /* 0x0000000403007220 */ /* 0x008fe20000410000 */
[----:B------:R-:W-:Y:S01]  /*2f30*/  LEA.HI.X R3, R24, UR13, R13, 0x1, P1 ;  /* 0x0000000d18037c11 */ /* 0x000fe200088f0c0d */
[----:B-1----:R-:W-:-:S05]  /*2f40*/  FMUL.FTZ R7, R6, R5 ;  /* 0x0000000506077220 */ /* 0x002fca0000410000 */
[----:B------:R-:W-:-:S05]  /*2f50*/  F2FP.BF16.F32.PACK_AB R7, R7, R0 ;  /* 0x000000000707723e */ /* 0x000fca00000010ff */
[----:B------:R3:W-:Y:S02]  /*2f60*/  STG.E desc[UR16][R2.64], R7 ;  /* 0x0000000702007986 */ /* 0x0007e4000c101910 */
.L_x_1620:
[----:B------:R-:W-:Y:S05]  /*2f70*/  BSYNC.RECONVERGENT B0 ;  /* 0x0000000000007941 */ /* 0x000fea0003800200 */
.L_x_1612:
[----:B------:R-:W-:Y:S02]  /*2f80*/  UIADD3 UR8, UPT, UPT, UR20, UR8, URZ ;  /* 0x0000000814087290 */ /* 0x000fe4000fffe0ff */
[----:B------:R-:W-:Y:S02]  /*2f90*/  UIADD3 UR4, UPT, UPT, UR4, 0x1, URZ ;  /* 0x0000000104047890 */ /* 0x000fe4000fffe0ff */
[----:B------:R-:W-:-:S09]  /*2fa0*/  UISETP.GE.AND UP0, UPT, UR8, UR7, UPT ;  /* 0x000000070800728c */ /* 0x000fd2000bf06270 */
[----:B------:R-:W-:Y:S05]  /*2fb0*/  BRA.U !UP0, `(.L_x_1627) ;  /* 0xffffffd108747547 */ /* 0x000fea000b83ffff */
[----:B------:R-:W-:Y:S05]  /*2fc0*/  EXIT ;  /* 0x000000000000794d */ /* 0x000fea0003800000 */
.L_x_1628:
        /* <DEDUP_REMOVED lines=11> */
.L_x_2501:


//--------------------- .text._Z35group_norm_nhwc_fwd_one_pass_kernelI11Bf16IOBf16WLi512ELi12ELi384EEv26Group_norm_nhwc_fwd_params --------------------------
	.section	.text._Z35group_norm_nhwc_fwd_one_pass_kernelI11Bf16IOBf16WLi512ELi12ELi384EEv26Group_norm_nhwc_fwd_params,"ax",@progbits
	.align	128
        .global         _Z35group_norm_nhwc_fwd_one_pass_kernelI11Bf16IOBf16WLi512ELi12ELi384EEv26Group_norm_nhwc_fwd_params
        .type           _Z35group_norm_nhwc_fwd_one_pass_kernelI11Bf16IOBf16WLi512ELi12ELi384EEv26Group_norm_nhwc_fwd_params,@function
        .size           _Z35group_norm_nhwc_fwd_one_pass_kernelI11Bf16IOBf16WLi512ELi12ELi384EEv26Group_norm_nhwc_fwd_params,(.L_x_2502 - _Z35group_norm_nhwc_fwd_one_pass_kernelI11Bf16IOBf16WLi512ELi12ELi384EEv26Group_norm_nhwc_fwd_params)
        .other          _Z35group_norm_nhwc_fwd_one_pass_kernelI11Bf16IOBf16WLi512ELi12ELi384EEv26Group_norm_nhwc_fwd_params,@"STO_CUDA_ENTRY STV_DEFAULT"
_Z35group_norm_nhwc_fwd_one_pass_kernelI11Bf16IOBf16WLi512ELi12ELi384EEv26Group_norm_nhwc_fwd_params:
.text._Z35group_norm_nhwc_fwd_one_pass_kernelI11Bf16IOBf16WLi512ELi12ELi384EEv26Group_norm_nhwc_fwd_params:
        /* <DEDUP_REMOVED lines=36> */
.L_x_1672:
[----:B0-----:R-:W0:Y:S01]  /*0240*/  LDCU UR5, c[0x0][0x3f8] ;  /* 0x00007f00ff0577ac */ /* 0x001e220008000800 */
[----:B---3--:R-:W-:Y:S02]  /*0250*/  IABS R6, UR7 ;  /* 0x0000000700067c13 */ /* 0x008fe40008000000 */
[C---:B------:R-:W-:Y:S01]  /*0260*/  IADD3 R37, PT, PT, R31.reuse, 0x40, RZ ;  /* 0x000000401f257810 */ /* 0x040fe20007ffe0ff */
[----:B-1----:R-:W1:Y:S01]  /*0270*/  LDCU.64 UR14, c[0x0][0x3e8] ;  /* 0x00007d00ff0e77ac */ /* 0x002e620008000a00 */
[----:B------:R-:W-:Y:S02]  /*0280*/  IADD3 R21, PT, PT, R31, 0x80, RZ ;  /* 0x000000801f157810 */ /* 0x000fe40007ffe0ff */
[----:B------:R-:W-:Y:S02]  /*0290*/  SHF.R.S32.HI R11, RZ, 0x1f, R37 ;  /* 0x0000001fff0b7819 */ /* 0x000fe40000011425 */
[----:B------:R-:W-:Y:S02]  /*02a0*/  SHF.R.S32.HI R19, RZ, 0x1f, R21 ;  /* 0x0000001fff137819 */ /* 0x000fe40000011415 */
[----:B------:R-:W-:-:S02]  /*02b0*/  LOP3.LUT R34, R28, 0xffff, RZ, 0xc0, !PT ;  /* 0x0000ffff1c227812 */ /* 0x000fc400078ec0ff */
[----:B------:R-:W-:-:S04]  /*02c0*/  IADD3 R18, PT, PT, R31, 0xc0, RZ ;  /* 0x000000c01f127810 */ /* 0x000fc80007ffe0ff */
[----:B------:R-:W-:Y:S02]  /*02d0*/  SHF.R.S32.HI R15, RZ, 0x1f, R18 ;  /* 0x0000001fff0f7819 */ /* 0x000fe40000011412 */
[----:B0-----:R-:W-:Y:S02]  /*02e0*/  MOV R0, UR5 ;  /* 0x0000000500007c02 */ /* 0x001fe40008000f00 */
[----:B-1----:R-:W-:Y:S02]  /*02f0*/  ISETP.GE.U32.AND P4, PT, R37, UR14, PT ;  /* 0x0000000e25007c0c */ /* 0x002fe4000bf86070 */
[----:B----4-:R-:W-:Y:S02]  /*0300*/  IABS R5, R0 ;  /* 0x0000000000057213 */ /* 0x010fe40000000000 */
[----:B------:R-:W-:Y:S02]  /*0310*/  ISETP.GE.AND.EX P4, PT, R11, UR15, PT, P4 ;  /* 0x0000000f0b007c0c */ /* 0x000fe4000bf86340 */
[----:B------:R-:W0:Y:S01]  /*0320*/  I2F.RP R0, R5 ;  /* 0x0000000500007306 */ /* 0x000e220000209400 */
[----:B------:R-:W-:-:S02]  /*0330*/  ISETP.GE.U32.AND P5, PT, R21, UR14, PT ;  /* 0x0000000e15007c0c */ /* 0x000fc4000bfa6070 */
[----:B------:R-:W-:Y:S02]  /*0340*/  ISETP.GE.U32.AND P3, PT, R31, UR14, PT ;  /* 0x0000000e1f007c0c */ /* 0x000fe4000bf66070 */
[----:B------:R-:W-:Y:S02]  /*0350*/  ISETP.GE.AND.EX P5, PT, R19, UR15, PT, P5 ;  /* 0x0000000f13007c0c */ /* 0x000fe4000bfa6350 */
[----:B------:R-:W-:Y:S01]  /*0360*/  ISETP.GE.AND.EX P3, PT, R27, UR15, PT, P3 ;  /* 0x0000000f1b007c0c */ /* 0x000fe2000bf66330 */
[----:B0-----:R-:W0:Y:S10]  /*0370*/  MUFU.RCP R0, R0 ;  /* 0x0000000000007308 */ /* 0x001e340000001000 */
[----:B--2---:R-:W1:Y:S01]  /*0380*/  @!P5 LDC.64 R8, c[0x0][0x3e0] ;  /* 0x0000f800ff08db82 */ /* 0x004e620000000a00 */
[----:B0-----:R-:W-:-:S04]  /*0390*/  IADD3 R2, PT, PT, R0, 0xffffffe, RZ ;  /* 0x0ffffffe00027810 */ /* 0x001fc80007ffe0ff */
[----:B------:R0:W2:Y:S02]  /*03a0*/  F2I.FTZ.U32.TRUNC.NTZ R3, R2 ;  /* 0x0000000200037305 */ /* 0x0000a4000021f000 */
[----:B0-----:R-:W-:Y:S01]  /*03b0*/  HFMA2 R2, -RZ, RZ, 0, 0 ;  /* 0x00000000ff027431 */ /* 0x001fe200000001ff */
[----:B--2---:R-:W-:Y:S02]  /*03c0*/  R2UR UR9, R3 ;  /* 0x00000000030972ca */ /* 0x004fe400000e0000 */
[----:B------:R-:W-:Y:S02]  /*03d0*/  IADD3 R4, PT, PT, RZ, -R3, RZ ;  /* 0x80000003ff047210 */ /* 0x000fe40007ffe0ff */
[----:B------:R-:W-:-:S03]  /*03e0*/  R2UR UR8, R2 ;  /* 0x00000000020872ca */ /* 0x000fc600000e0000 */
[----:B------:R-:W-:Y:S01]  /*03f0*/  IMAD R7, R4, R5, RZ ;  /* 0x0000000504077224 */ /* 0x000fe200078e02ff */
[----:B------:R-:W-:-:S04]  /*0400*/  MOV R4, R6 ;  /* 0x0000000600047202 */ /* 0x000fc80000000f00 */
[----:B------:R-:W-:-:S05]  /*0410*/  R2UR UR10, R4 ;  /* 0x00000000040a72ca */ /* 0x000fca00000e0000 */
[----:B------:R-:W-:-:S05]  /*0420*/  IMAD.HI.U32 R7, R3, R7, UR8 ;  /* 0x0000000803077e27 */ /* 0x000fca000f8e0007 */
[----:B------:R-:W-:Y:S02]  /*0430*/  R2UR UR8, R7 ;  /* 0x00000000070872ca */ /* 0x000fe400000e0000 */
[----:B------:R-:W0:Y:S11]  /*0440*/  @!P4 LDC.64 R6, c[0x0][0x390] ;  /* 0x0000e400ff06cb82 */ /* 0x000e360000000a00 */
[----:B------:R-:W-:-:S02]  /*0450*/  UIMAD.WIDE.U32 UR8, UR8, UR10, URZ ;  /* 0x0000000a080872a5 */ /* 0x000fc4000f8e00ff */
[----:B------:R-:W-:-:S04]  /*0460*/  ULOP3.LUT UR8, UR7, UR5, URZ, 0x3c, !UPT ;  /* 0x0000000507087292 */ /* 0x000fc8000f8e3cff */
[----:B------:R-:W-:-:S04]  /*0470*/  IMAD R0, RZ, RZ, -UR9 ;  /* 0x80000009ff007e24 */ /* 0x000fc8000f8e02ff */
[C---:B------:R-:W-:Y:S01]  /*0480*/  IMAD R0, R5.reuse, R0, UR10 ;  /* 0x0000000a05007e24 */ /* 0x040fe2000f8e0200 */
[----:B------:R-:W2:Y:S04]  /*0490*/  LDCU.64 UR10, c[0x0][0x3f0] ;  /* 0x00007e00ff0a77ac */ /* 0x000ea80008000a00 */
[----:B------:R-:W-:-:S13]  /*04a0*/  ISETP.GT.U32.AND P1, PT, R5, R0, PT ;  /* 0x000000000500720c */ /* 0x000fda0003f24070 */
[----:B------:R-:W-:Y:S01]  /*04b0*/  VOTEU.ANY UP0, P1 ;  /* 0x0000000000ff7886 */ /* 0x000fe20000800100 */
[----:B------:R-:W-:Y:S01]  /*04c0*/  PLOP3.LUT P1, PT, PT, PT, UP0, 0x80, 0x8 ;  /* 0x000000000008781c */ /* 0x000fe20003f2f008 */
[----:B--2---:R-:W-:-:S03]  /*04d0*/  IMAD.U32 R3, RZ, RZ, UR10 ;  /* 0x0000000aff037e24 */ /* 0x004fc6000f8e00ff */
[----:B------:R-:W-:Y:S02]  /*04e0*/  @!UP0 UIADD3 UR9, UPT, UPT, UR9, 0x1, URZ ;  /* 0x0000000109098890 */ /* 0x000fe4000fffe0ff */
[----:B------:R-:W-:-:S07]  /*04f0*/  UISETP.GE.AND UP0, UPT, UR8, URZ, UPT ;  /* 0x000000ff0800728c */ /* 0x000fce000bf06270 */
[----:B------:R-:W-:-:S04]  /*0500*/  @!P1 IADD3 R0, PT, PT, R0, -R5, RZ ;  /* 0x8000000500009210 */ /* 0x000fc80007ffe0ff */
[----:B------:R-:W-:Y:S02]  /*0510*/  ISETP.GE.U32.AND P1, PT, R0, R5, PT ;  /* 0x000000050000720c */ /* 0x000fe40003f26070 */
[----:B------:R-:W2:Y:S01]  /*0520*/  @!P4 LDC.64 R4, c[0x0][0x3e0] ;  /* 0x0000f800ff04cb82 */ /* 0x000ea20000000a00 */
[----:B------:R-:W-:-:S04]  /*0530*/  IADD3 R0, PT, PT, R31, 0x100, RZ ;  /* 0x000001001f007810 */ /* 0x000fc80007ffe0ff */
[----:B------:R-:W-:Y:S02]  /*0540*/  ISETP.GE.U32.AND P2, PT, R0, UR14, PT ;  /* 0x0000000e00007c0c */ /* 0x000fe4000bf46070 */
[----:B------:R-:W-:-:S04]  /*0550*/  SHF.R.S32.HI R17, RZ, 0x1f, R0 ;  /* 0x0000001fff117819 */ /* 0x000fc80000011400 */
[----:B------:R-:W-:Y:S01]  /*0560*/  VOTEU.ANY UP1, P1 ;  /* 0x0000000000ff7886 */ /* 0x000fe20000820100 */
[----:B------:R-:W-:-:S04]  /*0570*/  ISETP.GE.AND.EX P2, PT, R17, UR15, PT, P2 ;  /* 0x0000000f11007c0c */ /* 0x000fc8000bf46320 */
[----:B------:R-:W-:Y:S02]  /*0580*/  @UP1 UIADD3 UR9, UPT, UPT, UR9, 0x1, URZ ;  /* 0x0000000109091890 */ /* 0x000fe4000fffe0ff */
[----:B------:R-:W-:Y:S02]  /*0590*/  UISETP.NE.AND UP1, UPT, UR5, URZ, UPT ;  /* 0x000000ff0500728c */ /* 0x000fe4000bf25270 */
[----:B------:R-:W-:Y:S01]  /*05a0*/  @!UP0 UIADD3 UR9, UPT, UPT, -UR9, URZ, URZ ;  /* 0x000000ff09098290 */ /* 0x000fe2000fffe1ff */
[----:B--2---:R-:W-:-:S04]  /*05b0*/  @!P4 IMAD R10, R11, R4, RZ ;  /* 0x000000040b0ac224 */ /* 0x004fc800078e02ff */
[----:B------:R-:W2:Y:S01]  /*05c0*/  @!P2 LDC.64 R12, c[0x0][0x3e0] ;  /* 0x0000f800ff0cab82 */ /* 0x000ea20000000a00 */
[----:B------:R-:W-:-:S03]  /*05d0*/  @!P4 IMAD R11, R37, R5, R10 ;  /* 0x00000005250bc224 */ /* 0x000fc600078e020a */
[----:B------:R-:W-:Y:S01]  /*05e0*/  @!UP1 ULOP3.LUT UR9, URZ, UR5, URZ, 0x33, !UPT ;  /* 0x00000005ff099292 */ /* 0x000fe2000f8e33ff */
[----:B-1----:R-:W-:-:S03]  /*05f0*/  @!P5 IMAD R10, R19, R8, RZ ;  /* 0x00000008130ad224 */ /* 0x002fc600078e02ff */
[----:B------:R-:W-:Y:S01]  /*0600*/  UIADD3 UR8, UPT, UPT, -UR9, URZ, URZ ;  /* 0x000000ff09087290 */ /* 0x000fe2000fffe1ff */
[----:B------:R-:W-:-:S03]  /*0610*/  @!P5 IMAD R19, R21, R9, R10 ;  /* 0x000000091513d224 */ /* 0x000fc600078e020a */
[----:B------:R-:W-:Y:S02]  /*0620*/  UIMAD UR8, UR5, UR8, UR7 ;  /* 0x00000008050872a4 */ /* 0x000fe4000f8e0207 */
[----:B------:R-:W-:Y:S02]  /*0630*/  USHF.R.S32.HI UR5, URZ, 0x1f, UR9 ;  /* 0x0000001fff057899 */ /* 0x000fe40008011409 */
[----:B------:R-:W-:Y:S02]  /*0640*/  UIMAD UR8, UR8, 0xc, URZ ;  /* 0x0000000c080878a4 */ /* 0x000fe4000f8e02ff */
[----:B------:R-:W-:-:S04]  /*0650*/  UIMAD UR5, UR5, UR10, URZ ;  /* 0x0000000a050572a4 */ /* 0x000fc8000f8e02ff */
[----:B------:R-:W-:Y:S01]  /*0660*/  IADD3 R34, P1, PT, R34, UR8, RZ ;  /* 0x0000000822227c10 */ /* 0x000fe2000ff3e0ff */
[----:B------:R-:W-:Y:S01]  /*0670*/  UIMAD UR5, UR9, UR11, UR5 ;  /* 0x0000000b090572a4 */ /* 0x000fe2000f8e0205 */
[----:B------:R-:W-:Y:S01]  /*0680*/  MOV R2, UR8 ;  /* 0x0000000800027c02 */ /* 0x000fe20008000f00 */
[----:B--2---:R-:W-:-:S03]  /*0690*/  @!P2 IMAD R17, R17, R12, RZ ;  /* 0x0000000c1111a224 */ /* 0x004fc600078e02ff */
[----:B------:R-:W-:Y:S01]  /*06a0*/  LEA.HI.X.SX32 R35, R2, RZ, 0x1, P1 ;  /* 0x000000ff02237211 */ /* 0x000fe200008f0eff */
[----:B------:R-:W-:Y:S01]  /*06b0*/  @!P2 IMAD R17, R0, R13, R17 ;  /* 0x0000000d0011a224 */ /* 0x000fe200078e0211 */
[----:B------:R-:W-:Y:S01]  /*06c0*/  ISETP.GE.U32.AND P1, PT, R18, UR14, PT ;  /* 0x0000000e12007c0c */ /* 0x000fe2000bf26070 */
[----:B------:R-:W-:-:S03]  /*06d0*/  IMAD.WIDE.U32 R34, R3, UR9, R34 ;  /* 0x0000000903227c25 */ /* 0x000fc6000f8e0022 */
[----:B------:R-:W-:Y:S01]  /*06e0*/  ISETP.GE.AND.EX P1, PT, R15, UR15, PT, P1 ;  /* 0x0000000f0f007c0c */ /* 0x000fe2000bf26310 */
[----:B------:R-:W1:Y:S01]  /*06f0*/  @!P5 LDC.64 R2, c[0x0][0x390] ;  /* 0x0000e400ff02db82 */ /* 0x000e620000000a00 */
[----:B------:R-:W-:Y:S02]  /*0700*/  IADD3 R33, PT, PT, R35, UR5, RZ ;  /* 0x0000000523217c10 */ /* 0x000fe4000fffe0ff */
[----:B------:R-:W-:Y:S02]  /*0710*/  @!P4 MOV R32, R34 ;  /* 0x000000220020c202 */ /* 0x000fe40000000f00 */
[----:B------:R-:W-:-:S03]  /*0720*/  @!P5 MOV R5, R33 ;  /* 0x000000210005d202 */ /* 0x000fc60000000f00 */
[----:B------:R-:W-:Y:S01]  /*0730*/  @!P4 IMAD.WIDE.U32 R36, R37, R4, R32 ;  /* 0x000000042524c225 */ /* 0x000fe200078e0020 */
[----:B------:R-:W-:-:S03]  /*0740*/  @!P5 MOV R4, R34 ;  /* 0x000000220004d202 */ /* 0x000fc60000000f00 */
[----:B------:R-:W-:Y:S01]  /*0750*/  @!P4 IMAD.IADD R14, R37, 0x1, R11 ;  /* 0x00000001250ec824 */ /* 0x000fe200078e020b */
[C---:B0-----:R-:W-:Y:S01]  /*0760*/  @!P4 LEA R20, P6, R36.reuse, R6, 0x1 ;  /* 0x000000062414c211 */ /* 0x041fe200078c08ff */
[----:B------:R-:W-:Y:S01]  /*0770*/  @!P5 IMAD.WIDE.U32 R8, R21, R8, R4 ;  /* 0x000000081508d225 */ /* 0x000fe200078e0004 */
[----:B------:R-:W0:Y:S02]  /*0780*/  @!P1 LDC.64 R10, c[0x0][0x3e0] ;  /* 0x0000f800ff0a9b82 */ /* 0x000e240000000a00 */
[----:B------:R-:W-:Y:S01]  /*0790*/  @!P4 LEA.HI.X R21, R36, R7, R14, 0x1, P6 ;  /* 0x000000072415c211 */ /* 0x000fe200030f0c0e */
[----:B------:R-:W-:Y:S01]  /*07a0*/  HFMA2 R14, -RZ, RZ, 0, 0 ;  /* 0x00000000ff0e7431 */ /* 0x000fe200000001ff */
[----:B------:R-:W-:Y:S02]  /*07b0*/  @!P5 IADD3 R19, PT, PT, R9, R19, RZ ;  /* 0x000000130913d210 */ /* 0x000fe40007ffe0ff */
[----:B-1----:R-:W-:Y:S02]  /*07c0*/  @!P5 LEA R36, P6, R8, R2, 0x1 ;  /* 0x000000020824d211 */ /* 0x002fe400078c08ff */
[----:B------:R-:W1:Y:S01]  /*07d0*/  @!P2 LDC.64 R4, c[0x0][0x390] ;  /* 0x0000e400ff04ab82 */ /* 0x000e620000000a00 */
[----:B------:R-:W-:-:S02]  /*07e0*/  @!P2 MOV R2, R34 ;  /* 0x000000220002a202 */ /* 0x000fc40000000f00 */
[----:B------:R-:W-:Y:S01]  /*07f0*/  @!P5 LEA.HI.X R37, R8, R3, R19, 0x1, P6 ;  /* 0x000000030825d211 */ /* 0x000fe200030f0c13 */
[----:B------:R-:W-:Y:S01]  /*0800*/  HFMA2 R19, -RZ, RZ, 0, 0 ;  /* 0x00000000ff137431 */ /* 0x000fe200000001ff */
[----:B------:R-:W-:-:S03]  /*0810*/  @!P2 MOV R3, R33 ;  /* 0x000000210003a202 */ /* 0x000fc60000000f00 */
[----:B------:R-:W2:Y:S01]  /*0820*/  @!P3 LDC.64 R6, c[0x0][0x3e0] ;  /* 0x0000f800ff06bb82 */ /* 0x000ea20000000a00 */
[----:B------:R-:W3:Y:S01]  /*0830*/  @!P5 LDG.E R14, desc[UR12][R36.64] ;  /* 0x0000000c240ed981 */ /* 0x000ee2000c1e1900 */
[----:B------:R-:W-:-:S06]  /*0840*/  @!P2 IMAD.WIDE.U32 R12, R0, R12, R2 ;  /* 0x0000000c000ca225 */ /* 0x000fcc00078e0002 */
[----:B------:R-:W4:Y:S01]  /*0850*/  @!P1 LDC.64 R8, c[0x0][0x390] ;  /* 0x0000e400ff089b82 */ /* 0x000f220000000a00 */
[----:B------:R5:W3:Y:S01]  /*0860*/  @!P4 LDG.E R19, desc[UR12][R20.64] ;  /* 0x0000000c1413c981 */ /* 0x000ae2000c1e1900 */
[----:B------:R-:W-:Y:S01]  /*0870*/  @!P2 IMAD.IADD R13, R13, 0x1, R17 ;  /* 0x000000010d0da824 */ /* 0x000fe200078e0211 */
[----:B------:R-:W-:-:S05]  /*0880*/  IADD3 R0, PT, PT, R31, 0x140, RZ ;  /* 0x000001401f007810 */ /* 0x000fca0007ffe0ff */
[----:B------:R-:W4:Y:S01]  /*0890*/  @!P3 LDC.64 R2, c[0x0][0x390] ;  /* 0x0000e400ff02bb82 */ /* 0x000f220000000a00 */
[C---:B-1----:R-:W-:Y:S01]  /*08a0*/  @!P2 LEA R16, P4, R12.reuse, R4, 0x1 ;  /* 0x000000040c10a211 */ /* 0x042fe200078808ff */
[----:B0-----:R-:W-:Y:S01]  /*08b0*/  @!P1 IMAD R4, R15, R10, RZ ;  /* 0x0000000a0f049224 */ /* 0x001fe200078e02ff */
[----:B------:R-:W-:Y:S02]  /*08c0*/  SHF.R.S32.HI R15, RZ, 0x1f, R0 ;  /* 0x0000001fff0f7819 */ /* 0x000fe40000011400 */
[----:B------:R-:W-:Y:S01]  /*08d0*/  @!P2 LEA.HI.X R17, R12, R5, R13, 0x1, P4 ;  /* 0x000000050c11a211 */ /* 0x000fe200020f0c0d */
[----:B-----5:R-:W-:Y:S01]  /*08e0*/  @!P1 IMAD R21, R18, R11, R4 ;  /* 0x0000000b12159224 */ /* 0x020fe200078e0204 */
[----:B------:R-:W-:Y:S02]  /*08f0*/  ISETP.GE.U32.AND P4, PT, R0, UR14, PT ;  /* 0x0000000e00007c0c */ /* 0x000fe4000bf86070 */
[----:B------:R-:W-:Y:S02]  /*0900*/  @!P1 MOV R4, R34 ;  /* 0x0000002200049202 */ /* 0x000fe40000000f00 */
[----:B------:R-:W-:-:S02]  /*0910*/  @!P1 MOV R5, R33 ;  /* 0x0000002100059202 */ /* 0x000fc40000000f00 */
[----:B------:R-:W-:Y:S01]  /*0920*/  ISETP.GE.AND.EX P4, PT, R15, UR15, PT, P4 ;  /* 0x0000000f0f007c0c */ /* 0x000fe2000bf86340 */
[----:B--2---:R-:W-:Y:S01]  /*0930*/  @!P3 IMAD R12, R27, R6, RZ ;  /* 0x000000061b0cb224 */ /* 0x004fe200078e02ff */
[----:B------:R-:W-:Y:S01]  /*0940*/  @!P3 MOV R11, R33 ;  /* 0x00000021000bb202 */ /* 0x000fe20000000f00 */
[----:B------:R-:W-:Y:S01]  /*0950*/  @!P1 IMAD.WIDE.U32 R4, R18, R10, R4 ;  /* 0x0000000a12049225 */ /* 0x000fe200078e0004 */
[----:B------:R-:W-:Y:S02]  /*0960*/  @!P3 MOV R10, R34 ;  /* 0x00000022000ab202 */ /* 0x000fe40000000f00 */
[----:B------:R-:W-:Y:S01]  /*0970*/  SHF.R.S32.HI R13, RZ, 0x1f, R30 ;  /* 0x0000001fff0d7819 */ /* 0x000fe2000001141e */
[----:B------:R-:W-:Y:S01]  /*0980*/  @!P3 IMAD R23, R31, R7, R12 ;  /* 0x000000071f17b224 */ /* 0x000fe200078e020c */
[----:B------:R-:W-:Y:S01]  /*0990*/  ISETP.GE.U32.AND P5, PT, R30, UR14, PT ;  /* 0x0000000e1e007c0c */ /* 0x000fe2000bfa6070 */
[----:B------:R-:W-:Y:S01]  /*09a0*/  @!P1 IMAD.IADD R5, R5, 0x1, R21 ;  /* 0x0000000105059824 */ /* 0x000fe200078e0215 */
[----:B----4-:R-:W-:Y:S01]  /*09b0*/  @!P1 LEA R20, P6, R4, R8, 0x1 ;  /* 0x0000000804149211 */ /* 0x010fe200078c08ff */
[----:B------:R-:W-:Y:S01]  /*09c0*/  @!P3 IMAD.WIDE.U32 R6, R31, R6, R10 ;  /* 0x000000061f06b225 */ /* 0x000fe200078e000a */
[----:B------:R-:W-:-:S02]  /*09d0*/  ISETP.GE.AND.EX P5, PT, R13, UR15, PT, P5 ;  /* 0x0000000f0d007c0c */ /* 0x000fc4000bfa6350 */
[----:B------:R-:W-:Y:S02]  /*09e0*/  @!P1 LEA.HI.X R21, R4, R9, R5, 0x1, P6 ;  /* 0x0000000904159211 */ /* 0x000fe400030f0c05 */
[----:B------:R-:W0:Y:S01]  /*09f0*/  @!P4 LDC.64 R4, c[0x0][0x3e0] ;  /* 0x0000f800ff04cb82 */ /* 0x000e220000000a00 */
[----:B------:R-:W-:Y:S02]  /*0a00*/  @!P3 IADD3 R23, PT, PT, R7, R23, RZ ;  /* 0x000000170717b210 */ /* 0x000fe40007ffe0ff */
[----:B------:R-:W-:-:S04]  /*0a10*/  @!P3 LEA R36, P6, R6, R2, 0x1 ;  /* 0x000000020624b211 */ /* 0x000fc800078c08ff */
[----:B------:R-:W-:Y:S01]  /*0a20*/  @!P3 LEA.HI.X R37, R6, R3, R23, 0x1, P6 ;  /* 0x000000030625b211 */ /* 0x000fe200030f0c17 */
[----:B------:R-:W-:Y:S01]  /*0a30*/  HFMA2 R23, -RZ, RZ, 0, 0 ;  /* 0x00000000ff177431 */ /* 0x000fe200000001ff */
[----:B------:R-:W1:Y:S01]  /*0a40*/  @!P5 LDC.64 R2, c[0x0][0x3e0] ;  /* 0x0000f800ff02db82 */ /* 0x000e620000000a00 */
[----:B------:R-:W-:Y:S02]  /*0a50*/  ISETP.GE.U32.AND P6, PT, R29, UR14, PT ;  /* 0x0000000e1d007c0c */ /* 0x000fe4000bfc6070 */
[----:B------:R-:W-:-:S05]  /*0a60*/  MOV R12, RZ ;  /* 0x000000ff000c7202 */ /* 0x000fca0000000f00 */
[----:B------:R-:W2:Y:S01]  /*0a70*/  @!P4 LDC.64 R6, c[0x0][0x390] ;  /* 0x0000e400ff06cb82 */ /* 0x000ea20000000a00 */
[----:B------:R-:W4:Y:S01]  /*0a80*/  @!P3 LDG.E R23, desc[UR12][R36.64] ;  /* 0x0000000c2417b981 */ /* 0x000f22000c1e1900 */
[----:B------:R-:W-:-:S03]  /*0a90*/  ISETP.GE.AND.EX P3, PT, R25, UR15, PT, P6 ;  /* 0x0000000f19007c0c */ /* 0x000fc6000bf66360 */
[----:B------:R5:W4:Y:S01]  /*0aa0*/  @!P1 LDG.E R12, desc[UR12][R20.64] ;  /* 0x0000000c140c9981 */ /* 0x000b22000c1e1900 */
[----:B0-----:R-:W-:Y:S02]  /*0ab0*/  @!P4 IMAD R15, R15, R4, RZ ;  /* 0x000000040f0fc224 */ /* 0x001fe400078e02ff */
[----:B------:R-:W0:Y:S02]  /*0ac0*/  @!P5 LDC.64 R8, c[0x0][0x390] ;  /* 0x0000e400ff08db82 */ /* 0x000e240000000a00 */
[----:B------:R-:W-:Y:S01]  /*0ad0*/  @!P4 IMAD R15, R0, R5, R15 ;  /* 0x00000005000fc224 */ /* 0x000fe200078e020f */
[----:B-----5:R-:W-:-:S05]  /*0ae0*/  @!P4 MOV R20, R34 ;  /* 0x000000220014c202 */ /* 0x020fca0000000f00 */
[----:B------:R-:W5:Y:S01]  /*0af0*/  @!P3 LDC.64 R10, c[0x0][0x3e0] ;  /* 0x0000f800ff0abb82 */ /* 0x000f620000000a00 */
[----:B------:R-:W-:-:S03]  /*0b00*/  @!P4 MOV R21, R33 ;  /* 0x000000210015c202 */ /* 0x000fc60000000f00 */
[----:B------:R-:W-:Y:S01]  /*0b10*/  @!P4 IMAD.WIDE.U32 R4, R0, R4, R20 ;  /* 0x000000040004c225 */ /* 0x000fe200078e0014 */
[----:B------:R-:W-:-:S03]  /*0b20*/  @!P5 MOV R20, R34 ;  /* 0x000000220014d202 */ /* 0x000fc60000000f00 */
[----:B------:R-:W-:Y:S01]  /*0b30*/  IMAD.MOV.U32 R0, RZ, RZ, RZ ;  /* 0x000000ffff007224 */ /* 0x000fe200078e00ff */
[----:B------:R-:W-:Y:S01]  /*0b40*/  @!P5 MOV R21, R33 ;  /* 0x000000210015d202 */ /* 0x000fe20000000f00 */
[----:B-1----:R-:W-:Y:S01]  /*0b50*/  @!P5 IMAD R13, R13, R2, RZ ;  /* 0x000000020d0dd224 */ /* 0x002fe200078e02ff */
[----:B------:R-:W-:-:S03]  /*0b60*/  @!P4 IADD3 R15, PT, PT, R5, R15, RZ ;  /* 0x0000000f050fc210 */ /* 0x000fc60007ffe0ff */
[----:B------:R-:W4:Y:S01]  /*0b70*/  @!P2 LDG.E R0, desc[UR12][R16.64] ;  /* 0x0000000c1000a981 */ /* 0x000f22000c1e1900 */
[----:B--2---:R-:W-:Y:S01]  /*0b80*/  @!P4 LEA R6, P2, R4, R6, 0x1 ;  /* 0x000000060406c211 */ /* 0x004fe200078408ff */
[C---:B------:R-:W-:Y:S02]  /*0b90*/  @!P5 IMAD R13, R30.reuse, R3, R13 ;  /* 0x000000031e0dd224 */ /* 0x040fe400078e020d */
[----:B------:R-:W-:Y:S02]  /*0ba0*/  @!P5 IMAD.WIDE.U32 R20, R30, R2, R20 ;  /* 0x000000021e14d225 */ /* 0x000fe400078e0014 */
[----:B------:R-:W1:Y:S01]  /*0bb0*/  @!P3 LDC.64 R2, c[0x0][0x390] ;  /* 0x0000e400ff02bb82 */ /* 0x000e620000000a00 */
[----:B------:R-:W-:Y:S01]  /*0bc0*/  @!P4 LEA.HI.X R7, R4, R7, R15, 0x1, P2 ;  /* 0x000000070407c211 */ /* 0x000fe200010f0c0f */
[----:B------:R-:W-:Y:S01]  /*0bd0*/  HFMA2 R4, -RZ, RZ, 0, 0 ;  /* 0x00000000ff047431 */ /* 0x000fe200000001ff */
[----:B0-----:R-:W-:Y:S01]  /*0be0*/  @!P5 LEA R36, P2, R20, R8, 0x1 ;  /* 0x000000081424d211 */ /* 0x001fe200078408ff */
[----:B-----5:R-:W-:Y:S01]  /*0bf0*/  @!P3 IMAD R8, R25, R10, RZ ;  /* 0x0000000a1908b224 */ /* 0x020fe200078e02ff */
[----:B------:R-:W-:-:S03]  /*0c00*/  @!P5 IADD3 R13, PT, PT, R21, R13, RZ ;  /* 0x0000000d150dd210 */ /* 0x000fc60007ffe0ff */
[----:B------:R0:W2:Y:S01]  /*0c10*/  @!P4 LDG.E R4, desc[UR12][R6.64] ;  /* 0x0000000c0604c981 */ /* 0x0000a2000c1e1900 */
[----:B------:R-:W-:Y:S01]  /*0c20*/  @!P3 IMAD R5, R29, R11, R8 ;  /* 0x0000000b1d05b224 */ /* 0x000fe200078e0208 */
[----:B------:R-:W-:Y:S02]  /*0c30*/  @!P5 LEA.HI.X R37, R20, R9, R13, 0x1, P2 ;  /* 0x000000091425d211 */ /* 0x000fe400010f0c0d */
[----:B0-----:R-:W-:Y:S01]  /*0c40*/  @!P3 MOV R7, R33 ;  /* 0x000000210007b202 */ /* 0x001fe20000000f00 */
[----:B------:R-:W-:-:S04]  /*0c50*/  @!P3 IMAD.MOV.U32 R6, RZ, RZ, R34 ;  /* 0x000000ffff06b224 */ /* 0x000fc800078e0022 */
[----:B------:R-:W-:Y:S01]  /*0c60*/  @!P3 IMAD.WIDE.U32 R10, R29, R10, R6 ;  /* 0x0000000a1d0ab225 */ /* 0x000fe200078e0006 */
[----:B------:R-:W-:-:S04]  /*0c70*/  CS2R R8, SRZ ;  /* 0x0000000000087805 */ /* 0x000fc8000001ff00 */
[----:B------:R-:W-:Y:S02]  /*0c80*/  @!P3 IADD3 R5, PT, PT, R11, R5, RZ ;  /* 0x000000050b05b210 */ /* 0x000fe40007ffe0ff */
[C---:B-1----:R-:W-:Y:S01]  /*0c90*/  @!P3 LEA R2, P2, R10.reuse, R2, 0x1 ;  /* 0x000000020a02b211 */ /* 0x042fe200078408ff */
[----:B------:R-:W5:Y:S03]  /*0ca0*/  @!P5 LDG.E R8, desc[UR12][R36.64] ;  /* 0x0000000c2408d981 */ /* 0x000f66000c1e1900 */
[----:B------:R-:W-:-:S05]  /*0cb0*/  @!P3 LEA.HI.X R3, R10, R3, R5, 0x1, P2 ;  /* 0x000000030a03b211 */ /* 0x000fca00010f0c05 */
[----:B------:R0:W5:Y:S01]  /*0cc0*/  @!P3 LDG.E R9, desc[UR12][R2.64] ;  /* 0x0000000c0209b981 */ /* 0x000162000c1e1900 */
[----:B------:R-:W-:Y:S02]  /*0cd0*/  ISETP.GT.AND P2, PT, R24, 0x1e, PT ;  /* 0x0000001e1800780c */ /* 0x000fe40003f44270 */
[C---:B---3--:R-:W-:Y:S02]  /*0ce0*/  PRMT R16, R19.reuse, 0x7632, R16 ;  /* 0x0000763213107816 */ /* 0x048fe40000000010 */
[----:B------:R-:W-:-:S03]  /*0cf0*/  SHF.L.U32 R19, R19, 0x10, RZ ;  /* 0x0000001013137819 */ /* 0x000fc600000006ff */
[----:B------:R-:W-:Y:S01]  /*0d00*/  IMAD.U32 R16, R16, 0x10000, RZ ;  /* 0x0001000010107824 */ /* 0x000fe200078e00ff */
[----:B------:R-:W-:-:S03]  /*0d10*/  PRMT R17, R14, 0x7632, R17 ;  /* 0x000076320e117816 */ /* 0x000fc60000000011 */
[----:B------:R-:W-:Y:S01]  /*0d20*/  FADD.FTZ R10, R19, R16 ;  /* 0x00000010130a7221 */ /* 0x000fe20000010000 */
[----:B------:R-:W-:Y:S02]  /*0d30*/  SHF.L.U32 R17, R17, 0x10, RZ ;  /* 0x0000001011117819 */ /* 0x000fe400000006ff */
[----:B------:R-:W-:Y:S02]  /*0d40*/  SHF.L.U32 R14, R14, 0x10, RZ ;  /* 0x000000100e0e7819 */ /* 0x000fe400000006ff */
[C---:B----4-:R-:W-:Y:S02]  /*0d50*/  PRMT R18, R23.reuse, 0x7632, R18 ;  /* 0x0000763217127816 */ /* 0x050fe40000000012 */
[----:B------:R-:W-:Y:S02]  /*0d60*/  SHF.L.U32 R23, R23, 0x10, RZ ;  /* 0x0000001017177819 */ /* 0x000fe400000006ff */
[----:B------:R-:W-:-:S05]  /*0d70*/  SHF.L.U32 R18, R18, 0x10, RZ ;  /* 0x0000001012127819 */ /* 0x000fca00000006ff */
[----:B------:R-:W-:Y:S01]  /*0d80*/  FADD.FTZ R5, R23, R18 ;  /* 0x0000001217057221 */ /* 0x000fe20000010000 */
[----:B------:R-:W-:-:S03]  /*0d90*/  FMUL.FTZ R6, R18, R18 ;  /* 0x0000001212067220 */ /* 0x000fc60000410000 */
[----:B------:R-:W-:Y:S01]  /*0da0*/  FADD.FTZ R5, RZ, R5 ;  /* 0x00000005ff057221 */ /* 0x000fe20000010000 */
[----:B------:R-:W-:Y:S01]  /*0db0*/  PRMT R15, R12, 0x7632, R15 ;  /* 0x000076320c0f7816 */ /* 0x000fe2000000000f */
[----:B------:R-:W-:Y:S02]  /*0dc0*/  FFMA.FTZ R6, R23, R23, R6 ;  /* 0x0000001717067223 */ /* 0x000fe40000010006 */
[----:B0-----:R-:W-:Y:S01]  /*0dd0*/  FADD.FTZ R2, R5, R10 ;  /* 0x0000000a05027221 */ /* 0x001fe20000010000 */
[----:B------:R-:W-:Y:S01]  /*0de0*/  FMUL.FTZ R10, R16, R16 ;  /* 0x00000010100a7220 */ /* 0x000fe20000410000 */
[----:B------:R-:W-:Y:S01]  /*0df0*/  SHF.L.U32 R15, R15, 0x10, RZ ;  /* 0x000000100f0f7819 */ /* 0x000fe200000006ff */
[----:B------:R-:W-:Y:S01]  /*0e00*/  FADD.FTZ R6, RZ, R6 ;  /* 0x00000006ff067221 */ /* 0x000fe20000010000 */
[----:B------:R-:W-:Y:S01]  /*0e10*/  FMUL.FTZ R5, R17, R17 ;  /* 0x0000001111057220 */ /* 0x000fe20000410000 */
[----:B------:R-:W-:Y:S01]  /*0e20*/  FFMA.FTZ R3, R19, R19, R10 ;  /* 0x0000001313037223 */ /* 0x000fe2000001000a */
[----:B------:R-:W-:Y:S01]  /*0e30*/  SHF.L.U32 R12, R12, 0x10, RZ ;  /* 0x000000100c0c7819 */ /* 0x000fe200000006ff */
[----:B------:R-:W-:-:S02]  /*0e40*/  FMUL.FTZ R7, R15, R15 ;  /* 0x0000000f0f077220 */ /* 0x000fc40000410000 */
[----:B------:R-:W-:Y:S01]  /*0e50*/  FADD.FTZ R3, R6, R3 ;  /* 0x0000000306037221 */ /* 0x000fe20000010000 */
[----:B------:R-:W-:Y:S01]  /*0e60*/  FFMA.FTZ R6, R14, R14, R5 ;  /* 0x0000000e0e067223 */ /* 0x000fe20000010005 */
[----:B------:R-:W-:Y:S01]  /*0e70*/  FFMA.FTZ R10, R12, R12, R7 ;  /* 0x0000000c0c0a7223 */ /* 0x000fe20000010007 */
[----:B------:R-:W-:Y:S01]  /*0e80*/  PRMT R13, R0, 0x7632, R13 ;  /* 0x00007632000d7816 */ /* 0x000fe2000000000d */
[----:B------:R-:W-:Y:S01]  /*0e90*/  FADD.FTZ R5, R14, R17 ;  /* 0x000000110e057221 */ /* 0x000fe20000010000 */
[----:B------:R-:W-:Y:S02]  /*0ea0*/  FADD.FTZ R3, R3, R6 ;  /* 0x0000000603037221 */ /* 0x000fe40000010000 */
[----:B------:R-:W-:Y:S01]  /*0eb0*/  SHF.L.U32 R13, R13, 0x10, RZ ;  /* 0x000000100d0d7819 */ /* 0x000fe200000006ff */
[----:B------:R-:W-:Y:S01]  /*0ec0*/  FADD.FTZ R2, R2, R5 ;  /* 0x0000000502027221 */ /* 0x000fe20000010000 */
[----:B------:R-:W-:Y:S02]  /*0ed0*/  IMAD.U32 R6, R0, 0x10000, RZ ;  /* 0x0001000000067824 */ /* 0x000fe400078e00ff */
[----:B------:R-:W-:Y:S01]  /*0ee0*/  FADD.FTZ R0, R3, R10 ;  /* 0x0000000a03007221 */ /* 0x000fe20000010000 */
[----:B------:R-:W-:Y:S01]  /*0ef0*/  FADD.FTZ R3, R12, R15 ;  /* 0x0000000f0c037221 */ /* 0x000fe20000010000 */
[----:B------:R-:W-:Y:S01]  /*0f00*/  FMUL.FTZ R5, R13, R13 ;  /* 0x0000000d0d057220 */ /* 0x000fe20000410000 */
[----:B--2---:R-:W-:-:S04]  /*0f10*/  PRMT R7, R4, 0x7632, R7 ;  /* 0x0000763204077816 */ /* 0x004fc80000000007 */
[----:B------:R-:W-:Y:S01]  /*0f20*/  SHF.L.U32 R7, R7, 0x10, RZ ;  /* 0x0000001007077819 */ /* 0x000fe200000006ff */
[----:B------:R-:W-:Y:S01]  /*0f30*/  FFMA.FTZ R5, R6, R6, R5 ;  /* 0x0000000606057223 */ /* 0x000fe20000010005 */
[----:B------:R-:W-:Y:S01]  /*0f40*/  SHF.L.U32 R4, R4, 0x10, RZ ;  /* 0x0000001004047819 */ /* 0x000fe200000006ff */
[----:B------:R-:W-:Y:S02]  /*0f50*/  FADD.FTZ R2, R2, R3 ;  /* 0x0000000302027221 */ /* 0x000fe40000010000 */
[----:B------:R-:W-:Y:S01]  /*0f60*/  FMUL.FTZ R11, R7, R7 ;  /* 0x00000007070b7220 */ /* 0x000fe20000410000 */
[----:B------:R-:W-:Y:S01]  /*0f70*/  FADD.FTZ R3, R6, R13 ;  /* 0x0000000d06037221 */ /* 0x000fe20000010000 */
[----:B------:R-:W-:Y:S02]  /*0f80*/  FADD.FTZ R0, R0, R5 ;  /* 0x0000000500007221 */ /* 0x000fe40000010000 */
[----:B------:R-:W-:Y:S01]  /*0f90*/  FFMA.FTZ R11, R4, R4, R11 ;  /* 0x00000004040b7223 */ /* 0x000fe2000001000b */
[----:B------:R-:W-:Y:S01]  /*0fa0*/  FADD.FTZ R3, R2, R3 ;  /* 0x0000000302037221 */ /* 0x000fe20000010000 */
[----:B-----5:R-:W-:-:S02]  /*0fb0*/  PRMT R5, R8, 0x7632, R5 ;  /* 0x0000763208057816 */ /* 0x020fc40000000005 */
[----:B------:R-:W-:Y:S01]  /*0fc0*/  SHF.L.U32 R2, R8, 0x10, RZ ;  /* 0x0000001008027819 */ /* 0x000fe200000006ff */
[----:B------:R-:W-:Y:S01]  /*0fd0*/  FADD.FTZ R8, R0, R11 ;  /* 0x0000000b00087221 */ /* 0x000fe20000010000 */
[----:B------:R-:W-:Y:S01]  /*0fe0*/  FADD.FTZ R0, R4, R7 ;  /* 0x0000000704007221 */ /* 0x000fe20000010000 */
[----:B------:R-:W-:Y:S02]  /*0ff0*/  SHF.L.U32 R5, R5, 0x10, RZ ;  /* 0x0000001005057819 */ /* 0x000fe400000006ff */
[----:B------:R-:W-:Y:S01]  /*1000*/  PRMT R11, R9, 0x7632, R11 ;  /* 0x00007632090b7816 */ /* 0x000fe2000000000b */
[----:B------:R-:W-:Y:S02]  /*1010*/  FADD.FTZ R10, R3, R0 ;  /* 0x00000000030a7221 */ /* 0x000fe40000010000 */
[----:B------:R-:W-:Y:S01]  /*1020*/  FMUL.FTZ R21, R5, R5 ;  /* 0x0000000505157220 */ /* 0x000fe20000410000 */
[----:B------:R-:W-:Y:S01]  /*1030*/  SHF.L.U32 R3, R11, 0x10, RZ ;  /* 0x000000100b037819 */ /* 0x000fe200000006ff */
[----:B------:R-:W-:-:S02]  /*1040*/  IMAD.U32 R0, R9, 0x10000, RZ ;  /* 0x0001000009007824 */ /* 0x000fc400078e00ff */
[C---:B------:R-:W-:Y:S01]  /*1050*/  FADD.FTZ R9, R2.reuse, R5 ;  /* 0x0000000502097221 */ /* 0x040fe20000010000 */
[----:B------:R-:W-:Y:S01]  /*1060*/  FFMA.FTZ R21, R2, R2, R21 ;  /* 0x0000000202157223 */ /* 0x000fe20000010015 */
[----:B------:R-:W-:Y:S02]  /*1070*/  FMUL.FTZ R11, R3, R3 ;  /* 0x00000003030b7220 */ /* 0x000fe40000410000 */
        /* <DEDUP_REMOVED lines=42> */
.L_x_1630:
[----:B------:R-:W-:Y:S05]  /*1320*/  BSYNC.RECONVERGENT B0 ;  /* 0x0000000000007941 */ /* 0x000fea0003800200 */
.L_x_1629:
        /* <DEDUP_REMOVED lines=36> */
.L_x_1632:
[----:B------:R-:W-:Y:S05]  /*1570*/  BSYNC.RECONVERGENT B0 ;  /* 0x0000000000007941 */ /* 0x000fea0003800200 */
.L_x_1631:
        /* <DEDUP_REMOVED lines=21> */
[----:B-1----:R-:W-:Y:S02]  /*16d0*/  MOV R37, UR10 ;  /* 0x0000000a00257c02 */ /* 0x002fe40008000f00 */
[----:B------:R3:W-:Y:S03]  /*16e0*/  STG.E.64 desc[UR12][R8.64], R10 ;  /* 0x0000000a08007986 */ /* 0x0007e6000c101b0c */
        /* <DEDUP_REMOVED lines=8> */
.L_x_1635:
[----:B---3--:R-:W2:Y:S04]  /*1770*/  LDG.E.STRONG.GPU R8, desc[UR12][R20.64] ;  /* 0x0000000c14087981 */ /* 0x008ea8000c1ef900 */
[----:B--2---:R-:W-:Y:S01]  /*1780*/  CCTL.IVALL ;  /* 0x00000000ff00798f */ /* 0x004fe20002000000 */
[----:B------:R-:W-:Y:S05]  /*1790*/  YIELD ;  /* 0x0000000000007946 */ /* 0x000fea0003800000 */
[----:B------:R-:W-:-:S13]  /*17a0*/  ISETP.NE.AND P2, PT, R8, R37, PT ;  /* 0x000000250800720c */ /* 0x000fda0003f45270 */
[----:B------:R-:W-:Y:S05]  /*17b0*/  @P2 BRA `(.L_x_1635) ;  /* 0xfffffffc00ec2947 */ /* 0x000fea000383ffff */
.L_x_1634:
        /* <DEDUP_REMOVED lines=15> */
.L_x_1637:
[----:B------:R-:W-:-:S13]  /*18b0*/  ISETP.EQ.OR P2, PT, RZ, UR23, P3 ;  /* 0x00000017ff007c0c */ /* 0x000fda0009f42670 */
[----:B------:R-:W-:-:S05]  /*18c0*/  VOTEU.ALL UP0, P2 ;  /* 0x0000000000ff7886 */ /* 0x000fca0001000000 */
[----:B------:R-:W-:-:S06]  /*18d0*/  @!UP0 UIMAD.WIDE.U32 UR24, UR9, 0x8, UR14 ;  /* 0x00000008091888a5 */ /* 0x000fcc000f8e000e */
[----:B------:R-:W-:Y:S02]  /*18e0*/  MOV R20, UR24 ;  /* 0x0000001800147c02 */ /* 0x000fe40008000f00 */
[----:B------:R-:W-:Y:S01]  /*18f0*/  MOV R21, UR25 ;  /* 0x0000001900157c02 */ /* 0x000fe20008000f00 */
[----:B------:R-:W-:-:S05]  /*1900*/  UIADD3 UR24, UPT, UPT, UR5, 0x1, URZ ;  /* 0x0000000105187890 */ /* 0x000fca000fffe0ff */
[----:B------:R-:W0:Y:S01]  /*1910*/  @!P2 LDG.E.64 R20, desc[UR12][R20.64] ;  /* 0x0000000c1414a981 */ /* 0x000e22000c1e1b00 */
[----:B------:R-:W-:-:S04]  /*1920*/  MOV R8, UR24 ;  /* 0x0000001800087c02 */ /* 0x000fc80008000f00 */
[----:B------:R-:W-:-:S13]  /*1930*/  ISETP.EQ.OR P4, PT, R8, UR17, P3 ;  /* 0x0000001108007c0c */ /* 0x000fda0009f82670 */
[----:B------:R-:W-:-:S05]  /*1940*/  VOTEU.ALL UP0, P4 ;  /* 0x0000000000ff7886 */ /* 0x000fca0002000000 */
[----:B------:R-:W-:-:S06]  /*1950*/  @!UP0 UIMAD.WIDE.U32 UR24, UR22, 0x8, UR14 ;  /* 0x00000008161888a5 */ /* 0x000fcc000f8e000e */
[----:B------:R-:W-:Y:S02]  /*1960*/  MOV R8, UR24 ;  /* 0x0000001800087c02 */ /* 0x000fe40008000f00 */
[----:B------:R-:W-:-:S06]  /*1970*/  MOV R9, UR25 ;  /* 0x0000001900097c02 */ /* 0x000fcc0008000f00 */
[----:B------:R-:W2:Y:S01]  /*1980*/  @!P4 LDG.E.64 R8, desc[UR12][R8.64] ;  /* 0x0000000c0808c981 */ /* 0x000ea2000c1e1b00 */
[----:B------:R-:W-:Y:S01]  /*1990*/  UIADD3 UR24, UPT, UPT, UR5, 0x2, URZ ;  /* 0x0000000205187890 */ /* 0x000fe2000fffe0ff */
[----:B0-----:R-:W-:-:S05]  /*19a0*/  @!P2 FADD.FTZ R10, R10, R20 ;  /* 0x000000140a0aa221 */ /* 0x001fca0000010000 */
[----:B------:R-:W-:Y:S02]  /*19b0*/  IMAD.U32 R20, RZ, RZ, UR24 ;  /* 0x00000018ff147e24 */ /* 0x000fe4000f8e00ff */
[----:B------:R-:W-:-:S03]  /*19c0*/  @!P2 FADD.FTZ R11, R11, R21 ;  /* 0x000000150b0ba221 */ /* 0x000fc60000010000 */
[----:B------:R-:W-:-:S13]  /*19d0*/  ISETP.EQ.OR P2, PT, R20, UR17, P3 ;  /* 0x0000001114007c0c */ /* 0x000fda0009f42670 */
[----:B------:R-:W-:-:S05]  /*19e0*/  VOTEU.ALL UP0, P2 ;  /* 0x0000000000ff7886 */ /* 0x000fca0001000000 */
[----:B------:R-:W-:-:S06]  /*19f0*/  @!UP0 UIMAD.WIDE.U32 UR24, UR10, 0x8, UR14 ;  /* 0x000000080a1888a5 */ /* 0x000fcc000f8e000e */
[----:B------:R-:W-:Y:S02]  /*1a00*/  MOV R20, UR24 ;  /* 0x0000001800147c02 */ /* 0x000fe40008000f00 */
[----:B------:R-:W-:Y:S01]  /*1a10*/  MOV R21, UR25 ;  /* 0x0000001900157c02 */ /* 0x000fe20008000f00 */
[----:B------:R-:W-:-:S05]  /*1a20*/  UIADD3 UR24, UPT, UPT, UR5, 0x3, URZ ;  /* 0x0000000305187890 */ /* 0x000fca000fffe0ff */
[----:B------:R-:W3:Y:S01]  /*1a30*/  @!P2 LDG.E.64 R20, desc[UR12][R20.64] ;  /* 0x0000000c1414a981 */ /* 0x000ee2000c1e1b00 */
[----:B--2---:R-:W-:Y:S01]  /*1a40*/  @!P4 FADD.FTZ R10, R10, R8 ;  /* 0x000000080a0ac221 */ /* 0x004fe20000010000 */
[----:B------:R-:W-:Y:S01]  /*1a50*/  MOV R8, UR24 ;  /* 0x0000001800087c02 */ /* 0x000fe20008000f00 */
[----:B------:R-:W-:-:S03]  /*1a60*/  @!P4 FADD.FTZ R11, R11, R9 ;  /* 0x000000090b0bc221 */ /* 0x000fc60000010000 */
[----:B------:R-:W-:-:S13]  /*1a70*/  ISETP.EQ.OR P4, PT, R8, UR17, P3 ;  /* 0x0000001108007c0c */ /* 0x000fda0009f82670 */
[----:B------:R-:W-:-:S05]  /*1a80*/  VOTEU.ALL UP0, P4 ;  /* 0x0000000000ff7886 */ /* 0x000fca0002000000 */
[----:B------:R-:W-:-:S06]  /*1a90*/  @!UP0 UIMAD.WIDE.U32 UR24, UR20, 0x8, UR14 ;  /* 0x00000008141888a5 */ /* 0x000fcc000f8e000e */
[----:B------:R-:W-:Y:S02]  /*1aa0*/  MOV R8, UR24 ;  /* 0x0000001800087c02 */ /* 0x000fe40008000f00 */
[----:B------:R-:W-:-:S06]  /*1ab0*/  MOV R9, UR25 ;  /* 0x0000001900097c02 */ /* 0x000fcc0008000f00 */
[----:B------:R-:W2:Y:S01]  /*1ac0*/  @!P4 LDG.E.64 R8, desc[UR12][R8.64] ;  /* 0x0000000c0808c981 */ /* 0x000ea2000c1e1b00 */
[----:B------:R-:W-:Y:S01]  /*1ad0*/  UIADD3 UR24, UPT, UPT, UR5, 0x4, URZ ;  /* 0x0000000405187890 */ /* 0x000fe2000fffe0ff */
[----:B---3--:R-:W-:-:S05]  /*1ae0*/  @!P2 FADD.FTZ R10, R10, R20 ;  /* 0x000000140a0aa221 */ /* 0x008fca0000010000 */
        /* <DEDUP_REMOVED lines=25> */
[----:B------:R-:W-:Y:S01]  /*1c80*/  MOV R20, UR24 ;  /* 0x0000001800147c02 */ /* 0x000fe20008000f00 */
[----:B------:R-:W-:Y:S01]  /*1c90*/  UIADD3 UR24, UPT, UPT, UR5, 0x7, URZ ;  /* 0x0000000705187890 */ /* 0x000fe2000fffe0ff */
[----:B--2---:R-:W-:-:S05]  /*1ca0*/  @!P4 FADD.FTZ R10, R10, R8 ;  /* 0x000000080a0ac221 */ /* 0x004fca0000010000 */
[----:B------:R-:W-:Y:S01]  /*1cb0*/  MOV R8, UR24 ;  /* 0x0000001800087c02 */ /* 0x000fe20008000f00 */
[----:B------:R-:W-:-:S03]  /*1cc0*/  @!P4 FADD.FTZ R11, R11, R9 ;  /* 0x000000090b0bc221 */ /* 0x000fc60000010000 */
[----:B------:R-:W-:Y:S02]  /*1cd0*/  ISETP.EQ.OR P4, PT, R8, UR17, P3 ;  /* 0x0000001108007c0c */ /* 0x000fe40009f82670 */
[----:B------:R-:W-:-:S06]  /*1ce0*/  MOV R21, UR25 ;  /* 0x0000001900157c02 */ /* 0x000fcc0008000f00 */
[----:B------:R-:W2:Y:S05]  /*1cf0*/  @!P2 LDG.E.64 R20, desc[UR12][R20.64] ;  /* 0x0000000c1414a981 */ /* 0x000eaa000c1e1b00 */
[----:B------:R-:W-:-:S05]  /*1d00*/  VOTEU.ALL UP0, P4 ;  /* 0x0000000000ff7886 */ /* 0x000fca0002000000 */
[----:B------:R-:W-:-:S06]  /*1d10*/  @!UP0 UIMAD.WIDE.U32 UR24, UR21, 0x8, UR14 ;  /* 0x00000008151888a5 */ /* 0x000fcc000f8e000e */
[----:B------:R-:W-:Y:S02]  /*1d20*/  MOV R8, UR24 ;  /* 0x0000001800087c02 */ /* 0x000fe40008000f00 */
        /* <DEDUP_REMOVED lines=19> */
.L_x_1636:
[----:B------:R-:W-:-:S13]  /*1e60*/  LOP3.LUT P2, RZ, R22, 0x7, RZ, 0xc0, !PT ;  /* 0x0000000716ff7812 */ /* 0x000fda000784c0ff */
[----:B------:R-:W-:Y:S05]  /*1e70*/  @!P2 BRA `(.L_x_1633) ;  /* 0x000000040070a947 */ /* 0x000fea0003800000 */
[----:B---3--:R-:W-:-:S05]  /*1e80*/  LOP3.LUT R8, R22, 0x7, RZ, 0xc0, !PT ;  /* 0x0000000716087812 */ /* 0x008fca00078ec0ff */
[----:B------:R-:W-:-:S05]  /*1e90*/  VIADD R8, R8, 0xffffffff ;  /* 0xffffffff08087836 */ /* 0x000fca0000000000 */
        /* <DEDUP_REMOVED lines=10> */
[----:B------:R-:W-:Y:S02]  /*1f40*/  MOV R20, UR10 ;  /* 0x0000000a00147c02 */ /* 0x000fe40008000f00 */
[----:B------:R-:W-:-:S06]  /*1f50*/  MOV R21, UR11 ;  /* 0x0000000b00157c02 */ /* 0x000fcc0008000f00 */
[----:B------:R-:W0:Y:S01]  /*1f60*/  @!P2 LDG.E.64 R20, desc[UR12][R20.64] ;  /* 0x0000000c1414a981 */ /* 0x000e22000c1e1b00 */
[----:B------:R-:W-:-:S05]  /*1f70*/  VOTEU.ALL UP0, P4 ;  /* 0x0000000000ff7886 */ /* 0x000fca0002000000 */
[----:B------:R-:W-:-:S04]  /*1f80*/  @!UP0 UIMAD UR10, UR9, UR16, UR6 ;  /* 0x00000010090a82a4 */ /* 0x000fc8000f8e0206 */
[----:B------:R-:W-:-:S06]  /*1f90*/  @!UP0 UIMAD.WIDE.U32 UR10, UR10, 0x8, UR14 ;  /* 0x000000080a0a88a5 */ /* 0x000fcc000f8e000e */
[----:B------:R-:W-:Y:S01]  /*1fa0*/  MOV R8, UR10 ;  /* 0x0000000a00087c02 */ /* 0x000fe20008000f00 */
[----:B------:R-:W-:-:S06]  /*1fb0*/  IMAD.U32 R9, RZ, RZ, UR11 ;  /* 0x0000000bff097e24 */ /* 0x000fcc000f8e00ff */
        /* <DEDUP_REMOVED lines=11> */
[----:B------:R-:W-:Y:S02]  /*2070*/  MOV R21, UR11 ;  /* 0x0000000b00157c02 */ /* 0x000fe40008000f00 */
        /* <DEDUP_REMOVED lines=8> */
[----:B------:R-:W-:Y:S01]  /*2100*/  MOV R8, UR10 ;  /* 0x0000000a00087c02 */ /* 0x000fe20008000f00 */
[----:B------:R-:W-:-:S06]  /*2110*/  IMAD.U32 R9, RZ, RZ, UR11 ;  /* 0x0000000bff097e24 */ /* 0x000fcc000f8e00ff */
        /* <DEDUP_REMOVED lines=8> */
.L_x_1638:
        /* <DEDUP_REMOVED lines=13> */
[----:B------:R-:W-:Y:S01]  /*2270*/  MOV R8, UR10 ;  /* 0x0000000a00087c02 */ /* 0x000fe20008000f00 */
[----:B------:R-:W-:Y:S01]  /*2280*/  @!UP0 UIMAD UR10, UR9, UR16, UR6 ;  /* 0x00000010090a82a4 */ /* 0x000fe2000f8e0206 */
[----:B------:R-:W-:-:S03]  /*2290*/  IMAD.U32 R9, RZ, RZ, UR11 ;  /* 0x0000000bff097e24 */ /* 0x000fc6000f8e00ff */
        /* <DEDUP_REMOVED lines=12> */
.L_x_1639:
        /* <DEDUP_REMOVED lines=13> */
.L_x_1640:
[----:B------:R-:W-:Y:S05]  /*2430*/  BSYNC.RECONVERGENT B0 ;  /* 0x0000000000007941 */ /* 0x000fea0003800200 */
.L_x_1633:
[----:B------:R-:W4:Y:S01]  /*2440*/  S2UR UR9, SR_CgaCtaId ;  /* 0x00000000000979c3 */ /* 0x000f220000008800 */
[----:B------:R-:W5:Y:S01]  /*2450*/  LDCU UR10, c[0x0][0x414] ;  /* 0x00008280ff0a77ac */ /* 0x000f620008000800 */
[----:B---3--:R-:W-:Y:S01]  /*2460*/  MOV R9, UR7 ;  /* 0x0000000700097c02 */ /* 0x008fe20008000f00 */
[----:B------:R-:W-:-:S05]  /*2470*/  UMOV UR5, 0x400 ;  /* 0x0000040000057882 */ /* 0x000fca0000000000 */
[----:B-1----:R-:W1:Y:S01]  /*2480*/  @P0 LDC.64 R36, c[0x0][0x388] ;  /* 0x0000e200ff240b82 */ /* 0x002e620000000a00 */
[----:B-----5:R-:W-:Y:S01]  /*2490*/  @P0 FMUL.FTZ R8, R10, UR10 ;  /* 0x0000000a0a080c20 */ /* 0x020fe20008410000 */
[----:B----4-:R-:W-:Y:S01]  /*24a0*/  ULEA UR5, UR9, UR5, 0x18 ;  /* 0x0000000509057291 */ /* 0x010fe2000f8ec0ff */
[----:B-1----:R-:W-:-:S04]  /*24b0*/  @P0 IMAD.WIDE R36, R9, 0x8, R36 ;  /* 0x0000000809240825 */ /* 0x002fc800078e0224 */
[----:B------:R-:W-:-:S04]  /*24c0*/  @P0 FMUL.FTZ R9, R11, UR10 ;  /* 0x0000000a0b090c20 */ /* 0x000fc80008410000 */
[----:B------:R-:W-:Y:S04]  /*24d0*/  @!P3 STS.64 [UR5+0x78], R10 ;  /* 0x0000780aff00b988 */ /* 0x000fe80008000a05 */
[----:B------:R1:W-:Y:S01]  /*24e0*/  @P0 STG.E.64 desc[UR12][R36.64], R8 ;  /* 0x0000000824000986 */ /* 0x0003e2000c101b0c */
[----:B------:R-:W-:Y:S08]  /*24f0*/  BAR.SYNC.DEFER_BLOCKING 0x0 ;  /* 0x0000000000007b1d */ /* 0x000ff00000010000 */
[----:B-1----:R-:W1:Y:S01]  /*2500*/  LDC.64 R36, c[0x0][0x398] ;  /* 0x0000e600ff247b82 */ /* 0x002e620000000a00 */
[----:B--2---:R-:W2:Y:S02]  /*2510*/  LDS.64 R20, [UR5+0x78] ;  /* 0x00007805ff147984 */ /* 0x004ea40008000a00 */
[----:B--2---:R-:W-:-:S05]  /*2520*/  FMUL.FTZ R20, R20, UR10 ;  /* 0x0000000a14147c20 */ /* 0x004fca0008410000 */
[----:B------:R-:W-:Y:S02]  /*2530*/  R2UR UR5, R20 ;  /* 0x00000000140572ca */ /* 0x000fe400000e0000 */
[----:B------:R-:W-:-:S04]  /*2540*/  LOP3.LUT R20, R28, 0xffff, RZ, 0xc0, !PT ;  /* 0x0000ffff1c147812 */ /* 0x000fc800078ec0ff */
[----:B------:R-:W-:-:S05]  /*2550*/  IADD3 R20, PT, PT, R20, UR8, RZ ;  /* 0x0000000814147c10 */ /* 0x000fca000fffe0ff */
[----:B-1----:R-:W-:Y:S02]  /*2560*/  IMAD.WIDE R36, R20, 0x2, R36 ;  /* 0x0000000214247825 */ /* 0x002fe400078e0224 */
[----:B0-----:R-:W-:-:S03]  /*2570*/  MOV R10, UR5 ;  /* 0x00000005000a7c02 */ /* 0x001fc60008000f00 */
[----:B------:R-:W2:Y:S02]  /*2580*/  LDG.E.U16 R11, desc[UR12][R36.64+0x2] ;  /* 0x0000020c240b7981 */ /* 0x000ea4000c1e1500 */
[----:B------:R-:W-:Y:S02]  /*2590*/  FMUL.FTZ R8, R10, UR5 ;  /* 0x000000050a087c20 */ /* 0x000fe40008410000 */
[----:B------:R-:W3:Y:S02]  /*25a0*/  LDG.E.U16 R10, desc[UR12][R36.64] ;  /* 0x0000000c240a7981 */ /* 0x000ee4000c1e1500 */
[----:B------:R-:W-:Y:S01]  /*25b0*/  FFMA.FTZ R21, R21, UR10, -R8 ;  /* 0x0000000a15157c23 */ /* 0x000fe20008010808 */
[----:B------:R-:W0:Y:S01]  /*25c0*/  LDCU.U8 UR10, c[0x0][0x3fc] ;  /* 0x00007f80ff0a77ac */ /* 0x000e220008000000 */
[----:B------:R-:W1:Y:S02]  /*25d0*/  LDC.64 R8, c[0x0][0x3a0] ;  /* 0x0000e800ff087b82 */ /* 0x000e640000000a00 */
[----:B-1----:R-:W-:-:S05]  /*25e0*/  IMAD.WIDE R8, R20, 0x2, R8 ;  /* 0x0000000214087825 */ /* 0x002fca00078e0208 */
[----:B------:R-:W4:Y:S04]  /*25f0*/  LDG.E.U16 R20, desc[UR12][R8.64] ;  /* 0x0000000c08147981 */ /* 0x000f28000c1e1500 */
[----:B------:R-:W5:Y:S01]  /*2600*/  LDG.E.U16 R8, desc[UR12][R8.64+0x2] ;  /* 0x0000020c08087981 */ /* 0x000f62000c1e1500 */
[----:B------:R-:W-:-:S13]  /*2610*/  FSETP.GTU.FTZ.AND P2, PT, R21, RZ, PT ;  /* 0x000000ff1500720b */ /* 0x000fda0003f5c000 */
[----:B------:R-:W-:-:S05]  /*2620*/  VOTEU.ANY UP0, P2 ;  /* 0x0000000000ff7886 */ /* 0x000fca0001000100 */
[----:B------:R-:W1:Y:S01]  /*2630*/  @UP0 LDCU UR8, c[0x0][0x3a8] ;  /* 0x00007500ff0807ac */ /* 0x000e620008000800 */
[----:B------:R-:W-:-:S13]  /*2640*/  PLOP3.LUT P2, PT, PT, PT, UP0, 0x80, 0x8 ;  /* 0x000000000008781c */ /* 0x000fda0003f4f008 */
[----:B-1----:R-:W-:-:S06]  /*2650*/  @P2 FADD.FTZ R21, R21, UR8 ;  /* 0x0000000815152e21 */ /* 0x002fcc0008010000 */
[----:B------:R-:W1:Y:S01]  /*2660*/  @P2 MUFU.RSQ R21, R21 ;  /* 0x0000001500152308 */ /* 0x000e620000001400 */
[----:B0-----:R-:W-:Y:S01]  /*2670*/  UISETP.NE.AND UP1, UPT, UR10, URZ, UPT ;  /* 0x000000ff0a00728c */ /* 0x001fe2000bf25270 */
[----:B------:R-:W-:Y:S01]  /*2680*/  BSSY.RECONVERGENT B0, `(.L_x_1641) ;  /* 0x00001dc000007945 */ /* 0x000fe20003800200 */
[----:B------:R-:W-:Y:S01]  /*2690*/  UMOV UR8, 0x3f800000 ;  /* 0x3f80000000087882 */ /* 0x000fe20000000000 */
[----:B-1----:R-:W-:-:S13]  /*26a0*/  @P2 R2UR UR9, R21 ;  /* 0x00000000150922ca */ /* 0x002fda00000e0000 */
[----:B------:R-:W-:Y:S01]  /*26b0*/  @UP0 UMOV UR8, UR9 ;  /* 0x0000000900080c82 */ /* 0x000fe20008000000 */
[----:B--2---:R-:W-:Y:S01]  /*26c0*/  IMAD.U32 R11, R11, 0x10000, RZ ;  /* 0x000100000b0b7824 */ /* 0x004fe200078e00ff */
[----:B---3--:R-:W-:Y:S02]  /*26d0*/  SHF.L.U32 R10, R10, 0x10, RZ ;  /* 0x000000100a0a7819 */ /* 0x008fe400000006ff */
[----:B----4-:R-:W-:Y:S02]  /*26e0*/  SHF.L.U32 R21, R20, 0x10, RZ ;  /* 0x0000001014157819 */ /* 0x010fe400000006ff */
[----:B-----5:R-:W-:Y:S01]  /*26f0*/  SHF.L.U32 R20, R8, 0x10, RZ ;  /* 0x0000001008147819 */ /* 0x020fe200000006ff */
[----:B------:R-:W-:Y:S06]  /*2700*/  BRA.U UP1, `(.L_x_1642) ;  /* 0x0000000d010c7547 */ /* 0x000fec000b800000 */
        /* <DEDUP_REMOVED lines=23> */
.L_x_1644:
[----:B------:R-:W-:Y:S05]  /*2880*/  BSYNC.RECONVERGENT B1 ;  /* 0x0000000000017941 */ /* 0x000fea0003800200 */
.L_x_1643:
[----:B0-----:R-:W-:Y:S01]  /*2890*/  VIADD R37, R31, 0x40 ;  /* 0x000000401f257836 */ /* 0x001fe20000000000 */
[----:B------:R-:W-:Y:S04]  /*28a0*/  BSSY.RECONVERGENT B1, `(.L_x_1645) ;  /* 0x0000017000017945 */ /* 0x000fe80003800200 */
[----:B------:R-:W-:Y:S02]  /*28b0*/  ISETP.GE.U32.AND P1, PT, R37, UR14, PT ;  /* 0x0000000e25007c0c */ /* 0x000fe4000bf26070 */
[----:B------:R-:W-:-:S04]  /*28c0*/  SHF.R.S32.HI R8, RZ, 0x1f, R37 ;  /* 0x0000001fff087819 */ /* 0x000fc80000011425 */
[----:B------:R-:W-:-:S13]  /*28d0*/  ISETP.GE.AND.EX P1, PT, R8, UR15, PT, P1 ;  /* 0x0000000f08007c0c */ /* 0x000fda000bf26310 */
[----:B------:R-:W-:Y:S05]  /*28e0*/  @P1 BRA `(.L_x_1646) ;  /* 0x0000000000481947 */ /* 0x000fea0003800000 */
[----:B------:R-:W0:Y:S01]  /*28f0*/  LDCU.64 UR10, c[0x0][0x3e0] ;  /* 0x00007c00ff0a77ac */ /* 0x000e220008000a00 */
[----:B------:R-:W-:Y:S01]  /*2900*/  MOV R9, R33 ;  /* 0x0000002100097202 */ /* 0x000fe20000000f00 */
[----:B------:R-:W-:Y:S01]  /*2910*/  FADD.FTZ R19, R19, -UR5 ;  /* 0x8000000513137e21 */ /* 0x000fe20008010000 */
[----:B------:R-:W-:Y:S01]  /*2920*/  FADD.FTZ R16, R16, -UR5 ;  /* 0x8000000510107e21 */ /* 0x000fe20008010000 */
[----:B------:R-:W1:Y:S02]  /*2930*/  LDCU.64 UR18, c[0x0][0x380] ;  /* 0x00007000ff1277ac */ /* 0x000e640008000a00 */
[----:B------:R-:W-:Y:S01]  /*2940*/  FMUL.FTZ R19, R19, UR8 ;  /* 0x0000000813137c20 */ /* 0x000fe20008410000 */
[----:B------:R-:W-:-:S04]  /*2950*/  FMUL.FTZ R16, R16, UR8 ;  /* 0x0000000810107c20 */ /* 0x000fc80008410000 */
[----:B------:R-:W-:Y:S01]  /*2960*/  FFMA.FTZ R16, R11, R16, R20 ;  /* 0x000000100b107223 */ /* 0x000fe20000010014 */
[----:B0-----:R-:W-:-:S04]  /*2970*/  IMAD R8, R8, UR10, RZ ;  /* 0x0000000a08087c24 */ /* 0x001fc8000f8e02ff */
[----:B------:R-:W-:Y:S01]  /*2980*/  IMAD R23, R37, UR11, R8 ;  /* 0x0000000b25177c24 */ /* 0x000fe2000f8e0208 */
[----:B------:R-:W-:-:S05]  /*2990*/  MOV R8, R34 ;  /* 0x0000002200087202 */ /* 0x000fca0000000f00 */
[----:B------:R-:W-:-:S05]  /*29a0*/  IMAD.WIDE.U32 R8, R37, UR10, R8 ;  /* 0x0000000a25087c25 */ /* 0x000fca000f8e0008 */
[----:B------:R-:W-:Y:S01]  /*29b0*/  IADD3 R23, PT, PT, R9, R23, RZ ;  /* 0x0000001709177210 */ /* 0x000fe20007ffe0ff */
[----:B------:R-:W-:Y:S01]  /*29c0*/  FFMA.FTZ R9, R10, R19, R21 ;  /* 0x000000130a097223 */ /* 0x000fe20000010015 */
[----:B-1----:R-:W-:-:S04]  /*29d0*/  LEA R36, P1, R8, UR18, 0x1 ;  /* 0x0000001208247c11 */ /* 0x002fc8000f8208ff */
[----:B------:R-:W-:Y:S02]  /*29e0*/  LEA.HI.X R37, R8, UR19, R23, 0x1, P1 ;  /* 0x0000001308257c11 */ /* 0x000fe400088f0c17 */
[----:B------:R-:W-:-:S05]  /*29f0*/  F2FP.BF16.F32.PACK_AB R9, R16, R9 ;  /* 0x000000091009723e */ /* 0x000fca00000010ff */
[----:B------:R0:W-:Y:S02]  /*2a00*/  STG.E desc[UR12][R36.64], R9 ;  /* 0x0000000924007986 */ /* 0x0001e4000c10190c */
.L_x_1646:
[----:B------:R-:W-:Y:S05]  /*2a10*/  BSYNC.RECONVERGENT B1 ;  /* 0x0000000000017941 */ /* 0x000fea0003800200 */
.L_x_1645:
[C---:B------:R-:W-:Y:S01]  /*2a20*/  IADD3 R23, PT, PT, R31.reuse, 0x80, RZ ;  /* 0x000000801f177810 */ /* 0x040fe20007ffe0ff */
[----:B------:R-:W-:Y:S01]  /*2a30*/  BSSY.RECONVERGENT B1, `(.L_x_1647) ;  /* 0x0000018000017945 */ /* 0x000fe20003800200 */
[----:B------:R-:W-:Y:S02]  /*2a40*/  IADD3 R19, PT, PT, R31, 0xc0, RZ ;  /* 0x000000c01f137810 */ /* 0x000fe40007ffe0ff */
[----:B------:R-:W-:Y:S02]  /*2a50*/  ISETP.GE.U32.AND P1, PT, R23, UR14, PT ;  /* 0x0000000e17007c0c */ /* 0x000fe4000bf26070 */
[----:B------:R-:W-:-:S04]  /*2a60*/  SHF.R.S32.HI R8, RZ, 0x1f, R23 ;  /* 0x0000001fff087819 */ /* 0x000fc80000011417 */
[----:B------:R-:W-:-:S13]  /*2a70*/  ISETP.GE.AND.EX P1, PT, R8, UR15, PT, P1 ;  /* 0x0000000f08007c0c */ /* 0x000fda000bf26310 */
[----:B------:R-:W-:Y:S05]  /*2a80*/  @P1 BRA `(.L_x_1648) ;  /* 0x0000000000481947 */ /* 0x000fea0003800000 */
[----:B------:R-:W1:Y:S01]  /*2a90*/  LDCU.64 UR10, c[0x0][0x3e0] ;  /* 0x00007c00ff0a77ac */ /* 0x000e620008000a00 */
[----:B------:R-:W-:Y:S01]  /*2aa0*/  FADD.FTZ R16, R17, -UR5 ;  /* 0x8000000511107e21 */ /* 0x000fe20008010000 */
[----:B0-----:R-:W-:Y:S01]  /*2ab0*/  MOV R9, R33 ;  /* 0x0000002100097202 */ /* 0x001fe20000000f00 */
[----:B------:R-:W-:Y:S01]  /*2ac0*/  FADD.FTZ R14, R14, -UR5 ;  /* 0x800000050e0e7e21 */ /* 0x000fe20008010000 */
[----:B------:R-:W0:Y:S01]  /*2ad0*/  LDCU.64 UR18, c[0x0][0x380] ;  /* 0x00007000ff1277ac */ /* 0x000e220008000a00 */
[----:B------:R-:W-:Y:S02]  /*2ae0*/  FMUL.FTZ R16, R16, UR8 ;  /* 0x0000000810107c20 */ /* 0x000fe40008410000 */
[----:B------:R-:W-:-:S04]  /*2af0*/  FMUL.FTZ R14, R14, UR8 ;  /* 0x000000080e0e7c20 */ /* 0x000fc80008410000 */
[----:B------:R-:W-:Y:S01]  /*2b00*/  FFMA.FTZ R14, R10, R14, R21 ;  /* 0x0000000e0a0e7223 */ /* 0x000fe20000010015 */
[----:B-1----:R-:W-:-:S04]  /*2b10*/  IMAD R8, R8, UR10, RZ ;  /* 0x0000000a08087c24 */ /* 0x002fc8000f8e02ff */
[----:B------:R-:W-:Y:S02]  /*2b20*/  IMAD R17, R23, UR11, R8 ;  /* 0x0000000b17117c24 */ /* 0x000fe4000f8e0208 */
[----:B------:R-:W-:-:S04]  /*2b30*/  IMAD.MOV.U32 R8, RZ, RZ, R34 ;  /* 0x000000ffff087224 */ /* 0x000fc800078e0022 */
[----:B------:R-:W-:-:S04]  /*2b40*/  IMAD.WIDE.U32 R8, R23, UR10, R8 ;  /* 0x0000000a17087c25 */ /* 0x000fc8000f8e0008 */
[----:B------:R-:W-:Y:S01]  /*2b50*/  FFMA.FTZ R23, R11, R16, R20 ;  /* 0x000000100b177223 */ /* 0x000fe20000010014 */
[----:B------:R-:W-:Y:S02]  /*2b60*/  IADD3 R17, PT, PT, R9, R17, RZ ;  /* 0x0000001109117210 */ /* 0x000fe40007ffe0ff */
[C---:B0-----:R-:W-:Y:S02]  /*2b70*/  LEA R16, P1, R8.reuse, UR18, 0x1 ;  /* 0x0000001208107c11 */ /* 0x041fe4000f8208ff */
[----:B------:R-:W-:Y:S02]  /*2b80*/  F2FP.BF16.F32.PACK_AB R9, R23, R14 ;  /* 0x0000000e1709723e */ /* 0x000fe400000010ff */
[----:B------:R-:W-:-:S05]  /*2b90*/  LEA.HI.X R17, R8, UR19, R17, 0x1, P1 ;  /* 0x0000001308117c11 */ /* 0x000fca00088f0c11 */
[----:B------:R1:W-:Y:S04]  /*2ba0*/  STG.E desc[UR12][R16.64], R9 ;  /* 0x0000000910007986 */ /* 0x0003e8000c10190c */
.L_x_1648:
[----:B------:R-:W-:Y:S05]  /*2bb0*/  BSYNC.RECONVERGENT B1 ;  /* 0x0000000000017941 */ /* 0x000fea0003800200 */
.L_x_1647:
[----:B------:R-:W-:Y:S01]  /*2bc0*/  ISETP.GE.U32.AND P3, PT, R19, UR14, PT ;  /* 0x0000000e13007c0c */ /* 0x000fe2000bf66070 */
[----:B------:R-:W-:Y:S01]  /*2bd0*/  BSSY.RECONVERGENT B1, `(.L_x_1649) ;  /* 0x0000023000017945 */ /* 0x000fe20003800200 */
[----:B0-----:R-:W-:Y:S02]  /*2be0*/  SHF.R.S32.HI R36, RZ, 0x1f, R19 ;  /* 0x0000001fff247819 */ /* 0x001fe40000011413 */
[C---:B------:R-:W-:Y:S02]  /*2bf0*/  IADD3 R14, PT, PT, R31.reuse, 0x100, RZ ;  /* 0x000001001f0e7810 */ /* 0x040fe40007ffe0ff */
[----:B------:R-:W-:Y:S02]  /*2c00*/  ISETP.GE.AND.EX P3, PT, R36, UR15, PT, P3 ;  /* 0x0000000f24007c0c */ /* 0x000fe4000bf66330 */
[----:B-1----:R-:W-:Y:S02]  /*2c10*/  IADD3 R16, PT, PT, R31, 0x140, RZ ;  /* 0x000001401f107810 */ /* 0x002fe40007ffe0ff */
[----:B------:R-:W-:-:S02]  /*2c20*/  ISETP.GE.U32.AND P1, PT, R14, UR14, PT ;  /* 0x0000000e0e007c0c */ /* 0x000fc4000bf26070 */
[----:B------:R-:W-:Y:S02]  /*2c30*/  ISETP.GE.U32.AND P4, PT, R16, UR14, PT ;  /* 0x0000000e10007c0c */ /* 0x000fe4000bf86070 */
[----:B------:R-:W-:Y:S02]  /*2c40*/  ISETP.GE.U32.AND P5, PT, R30, UR14, PT ;  /* 0x0000000e1e007c0c */ /* 0x000fe4000bfa6070 */
[----:B------:R-:W-:Y:S02]  /*2c50*/  ISETP.GE.U32.AND P2, PT, R29, UR14, PT ;  /* 0x0000000e1d007c0c */ /* 0x000fe4000bf46070 */
[----:B------:R-:W-:Y:S02]  /*2c60*/  SHF.R.S32.HI R17, RZ, 0x1f, R14 ;  /* 0x0000001fff117819 */ /* 0x000fe4000001140e */
        /* <DEDUP_REMOVED lines=9> */
[----:B------:R-:W-:Y:S02]  /*2d00*/  IMAD.MOV.U32 R9, RZ, RZ, R33 ;  /* 0x000000ffff097224 */ /* 0x000fe400078e0021 */
[----:B------:R-:W-:Y:S01]  /*2d10*/  FADD.FTZ R12, R12, -UR5 ;  /* 0x800000050c0c7e21 */ /* 0x000fe20008010000 */
[----:B------:R-:W1:Y:S01]  /*2d20*/  LDCU.64 UR18, c[0x0][0x380] ;  /* 0x00007000ff1277ac */ /* 0x000e620008000a00 */
[----:B------:R-:W-:Y:S02]  /*2d30*/  FADD.FTZ R15, R15, -UR5 ;  /* 0x800000050f0f7e21 */ /* 0x000fe40008010000 */
[----:B------:R-:W-:Y:S02]  /*2d40*/  FMUL.FTZ R12, R12, UR8 ;  /* 0x000000080c0c7c20 */ /* 0x000fe40008410000 */
[----:B------:R-:W-:Y:S01]  /*2d50*/  FMUL.FTZ R15, R15, UR8 ;  /* 0x000000080f0f7c20 */ /* 0x000fe20008410000 */
[----:B0-----:R-:W-:-:S02]  /*2d60*/  IMAD R36, R36, UR10, RZ ;  /* 0x0000000a24247c24 */ /* 0x001fc4000f8e02ff */
[----:B------:R-:W-:-:S04]  /*2d70*/  IMAD.WIDE.U32 R8, R19, UR10, R8 ;  /* 0x0000000a13087c25 */ /* 0x000fc8000f8e0008 */
[----:B------:R-:W-:-:S05]  /*2d80*/  IMAD R36, R19, UR11, R36 ;  /* 0x0000000b13247c24 */ /* 0x000fca000f8e0224 */
[----:B------:R-:W-:Y:S02]  /*2d90*/  IADD3 R9, PT, PT, R9, R36, RZ ;  /* 0x0000002409097210 */ /* 0x000fe40007ffe0ff */
[----:B-1----:R-:W-:-:S04]  /*2da0*/  LEA R36, P3, R8, UR18, 0x1 ;  /* 0x0000001208247c11 */ /* 0x002fc8000f8608ff */
[----:B------:R-:W-:Y:S01]  /*2db0*/  LEA.HI.X R37, R8, UR19, R9, 0x1, P3 ;  /* 0x0000001308257c11 */ /* 0x000fe200098f0c09 */
[----:B------:R-:W-:Y:S01]  /*2dc0*/  FFMA.FTZ R9, R10, R12, R21 ;  /* 0x0000000c0a097223 */ /* 0x000fe20000010015 */
[----:B------:R-:W-:-:S05]  /*2dd0*/  FFMA.FTZ R8, R11, R15, R20 ;  /* 0x0000000f0b087223 */ /* 0x000fca0000010014 */
[----:B------:R-:W-:-:S05]  /*2de0*/  F2FP.BF16.F32.PACK_AB R9, R8, R9 ;  /* 0x000000090809723e */ /* 0x000fca00000010ff */
[----:B------:R0:W-:Y:S02]  /*2df0*/  STG.E desc[UR12][R36.64], R9 ;  /* 0x0000000924007986 */ /* 0x0001e4000c10190c */
.L_x_1650:
[----:B------:R-:W-:Y:S05]  /*2e00*/  BSYNC.RECONVERGENT B1 ;  /* 0x0000000000017941 */ /* 0x000fea0003800200 */
.L_x_1649:
[----:B------:R-:W-:Y:S04]  /*2e10*/  BSSY.RECONVERGENT B1, `(.L_x_1651) ;  /* 0x0000014000017945 */ /* 0x000fe80003800200 */
[----:B------:R-:W-:Y:S05]  /*2e20*/  @P1 BRA `(.L_x_1652) ;  /* 0x0000000000481947 */ /* 0x000fea0003800000 */
[----:B------:R-:W1:Y:S01]  /*2e30*/  LDCU.64 UR10, c[0x0][0x3e0] ;  /* 0x00007c00ff0a77ac */ /* 0x000e620008000a00 */
[----:B------:R-:W-:Y:S01]  /*2e40*/  MOV R8, R34 ;  /* 0x0000002200087202 */ /* 0x000fe20000000f00 */
[----:B------:R-:W-:Y:S01]  /*2e50*/  FADD.FTZ R6, R6, -UR5 ;  /* 0x8000000506067e21 */ /* 0x000fe20008010000 */
[----:B0-----:R-:W-:Y:S01]  /*2e60*/  MOV R9, R33 ;  /* 0x0000002100097202 */ /* 0x001fe20000000f00 */
[----:B------:R-:W0:Y:S01]  /*2e70*/  LDCU.64 UR18, c[0x0][0x380] ;  /* 0x00007000ff1277ac */ /* 0x000e220008000a00 */
[----:B------:R-:W-:Y:S01]  /*2e80*/  FADD.FTZ R13, R13, -UR5 ;  /* 0x800000050d0d7e21 */ /* 0x000fe20008010000 */
[----:B------:R-:W-:-:S03]  /*2e90*/  FMUL.FTZ R6, R6, UR8 ;  /* 0x0000000806067c20 */ /* 0x000fc60008410000 */
[----:B------:R-:W-:Y:S01]  /*2ea0*/  FMUL.FTZ R13, R13, UR8 ;  /* 0x000000080d0d7c20 */ /* 0x000fe20008410000 */
[----:B------:R-:W-:-:S03]  /*2eb0*/  FFMA.FTZ R6, R10, R6, R21 ;  /* 0x000000060a067223 */ /* 0x000fc60000010015 */
        /* <DEDUP_REMOVED lines=9> */
.L_x_1652:
[----:B------:R-:W-:Y:S05]  /*2f50*/  BSYNC.RECONVERGENT B1 ;  /* 0x0000000000017941 */ /* 0x000fea0003800200 */
.L_x_1651:
[----:B------:R-:W-:Y:S04]  /*2f60*/  BSSY.RECONVERGENT B1, `(.L_x_1653) ;  /* 0x0000014000017945 */ /* 0x000fe80003800200 */
[----:B------:R-:W-:Y:S05]  /*2f70*/  @P4 BRA `(.L_x_1654) ;  /* 0x0000000000484947 */ /* 0x000fea0003800000 */
[----:B------:R-:W0:Y:S01]  /*2f80*/  LDCU.64 UR10, c[0x0][0x3e0] ;  /* 0x00007c00ff0a77ac */ /* 0x000e220008000a00 */
[----:B------:R-:W-:Y:S01]  /*2f90*/  FADD.FTZ R8, R7, -UR5 ;  /* 0x8000000507087e21 */ /* 0x000fe20008010000 */
[----:B------:R-:W-:Y:S01]  /*2fa0*/  MOV R6, R34 ;  /* 0x0000002200067202 */ /* 0x000fe20000000f00 */
[----:B------:R-:W-:Y:S01]  /*2fb0*/  FADD.FTZ R4, R4, -UR5 ;  /* 0x8000000504047e21 */ /* 0x000fe20008010000 */
[----:B------:R-:W2:Y:S01]  /*2fc0*/  LDCU.64 UR18, c[0x0][0x380] ;  /* 0x00007000ff1277ac */ /* 0x000ea20008000a00 */
[----:B------:R-:W-:Y:S02]  /*2fd0*/  IMAD.MOV.U32 R7, RZ, RZ, R33 ;  /* 0x000000ffff077224 */ /* 0x000fe400078e0021 */
[----:B------:R-:W-:Y:S01]  /*2fe0*/  FMUL.FTZ R8, R8, UR8 ;  /* 0x0000000808087c20 */ /* 0x000fe20008410000 */
[----:B------:R-:W-:-:S03]  /*2ff0*/  FMUL.FTZ R4, R4, UR8 ;  /* 0x0000000804047c20 */ /* 0x000fc60008410000 */
[----:B-1----:R-:W-:Y:S01]  /*3000*/  FFMA.FTZ R13, R11, R8, R20 ;  /* 0x000000080b0d7223 */ /* 0x002fe20000010014 */
[----:B------:R-:W-:Y:S01]  /*3010*/  FFMA.FTZ R4, R10, R4, R21 ;  /* 0x000000040a047223 */ /* 0x000fe20000010015 */
[----:B0-----:R-:W-:Y:S02]  /*3020*/  IMAD R9, R18, UR10, RZ ;  /* 0x0000000a12097c24 */ /* 0x001fe4000f8e02ff */
[----:B------:R-:W-:-:S04]  /*3030*/  IMAD.WIDE.U32 R6, R16, UR10, R6 ;  /* 0x0000000a10067c25 */ /* 0x000fc8000f8e0006 */
[----:B------:R-:W-:Y:S01]  /*3040*/  IMAD R9, R16, UR11, R9 ;  /* 0x0000000b10097c24 */ /* 0x000fe2000f8e0209 */
[----:B--2---:R-:W-:-:S04]  /*3050*/  LEA R8, P1, R6, UR18, 0x1 ;  /* 0x0000001206087c11 */ /* 0x004fc8000f8208ff */
[----:B------:R-:W-:Y:S02]  /*3060*/  IADD3 R9, PT, PT, R7, R9, RZ ;  /* 0x0000000907097210 */ /* 0x000fe40007ffe0ff */
[----:B------:R-:W-:Y:S02]  /*3070*/  F2FP.BF16.F32.PACK_AB R7, R13, R4 ;  /* 0x000000040d07723e */ /* 0x000fe400000010ff */
[----:B------:R-:W-:-:S05]  /*3080*/  LEA.HI.X R9, R6, UR19, R9, 0x1, P1 ;  /* 0x0000001306097c11 */ /* 0x000fca00088f0c09 */
[----:B------:R2:W-:Y:S02]  /*3090*/  STG.E desc[UR12][R8.64], R7 ;  /* 0x0000000708007986 */ /* 0x0005e4000c10190c */
.L_x_1654:
[----:B------:R-:W-:Y:S05]  /*30a0*/  BSYNC.RECONVERGENT B1 ;  /* 0x0000000000017941 */ /* 0x000fea0003800200 */
.L_x_1653:
[----:B------:R-:W-:Y:S04]  /*30b0*/  BSSY.RECONVERGENT B1, `(.L_x_1655) ;  /* 0x0000014000017945 */ /* 0x000fe80003800200 */
[----:B------:R-:W-:Y:S05]  /*30c0*/  @P5 BRA `(.L_x_1656) ;  /* 0x0000000000485947 */ /* 0x000fea0003800000 */
[----:B------:R-:W3:Y:S01]  /*30d0*/  LDCU.64 UR10, c[0x0][0x3e0] ;  /* 0x00007c00ff0a77ac */ /* 0x000ee20008000a00 */
[----:B------:R-:W-:Y:S01]  /*30e0*/  FADD.FTZ R6, R5, -UR5 ;  /* 0x8000000505067e21 */ /* 0x000fe20008010000 */
[----:B------:R-:W-:Y:S01]  /*30f0*/  MOV R4, R34 ;  /* 0x0000002200047202 */ /* 0x000fe20000000f00 */
[----:B------:R-:W-:Y:S01]  /*3100*/  FADD.FTZ R2, R2, -UR5 ;  /* 0x8000000502027e21 */ /* 0x000fe20008010000 */
[----:B------:R-:W4:Y:S01]  /*3110*/  LDCU.64 UR18, c[0x0][0x380] ;  /* 0x00007000ff1277ac */ /* 0x000f220008000a00 */
[----:B------:R-:W-:Y:S01]  /*3120*/  MOV R5, R33 ;  /* 0x0000002100057202 */ /* 0x000fe20000000f00 */
[----:B------:R-:W-:Y:S01]  /*3130*/  FMUL.FTZ R6, R6, UR8 ;  /* 0x0000000806067c20 */ /* 0x000fe20008410000 */
[----:B------:R-:W-:-:S03]  /*3140*/  FMUL.FTZ R2, R2, UR8 ;  /* 0x0000000802027c20 */ /* 0x000fc60008410000 */
[----:B012---:R-:W-:Y:S01]  /*3150*/  FFMA.FTZ R9, R11, R6, R20 ;  /* 0x000000060b097223 */ /* 0x007fe20000010014 */
        /* <DEDUP_REMOVED lines=9> */
.L_x_1656:
[----:B------:R-:W-:Y:S05]  /*31f0*/  BSYNC.RECONVERGENT B1 ;  /* 0x0000000000017941 */ /* 0x000fea0003800200 */
.L_x_1655:
        /* <DEDUP_REMOVED lines=8> */
[----:B------:R-:W-:-:S03]  /*3280*/  FMUL.FTZ R0, R0, UR8 ;  /* 0x0000000800007c20 */ /* 0x000fc60008410000 */
[----:B------:R-:W-:Y:S01]  /*3290*/  FFMA.FTZ R11, R11, R4, R20 ;  /* 0x000000040b0b7223 */ /* 0x000fe20000010014 */
        /* <DEDUP_REMOVED lines=8> */
[----:B------:R4:W-:Y:S01]  /*3320*/  STG.E desc[UR12][R4.64], R3 ;  /* 0x0000000304007986 */ /* 0x0009e2000c10190c */
[----:B------:R-:W-:Y:S05]  /*3330*/  BRA `(.L_x_1657) ;  /* 0x0000001000407947 */ /* 0x000fea0003800000 */
.L_x_1642:
        /* <DEDUP_REMOVED lines=11> */
[----:B------:R-:W-:Y:S01]  /*33f0*/  FFMA.FTZ R8, R11, R8, R20 ;  /* 0x000000080b087223 */ /* 0x000fe20000010014 */
[----:B------:R-:W-:-:S03]  /*3400*/  FFMA.FTZ R9, R10, R9, R21 ;  /* 0x000000090a097223 */ /* 0x000fc60000010015 */
[----:B------:R-:W-:Y:S01]  /*3410*/  FMUL.FTZ R37, R8, -1.4426950216293334961 ;  /* 0xbfb8aa3b08257820 */ /* 0x000fe20000410000 */
[----:B------:R-:W-:-:S05]  /*3420*/  FMUL.FTZ R18, R9, -1.4426950216293334961 ;  /* 0xbfb8aa3b09127820 */ /* 0x000fca0000410000 */
[----:B------:R-:W2:Y:S08]  /*3430*/  MUFU.EX2 R37, R37 ;  /* 0x0000002500257308 */ /* 0x000eb00000000800 */
[----:B------:R-:W3:Y:S01]  /*3440*/  MUFU.EX2 R18, R18 ;  /* 0x0000001200127308 */ /* 0x000ee20000000800 */
[----:B--2---:R-:W-:-:S07]  /*3450*/  FADD.FTZ R37, R37, 1 ;  /* 0x3f80000025257421 */ /* 0x004fce0000010000 */
[----:B------:R-:W2:Y:S01]  /*3460*/  MUFU.RCP R37, R37 ;  /* 0x0000002500257308 */ /* 0x000ea20000001000 */
[----:B---3--:R-:W-:-:S07]  /*3470*/  FADD.FTZ R18, R18, 1 ;  /* 0x3f80000012127421 */ /* 0x008fce0000010000 */
[----:B------:R-:W3:Y:S01]  /*3480*/  MUFU.RCP R36, R18 ;  /* 0x0000001200247308 */ /* 0x000ee20000001000 */
[----:B--2---:R-:W-:Y:S01]  /*3490*/  FMUL.FTZ R8, R8, R37 ;  /* 0x0000002508087220 */ /* 0x004fe20000410000 */
[----:B------:R-:W-:Y:S01]  /*34a0*/  MOV R37, R33 ;  /* 0x0000002100257202 */ /* 0x000fe20000000f00 */
[----:B---3--:R-:W-:Y:S01]  /*34b0*/  FMUL.FTZ R23, R9, R36 ;  /* 0x0000002409177220 */ /* 0x008fe20000410000 */
[----:B------:R-:W-:-:S04]  /*34c0*/  MOV R36, R34 ;  /* 0x0000002200247202 */ /* 0x000fc80000000f00 */
        /* <DEDUP_REMOVED lines=8> */
.L_x_1659:
[----:B------:R-:W-:Y:S05]  /*3550*/  BSYNC.RECONVERGENT B1 ;  /* 0x0000000000017941 */ /* 0x000fea0003800200 */
.L_x_1658:
        /* <DEDUP_REMOVED lines=15> */
[----:B------:R-:W-:-:S04]  /*3650*/  FMUL.FTZ R9, R19, -1.4426950216293334961 ;  /* 0xbfb8aa3b13097820 */ /* 0x000fc80000410000 */
[----:B------:R-:W2:Y:S01]  /*3660*/  MUFU.EX2 R36, R9 ;  /* 0x0000000900247308 */ /* 0x000ea20000000800 */
[----:B0-----:R-:W-:-:S07]  /*3670*/  IMAD R8, R8, UR14, RZ ;  /* 0x0000000e08087c24 */ /* 0x001fce000f8e02ff */
[----:B------:R-:W0:Y:S01]  /*3680*/  MUFU.EX2 R18, R18 ;  /* 0x0000001200127308 */ /* 0x000e220000000800 */
[----:B--2---:R-:W-:-:S07]  /*3690*/  FADD.FTZ R36, R36, 1 ;  /* 0x3f80000024247421 */ /* 0x004fce0000010000 */
[----:B------:R-:W-:Y:S01]  /*36a0*/  MUFU.RCP R36, R36 ;  /* 0x0000002400247308 */ /* 0x000fe20000001000 */
[----:B0-----:R-:W-:Y:S01]  /*36b0*/  FADD.FTZ R37, R18, 1 ;  /* 0x3f80000012257421 */ /* 0x001fe20000010000 */
[----:B------:R-:W-:Y:S02]  /*36c0*/  IMAD R18, R23, UR15, R8 ;  /* 0x0000000f17127c24 */ /* 0x000fe4000f8e0208 */
[----:B------:R-:W-:-:S04]  /*36d0*/  IMAD.MOV.U32 R8, RZ, RZ, R34 ;  /* 0x000000ffff087224 */ /* 0x000fc800078e0022 */
[----:B------:R-:W0:Y:S02]  /*36e0*/  MUFU.RCP R9, R37 ;  /* 0x0000002500097308 */ /* 0x000e240000001000 */
[----:B0-----:R-:W-:Y:S01]  /*36f0*/  FMUL.FTZ R16, R16, R9 ;  /* 0x0000000910107220 */ /* 0x001fe20000410000 */
[----:B------:R-:W-:-:S03]  /*3700*/  MOV R9, R33 ;  /* 0x0000002100097202 */ /* 0x000fc60000000f00 */
[----:B------:R-:W-:-:S04]  /*3710*/  IMAD.WIDE.U32 R8, R23, UR14, R8 ;  /* 0x0000000e17087c25 */ /* 0x000fc8000f8e0008 */
[----:B------:R-:W-:Y:S01]  /*3720*/  FMUL.FTZ R23, R19, R36 ;  /* 0x0000002413177220 */ /* 0x000fe20000410000 */
[----:B------:R-:W-:Y:S02]  /*3730*/  IADD3 R9, PT, PT, R9, R18, RZ ;  /* 0x0000001209097210 */ /* 0x000fe40007ffe0ff */
[C---:B-1----:R-:W-:Y:S02]  /*3740*/  LEA R18, P2, R8.reuse, UR18, 0x1 ;  /* 0x0000001208127c11 */ /* 0x042fe4000f8408ff */
[----:B------:R-:W-:Y:S02]  /*3750*/  F2FP.BF16.F32.PACK_AB R23, R23, R16 ;  /* 0x000000101717723e */ /* 0x000fe400000010ff */
[----:B------:R-:W-:-:S05]  /*3760*/  LEA.HI.X R19, R8, UR19, R9, 0x1, P2 ;  /* 0x0000001308137c11 */ /* 0x000fca00090f0c09 */
[----:B------:R0:W-:Y:S04]  /*3770*/  STG.E desc[UR12][R18.64], R23 ;  /* 0x0000001712007986 */ /* 0x0001e8000c10190c */
.L_x_1661:
[----:B------:R-:W-:Y:S05]  /*3780*/  BSYNC.RECONVERGENT B1 ;  /* 0x0000000000017941 */ /* 0x000fea0003800200 */
.L_x_1660:
[C---:B0-----:R-:W-:Y:S01]  /*3790*/  IADD3 R19, PT, PT, R31.reuse, 0x80, RZ ;  /* 0x000000801f137810 */ /* 0x041fe20007ffe0ff */
[----:B------:R-:W-:Y:S01]  /*37a0*/  BSSY.RECONVERGENT B1, `(.L_x_1662) ;  /* 0x0000022000017945 */ /* 0x000fe20003800200 */
[----:B------:R-:W-:Y:S02]  /*37b0*/  IADD3 R16, PT, PT, R31, 0x100, RZ ;  /* 0x000001001f107810 */ /* 0x000fe40007ffe0ff */
        /* <DEDUP_REMOVED lines=14> */
[----:B------:R-:W2:Y:S01]  /*38a0*/  MUFU.EX2 R14, R14 ;  /* 0x0000000e000e7308 */ /* 0x000ea20000000800 */
[----:B0-----:R-:W-:-:S04]  /*38b0*/  IMAD R8, R8, UR14, RZ ;  /* 0x0000000e08087c24 */ /* 0x001fc8000f8e02ff */
[----:B------:R-:W-:Y:S01]  /*38c0*/  IMAD R17, R19, UR15, R8 ;  /* 0x0000000f13117c24 */ /* 0x000fe2000f8e0208 */
[----:B------:R-:W-:Y:S02]  /*38d0*/  MOV R8, R34 ;  /* 0x0000002200087202 */ /* 0x000fe40000000f00 */
[----:B------:R-:W0:Y:S01]  /*38e0*/  MUFU.EX2 R9, R9 ;  /* 0x0000000900097308 */ /* 0x000e220000000800 */
[----:B--2---:R-:W-:-:S07]  /*38f0*/  FADD.FTZ R14, R14, 1 ;  /* 0x3f8000000e0e7421 */ /* 0x004fce0000010000 */
[----:B------:R-:W2:Y:S01]  /*3900*/  MUFU.RCP R14, R14 ;  /* 0x0000000e000e7308 */ /* 0x000ea20000001000 */
[----:B0-----:R-:W-:Y:S01]  /*3910*/  FADD.FTZ R36, R9, 1 ;  /* 0x3f80000009247421 */ /* 0x001fe20000010000 */
[----:B------:R-:W-:Y:S02]  /*3920*/  IMAD.MOV.U32 R9, RZ, RZ, R33 ;  /* 0x000000ffff097224 */ /* 0x000fe400078e0021 */
[----:B------:R-:W-:-:S04]  /*3930*/  IMAD.WIDE.U32 R8, R19, UR14, R8 ;  /* 0x0000000e13087c25 */ /* 0x000fc8000f8e0008 */
[----:B------:R-:W0:Y:S01]  /*3940*/  MUFU.RCP R37, R36 ;  /* 0x0000002400257308 */ /* 0x000e220000001000 */
[----:B------:R-:W-:Y:S01]  /*3950*/  IADD3 R17, PT, PT, R9, R17, RZ ;  /* 0x0000001109117210 */ /* 0x000fe20007ffe0ff */
[----:B--2---:R-:W-:Y:S01]  /*3960*/  FMUL.FTZ R23, R23, R14 ;  /* 0x0000000e17177220 */ /* 0x004fe20000410000 */
[----:B0-----:R-:W-:Y:S01]  /*3970*/  FMUL.FTZ R37, R18, R37 ;  /* 0x0000002512257220 */ /* 0x001fe20000410000 */
[----:B-1----:R-:W-:-:S04]  /*3980*/  LEA R18, P2, R8, UR18, 0x1 ;  /* 0x0000001208127c11 */ /* 0x002fc8000f8408ff */
[----:B------:R-:W-:Y:S02]  /*3990*/  LEA.HI.X R19, R8, UR19, R17, 0x1, P2 ;  /* 0x0000001308137c11 */ /* 0x000fe400090f0c11 */
[----:B------:R-:W-:-:S05]  /*39a0*/  F2FP.BF16.F32.PACK_AB R23, R23, R37 ;  /* 0x000000251717723e */ /* 0x000fca00000010ff */
[----:B------:R0:W-:Y:S02]  /*39b0*/  STG.E desc[UR12][R18.64], R23 ;  /* 0x0000001712007986 */ /* 0x0001e4000c10190c */
.L_x_1663:
[----:B------:R-:W-:Y:S05]  /*39c0*/  BSYNC.RECONVERGENT B1 ;  /* 0x0000000000017941 */ /* 0x000fea0003800200 */
.L_x_1662:
[----:B------:R-:W-:Y:S01]  /*39d0*/  IADD3 R17, PT, PT, R31, 0x140, RZ ;  /* 0x000001401f117810 */ /* 0x000fe20007ffe0ff */
        /* <DEDUP_REMOVED lines=34> */
[----:B------:R-:W-:Y:S01]  /*3c00*/  MOV R15, R33 ;  /* 0x00000021000f7202 */ /* 0x000fe20000000f00 */
[----:B---3--:R-:W-:Y:S01]  /*3c10*/  FMUL.FTZ R37, R37, R14 ;  /* 0x0000000e25257220 */ /* 0x008fe20000410000 */
[----:B------:R-:W-:-:S04]  /*3c20*/  MOV R14, R34 ;  /* 0x00000022000e7202 */ /* 0x000fc80000000f00 */
[----:B------:R-:W-:Y:S01]  /*3c30*/  F2FP.BF16.F32.PACK_AB R37, R37, R12 ;  /* 0x0000000c2525723e */ /* 0x000fe200000010ff */
[----:B------:R-:W-:-:S04]  /*3c40*/  IMAD.WIDE.U32 R14, R8, UR14, R14 ;  /* 0x0000000e080e7c25 */ /* 0x000fc8000f8e000e */
[----:B------:R-:W-:Y:S01]  /*3c50*/  IMAD.IADD R9, R15, 0x1, R9 ;  /* 0x000000010f097824 */ /* 0x000fe200078e0209 */
[----:B-1----:R-:W-:-:S04]  /*3c60*/  LEA R8, P1, R14, UR18, 0x1 ;  /* 0x000000120e087c11 */ /* 0x002fc8000f8208ff */
[----:B------:R-:W-:-:S05]  /*3c70*/  LEA.HI.X R9, R14, UR19, R9, 0x1, P1 ;  /* 0x000000130e097c11 */ /* 0x000fca00088f0c09 */
[----:B------:R0:W-:Y:S04]  /*3c80*/  STG.E desc[UR12][R8.64], R37 ;  /* 0x0000002508007986 */ /* 0x0001e8000c10190c */
.L_x_1665:
[----:B------:R-:W-:Y:S05]  /*3c90*/  BSYNC.RECONVERGENT B1 ;  /* 0x0000000000017941 */ /* 0x000fea0003800200 */
.L_x_1664:
[----:B------:R-:W-:Y:S04]  /*3ca0*/  BSSY.RECONVERGENT B1, `(.L_x_1666) ;  /* 0x000001e000017945 */ /* 0x000fe80003800200 */
[----:B------:R-:W-:Y:S05]  /*3cb0*/  @P3 BRA `(.L_x_1667) ;  /* 0x0000000000703947 */ /* 0x000fea0003800000 */
[----:B------:R-:W-:Y:S01]  /*3cc0*/  FADD.FTZ R6, R6, -UR5 ;  /* 0x8000000506067e21 */ /* 0x000fe20008010000 */
[----:B------:R-:W-:Y:S01]  /*3cd0*/  FADD.FTZ R13, R13, -UR5 ;  /* 0x800000050d0d7e21 */ /* 0x000fe20008010000 */
[----:B------:R-:W1:Y:S01]  /*3ce0*/  LDCU.64 UR14, c[0x0][0x3e0] ;  /* 0x00007c00ff0e77ac */ /* 0x000e620008000a00 */
[----:B0-----:R-:W-:Y:S01]  /*3cf0*/  MOV R9, R33 ;  /* 0x0000002100097202 */ /* 0x001fe20000000f00 */
[----:B------:R-:W-:Y:S01]  /*3d00*/  FMUL.FTZ R6, R6, UR8 ;  /* 0x0000000806067c20 */ /* 0x000fe20008410000 */
[----:B------:R-:W0:Y:S03]  /*3d10*/  LDCU.64 UR18, c[0x0][0x380] ;  /* 0x00007000ff1277ac */ /* 0x000e260008000a00 */
[----:B------:R-:W-:Y:S01]  /*3d20*/  FFMA.FTZ R12, R10, R6, R21 ;  /* 0x000000060a0c7223 */ /* 0x000fe20000010015 */
[----:B------:R-:W-:-:S03]  /*3d30*/  FMUL.FTZ R6, R13, UR8 ;  /* 0x000000080d067c20 */ /* 0x000fc60008410000 */
[----:B------:R-:W-:Y:S01]  /*3d40*/  FMUL.FTZ R8, R12, -1.4426950216293334961 ;  /* 0xbfb8aa3b0c087820 */ /* 0x000fe20000410000 */
[----:B------:R-:W-:-:S04]  /*3d50*/  FFMA.FTZ R6, R11, R6, R20 ;  /* 0x000000060b067223 */ /* 0x000fc80000010014 */
[----:B------:R-:W-:Y:S01]  /*3d60*/  FMUL.FTZ R36, R6, -1.4426950216293334961 ;  /* 0xbfb8aa3b06247820 */ /* 0x000fe20000410000 */
        /* <DEDUP_REMOVED lines=17> */
.L_x_1667:
[----:B------:R-:W-:Y:S05]  /*3e80*/  BSYNC.RECONVERGENT B1 ;  /* 0x0000000000017941 */ /* 0x000fea0003800200 */
.L_x_1666:
[----:B------:R-:W-:Y:S04]  /*3e90*/  BSSY.RECONVERGENT B1, `(.L_x_1668) ;  /* 0x000001e000017945 */ /* 0x000fe80003800200 */
[----:B------:R-:W-:Y:S05]  /*3ea0*/  @P2 BRA `(.L_x_1669) ;  /* 0x0000000000702947 */ /* 0x000fea0003800000 */
[----:B------:R-:W-:Y:S01]  /*3eb0*/  FADD.FTZ R4, R4, -UR5 ;  /* 0x8000000504047e21 */ /* 0x000fe20008010000 */
[----:B------:R-:W-:Y:S01]  /*3ec0*/  FADD.FTZ R7, R7, -UR5 ;  /* 0x8000000507077e21 */ /* 0x000fe20008010000 */
[----:B------:R-:W2:Y:S02]  /*3ed0*/  LDCU.64 UR14, c[0x0][0x3e0] ;  /* 0x00007c00ff0e77ac */ /* 0x000ea40008000a00 */
[----:B------:R-:W-:Y:S01]  /*3ee0*/  FMUL.FTZ R4, R4, UR8 ;  /* 0x0000000804047c20 */ /* 0x000fe20008410000 */
[----:B------:R-:W3:Y:S03]  /*3ef0*/  LDCU.64 UR18, c[0x0][0x380] ;  /* 0x00007000ff1277ac */ /* 0x000ee60008000a00 */
[----:B0-----:R-:W-:Y:S01]  /*3f00*/  FFMA.FTZ R8, R10, R4, R21 ;  /* 0x000000040a087223 */ /* 0x001fe20000010015 */
[----:B------:R-:W-:Y:S01]  /*3f10*/  FMUL.FTZ R4, R7, UR8 ;  /* 0x0000000807047c20 */ /* 0x000fe20008410000 */
[----:B------:R-:W-:-:S02]  /*3f20*/  MOV R7, R33 ;  /* 0x0000002100077202 */ /* 0x000fc40000000f00 */
[----:B------:R-:W-:Y:S01]  /*3f30*/  FMUL.FTZ R6, R8, -1.4426950216293334961 ;  /* 0xbfb8aa3b08067820 */ /* 0x000fe20000410000 */
[----:B------:R-:W-:-:S04]  /*3f40*/  FFMA.FTZ R4, R11, R4, R20 ;  /* 0x000000040b047223 */ /* 0x000fc80000010014 */
[----:B-1----:R-:W-:Y:S01]  /*3f50*/  FMUL.FTZ R13, R4, -1.4426950216293334961 ;  /* 0xbfb8aa3b040d7820 */ /* 0x002fe20000410000 */
        /* <DEDUP_REMOVED lines=17> */
.L_x_1669:
[----:B------:R-:W-:Y:S05]  /*4070*/  BSYNC.RECONVERGENT B1 ;  /* 0x0000000000017941 */ /* 0x000fea0003800200 */
.L_x_1668:
[----:B------:R-:W-:Y:S04]  /*4080*/  BSSY.RECONVERGENT B1, `(.L_x_1670) ;  /* 0x000001e000017945 */ /* 0x000fe80003800200 */
[----:B------:R-:W-:Y:S05]  /*4090*/  @P5 BRA `(.L_x_1671) ;  /* 0x0000000000705947 */ /* 0x000fea0003800000 */
[----:B------:R-:W-:Y:S01]  /*40a0*/  FADD.FTZ R5, R5, -UR5 ;  /* 0x8000000505057e21 */ /* 0x000fe20008010000 */
[----:B------:R-:W-:Y:S01]  /*40b0*/  FADD.FTZ R2, R2, -UR5 ;  /* 0x8000000502027e21 */ /* 0x000fe20008010000 */
[----:B------:R-:W3:Y:S01]  /*40c0*/  LDCU.64 UR14, c[0x0][0x3e0] ;  /* 0x00007c00ff0e77ac */ /* 0x000ee20008000a00 */
[----:B------:R-:W-:Y:S01]  /*40d0*/  MOV R6, R34 ;  /* 0x0000002200067202 */ /* 0x000fe20000000f00 */
[----:B------:R-:W-:Y:S01]  /*40e0*/  FMUL.FTZ R5, R5, UR8 ;  /* 0x0000000805057c20 */ /* 0x000fe20008410000 */
[----:B------:R-:W-:Y:S01]  /*40f0*/  FMUL.FTZ R2, R2, UR8 ;  /* 0x0000000802027c20 */ /* 0x000fe20008410000 */
[----:B------:R-:W4:Y:S01]  /*4100*/  LDCU.64 UR18, c[0x0][0x380] ;  /* 0x00007000ff1277ac */ /* 0x000f220008000a00 */
[----:B------:R-:W-:Y:S01]  /*4110*/  MOV R7, R33 ;  /* 0x0000002100077202 */ /* 0x000fe20000000f00 */
[----:B-12---:R-:W-:Y:S01]  /*4120*/  FFMA.FTZ R13, R11, R5, R20 ;  /* 0x000000050b0d7223 */ /* 0x006fe20000010014 */
[----:B------:R-:W-:-:S03]  /*4130*/  FFMA.FTZ R2, R10, R2, R21 ;  /* 0x000000020a027223 */ /* 0x000fc60000010015 */
[----:B0-----:R-:W-:Y:S01]  /*4140*/  FMUL.FTZ R9, R13, -1.4426950216293334961 ;  /* 0xbfb8aa3b0d097820 */ /* 0x001fe20000410000 */
[----:B------:R-:W-:-:S05]  /*4150*/  FMUL.FTZ R4, R2, -1.4426950216293334961 ;  /* 0xbfb8aa3b02047820 */ /* 0x000fca0000410000 */
[----:B------:R-:W0:Y:S01]  /*4160*/  MUFU.EX2 R9, R9 ;  /* 0x0000000900097308 */ /* 0x000e220000000800 */
[----:B---3--:R-:W-:Y:S02]  /*4170*/  IMAD R15, R18, UR14, RZ ;  /* 0x0000000e120f7c24 */ /* 0x008fe4000f8e02ff */
[----:B------:R-:W-:-:S05]  /*4180*/  IMAD.WIDE.U32 R6, R30, UR14, R6 ;  /* 0x0000000e1e067c25 */ /* 0x000fca000f8e0006 */
[----:B------:R-:W1:Y:S01]  /*4190*/  MUFU.EX2 R4, R4 ;  /* 0x0000000400047308 */ /* 0x000e620000000800 */
[----:B------:R-:W-:-:S05]  /*41a0*/  IMAD R15, R30, UR15, R15 ;  /* 0x0000000f1e0f7c24 */ /* 0x000fca000f8e020f */
[----:B------:R-:W-:Y:S01]  /*41b0*/  IADD3 R15, PT, PT, R7, R15, RZ ;  /* 0x0000000f070f7210 */ /* 0x000fe20007ffe0ff */
[----:B0-----:R-:W-:-:S06]  /*41c0*/  FADD.FTZ R12, R9, 1 ;  /* 0x3f800000090c7421 */ /* 0x001fcc0000010000 */
[----:B------:R-:W0:Y:S01]  /*41d0*/  MUFU.RCP R12, R12 ;  /* 0x0000000c000c7308 */ /* 0x000e220000001000 */
[----:B-1----:R-:W-:Y:S01]  /*41e0*/  FADD.FTZ R8, R4, 1 ;  /* 0x3f80000004087421 */ /* 0x002fe20000010000 */
[----:B----4-:R-:W-:-:S06]  /*41f0*/  LEA R4, P1, R6, UR18, 0x1 ;  /* 0x0000001206047c11 */ /* 0x010fcc000f8208ff */
[----:B------:R-:W1:Y:S01]  /*4200*/  MUFU.RCP R5, R8 ;  /* 0x0000000800057308 */ /* 0x000e620000001000 */
[----:B0-----:R-:W-:Y:S01]  /*4210*/  FMUL.FTZ R9, R13, R12 ;  /* 0x0000000c0d097220 */ /* 0x001fe20000410000 */
[----:B-1----:R-:W-:Y:S01]  /*4220*/  FMUL.FTZ R2, R2, R5 ;  /* 0x0000000502027220 */ /* 0x002fe20000410000 */
[----:B------:R-:W-:-:S04]  /*4230*/  LEA.HI.X R5, R6, UR19, R15, 0x1, P1 ;  /* 0x0000001306057c11 */ /* 0x000fc800088f0c0f */
[----:B------:R-:W-:-:S05]  /*4240*/  F2FP.BF16.F32.PACK_AB R9, R9, R2 ;  /* 0x000000020909723e */ /* 0x000fca00000010ff */
[----:B------:R3:W-:Y:S02]  /*4250*/  STG.E desc[UR12][R4.64], R9 ;  /* 0x0000000904007986 */ /* 0x0007e4000c10190c */
.L_x_1671:
[----:B------:R-:W-:Y:S05]  /*4260*/  BSYNC.RECONVERGENT B1 ;  /* 0x0000000000017941 */ /* 0x000fea0003800200 */
.L_x_1670:
[----:B------:R-:W-:Y:S05]  /*4270*/  @P4 BRA `(.L_x_1657) ;  /* 0x0000000000704947 */ /* 0x000fea0003800000 */
[----:B------:R-:W-:Y:S01]  /*4280*/  FADD.FTZ R0, R0, -UR5 ;  /* 0x8000000500007e21 */ /* 0x000fe20008010000 */
[----:B------:R-:W-:Y:S01]  /*4290*/  FADD.FTZ R3, R3, -UR5 ;  /* 0x8000000503037e21 */ /* 0x000fe20008010000 */
[----:B------:R-:W0:Y:S01]  /*42a0*/  LDCU.64 UR10, c[0x0][0x3e0] ;  /* 0x00007c00ff0a77ac */ /* 0x000e220008000a00 */
[----:B------:R-:W-:Y:S01]  /*42b0*/  MOV R2, R34 ;  /* 0x0000002200027202 */ /* 0x000fe20000000f00 */
[----:B------:R-:W-:Y:S01]  /*42c0*/  FMUL.FTZ R0, R0, UR8 ;  /* 0x0000000800007c20 */ /* 0x000fe20008410000 */
[----:B------:R-:W-:Y:S01]  /*42d0*/  FMUL.FTZ R3, R3, UR8 ;  /* 0x0000000803037c20 */ /* 0x000fe20008410000 */
[----:B------:R-:W4:Y:S02]  /*42e0*/  LDCU.64 UR14, c[0x0][0x380] ;  /* 0x00007000ff0e77ac */ /* 0x000f240008000a00 */
[----:B------:R-:W-:Y:S01]  /*42f0*/  FFMA.FTZ R21, R10, R0, R21 ;  /* 0x000000000a157223 */ /* 0x000fe20000010015 */
[----:B------:R-:W-:Y:S01]  /*4300*/  FFMA.FTZ R20, R11, R3, R20 ;  /* 0x000000030b147223 */ /* 0x000fe20000010014 */
[----:B------:R-:W-:-:S02]  /*4310*/  MOV R3, R33 ;  /* 0x0000002100037202 */ /* 0x000fc40000000f00 */
[----:B------:R-:W-:Y:S01]  /*4320*/  FMUL.FTZ R0, R21, -1.4426950216293334961 ;  /* 0xbfb8aa3b15007820 */ /* 0x000fe20000410000 */
[----:B---3--:R-:W-:-:S05]  /*4330*/  FMUL.FTZ R4, R20, -1.4426950216293334961 ;  /* 0xbfb8aa3b14047820 */ /* 0x008fca0000410000 */
[----:B------:R-:W3:Y:S01]  /*4340*/  MUFU.EX2 R0, R0 ;  /* 0x0000000000007308 */ /* 0x000ee20000000800 */
[----:B0-2---:R-:W-:Y:S02]  /*4350*/  IMAD R8, R25, UR10, RZ ;  /* 0x0000000a19087c24 */ /* 0x005fe4000f8e02ff */
[----:B------:R-:W-:-:S05]  /*4360*/  IMAD.WIDE.U32 R2, R29, UR10, R2 ;  /* 0x0000000a1d027c25 */ /* 0x000fca000f8e0002 */
[----:B------:R-:W0:Y:S01]  /*4370*/  MUFU.EX2 R4, R4 ;  /* 0x0000000400047308 */ /* 0x000e220000000800 */
[----:B------:R-:W-:-:S05]  /*4380*/  IMAD R5, R29, UR11, R8 ;  /* 0x0000000b1d057c24 */ /* 0x000fca000f8e0208 */
[----:B------:R-:W-:Y:S01]  /*4390*/  IADD3 R5, PT, PT, R3, R5, RZ ;  /* 0x0000000503057210 */ /* 0x000fe20007ffe0ff */
[----:B---3--:R-:W-:-:S06]  /*43a0*/  FADD.FTZ R6, R0, 1 ;  /* 0x3f80000000067421 */ /* 0x008fcc0000010000 */
[----:B------:R-:W2:Y:S01]  /*43b0*/  MUFU.RCP R6, R6 ;  /* 0x0000000600067308 */ /* 0x000ea20000001000 */
[----:B0-----:R-:W-:Y:S01]  /*43c0*/  FADD.FTZ R7, R4, 1 ;  /* 0x3f80000004077421 */ /* 0x001fe20000010000 */
[----:B----4-:R-:W-:-:S04]  /*43d0*/  LEA R4, P1, R2, UR14, 0x1 ;  /* 0x0000000e02047c11 */ /* 0x010fc8000f8208ff */
[----:B------:R-:W-:Y:S02]  /*43e0*/  LEA.HI.X R5, R2, UR15, R5, 0x1, P1 ;  /* 0x0000000f02057c11 */ /* 0x000fe400088f0c05 */
[----:B------:R-:W0:Y:S01]  /*43f0*/  MUFU.RCP R7, R7 ;  /* 0x0000000700077308 */ /* 0x000e220000001000 */
[----:B--2---:R-:W-:Y:S01]  /*4400*/  FMUL.FTZ R0, R21, R6 ;  /* 0x0000000615007220 */ /* 0x004fe20000410000 */
[----:B0-----:R-:W-:-:S05]  /*4410*/  FMUL.FTZ R9, R20, R7 ;  /* 0x0000000714097220 */ /* 0x001fca0000410000 */
[----:B------:R-:W-:-:S05]  /*4420*/  F2FP.BF16.F32.PACK_AB R9, R9, R0 ;  /* 0x000000000909723e */ /* 0x000fca00000010ff */
[----:B------:R0:W-:Y:S02]  /*4430*/  STG.E desc[UR12][R4.64], R9 ;  /* 0x0000000904007986 */ /* 0x0001e4000c10190c */
.L_x_1657:
[----:B------:R-:W-:Y:S05]  /*4440*/  BSYNC.RECONVERGENT B0 ;  /* 0x0000000000007941 */ /* 0x000fea0003800200 */
.L_x_1641:
[----:B------:R-:W5:Y:S01]  /*4450*/  LDCU UR5, c[0x0][0x3f8] ;  /* 0x00007f00ff0577ac */ /* 0x000f620008000800 */
[----:B------:R-:W5:Y:S01]  /*4460*/  LDCU UR8, c[0x0][0x3c8] ;  /* 0x00007900ff0877ac */ /* 0x000f620008000800 */
[----:B------:R-:W-:Y:S02]  /*4470*/  UIADD3 UR7, UPT, UPT, UR16, UR7, URZ ;  /* 0x0000000710077290 */ /* 0x000fe4000fffe0ff */
[----:B------:R-:W-:Y:S02]  /*4480*/  UIADD3 UR4, UPT, UPT, UR4, 0x1, URZ ;  /* 0x0000000104047890 */ /* 0x000fe4000fffe0ff */
[----:B-----5:R-:W-:-:S04]  /*4490*/  UIMAD UR5, UR5, UR8, URZ ;  /* 0x00000008050572a4 */ /* 0x020fc8000f8e02ff */
[----:B------:R-:W-:-:S09]  /*44a0*/  UISETP.GE.AND UP0, UPT, UR7, UR5, UPT ;  /* 0x000000050700728c */ /* 0x000fd2000bf06270 */
[----:B------:R-:W-:Y:S05]  /*44b0*/  BRA.U !UP0, `(.L_x_1672) ;  /* 0xffffffbd08607547 */ /* 0x000fea000b83ffff */
[----:B------:R-:W-:Y:S05]  /*44c0*/  EXIT ;  /* 0x000000000000794d */ /* 0x000fea0003800000 */
.L_x_1673:
        /* <DEDUP_REMOVED lines=11> */
.L_x_2502:


//--------------------- .text._Z35group_norm_nhwc_fwd_one_pass_kernelI11Bf16IOFp16WLi64ELi12ELi384EEv26Group_norm_nhwc_fwd_params --------------------------
	.section	.text._Z35group_norm_nhwc_fwd_one_pass_kernelI11Bf16IOFp16WLi64ELi12ELi384EEv26Group_norm_nhwc_fwd_params,"ax",@progbits
	.align	128
        .global         _Z35group_norm_nhwc_fwd_one_pass_kernelI11Bf16IOFp16WLi64ELi12ELi384EEv26Group_norm_nhwc_fwd_params
        .type           _Z35group_norm_nhwc_fwd_one_pass_kernelI11Bf16IOFp16WLi64ELi12ELi384EEv26Group_norm_nhwc_fwd_params,@function
        .size           _Z35group_norm_nhwc_fwd_one_pass_kernelI11Bf16IOFp16WLi64ELi12ELi384EEv26Group_norm_nhwc_fwd_params,(.L_x_2503 - _Z35group_norm_nhwc_fwd_one_pass_kernelI11Bf16IOFp16WLi64ELi12ELi384EEv26Group_norm_nhwc_fwd_params)
        .other          _Z35group_norm_nhwc_fwd_one_pass_kernelI11Bf16IOFp16WLi64ELi12ELi384EEv26Group_norm_nhwc_fwd_params,@"STO_CUDA_ENTRY STV_DEFAULT"
_Z35group_norm_nhwc_fwd_one_pass_kernelI11Bf16IOFp16WLi64ELi12ELi384EEv26Group_norm_nhwc_fwd_params:
.text._Z35group_norm_nhwc_fwd_one_pass_kernelI11Bf16IOFp16WLi64ELi12ELi384EEv26Group_norm_nhwc_fwd_params:
        /* <DEDUP_REMOVED lines=35> */
.L_x_1689:
        /* <DEDUP_REMOVED lines=13> */
[----:B------:R-:W-:-:S05]  /*0300*/  IMAD.HI.U32 R3, R3, R4, RZ ;  /* 0x0000000403037227 */ /* 0x000fca00078e00ff */
[----:B------:R-:W-:-:S05]  /*0310*/  IADD3 R0, PT, PT, -R3, RZ, RZ ;  /* 0x000000ff03007210 */ /* 0x000fca0007ffe1ff */
[----:B------:R-:W-:-:S05]  /*0320*/  IMAD R0, R5, R0, R4 ;  /* 0x0000000005007224 */ /* 0x000fca00078e0204 */
[----:B------:R-:W-:-:S13]  /*0330*/  ISETP.GT.U32.AND P2, PT, R5, R0, PT ;  /* 0x000000000500720c */ /* 0x000fda0003f44070 */
[----:B------:R-:W-:Y:S01]  /*0340*/  @!P2 IMAD.IADD R0, R0, 0x1, -R5 ;  /* 0x000000010000a824 */ /* 0x000fe200078e0a05 */
[----:B------:R-:W-:Y:S02]  /*0350*/  @!P2 IADD3 R3, PT, PT, R3, 0x1, RZ ;  /* 0x000000010303a810 */ /* 0x000fe40007ffe0ff */
[C---:B------:R-:W-:Y:S02]  /*0360*/  ISETP.NE.AND P2, PT, R9.reuse, RZ, PT ;  /* 0x000000ff0900720c */ /* 0x040fe40003f45270 */
[----:B------:R-:W-:Y:S02]  /*0370*/  ISETP.GE.U32.AND P1, PT, R0, R5, PT ;  /* 0x000000050000720c */ /* 0x000fe40003f26070 */
[----:B------:R-:W-:-:S04]  /*0380*/  LOP3.LUT R0, R9, UR8, RZ, 0x3c, !PT ;  /* 0x0000000809007c12 */ /* 0x000fc8000f8e3cff */
[----:B------:R-:W-:-:S07]  /*0390*/  ISETP.GE.AND P3, PT, R0, RZ, PT ;  /* 0x000000ff0000720c */ /* 0x000fce0003f66270 */
[----:B------:R-:W-:Y:S02]  /*03a0*/  @P1 IADD3 R3, PT, PT, R3, 0x1, RZ ;  /* 0x0000000103031810 */ /* 0x000fe40007ffe0ff */
[----:B-1----:R-:W-:-:S04]  /*03b0*/  ISETP.GE.U32.AND P1, PT, R21, UR10, PT ;  /* 0x0000000a15007c0c */ /* 0x002fc8000bf26070 */
[----:B------:R-:W-:Y:S01]  /*03c0*/  ISETP.GE.AND.EX P1, PT, R11, UR11, PT, P1 ;  /* 0x0000000b0b007c0c */ /* 0x000fe2000bf26310 */
[----:B------:R-:W-:Y:S01]  /*03d0*/  @!P3 IMAD.MOV R3, RZ, RZ, -R3 ;  /* 0x000000ffff03b224 */ /* 0x000fe200078e0a03 */
[----:B------:R-:W-:Y:S01]  /*03e0*/  @!P2 LOP3.LUT R3, RZ, R9, RZ, 0x33, !PT ;  /* 0x00000009ff03a212 */ /* 0x000fe200078e33ff */
[----:B------:R-:W0:Y:S03]  /*03f0*/  LDCU.64 UR10, c[0x0][0x3f0] ;  /* 0x00007e00ff0a77ac */ /* 0x000e260008000a00 */
[----:B------:R-:W-:Y:S02]  /*0400*/  IADD3 R2, PT, PT, -R3, RZ, RZ ;  /* 0x000000ff03027210 */ /* 0x000fe40007ffe1ff */
[----:B------:R-:W-:-:S03]  /*0410*/  SHF.R.S32.HI R0, RZ, 0x1f, R3 ;  /* 0x0000001fff007819 */ /* 0x000fc60000011403 */
[----:B------:R-:W-:Y:S02]  /*0420*/  IMAD R2, R9, R2, UR8 ;  /* 0x0000000809027e24 */ /* 0x000fe4000f8e0202 */
[----:B------:R-:W1:Y:S02]  /*0430*/  @!P1 LDC.64 R6, c[0x0][0x3e0] ;  /* 0x0000f800ff069b82 */ /* 0x000e640000000a00 */
[----:B------:R-:W-:-:S05]  /*0440*/  IMAD R2, R2, 0xc, RZ ;  /* 0x0000000c02027824 */ /* 0x000fca00078e02ff */
[----:B------:R-:W-:Y:S01]  /*0450*/  IADD3 R22, P2, PT, R2, R17, RZ ;  /* 0x0000001102167210 */ /* 0x000fe20007f5e0ff */
[----:B------:R-:W2:Y:S01]  /*0460*/  @!P1 LDC.64 R4, c[0x0][0x390] ;  /* 0x0000e400ff049b82 */ /* 0x000ea20000000a00 */
[----:B0-----:R-:W-:Y:S02]  /*0470*/  IMAD R0, R0, UR10, RZ ;  /* 0x0000000a00007c24 */ /* 0x001fe4000f8e02ff */
[----:B------:R-:W-:Y:S02]  /*0480*/  LEA.HI.X.SX32 R23, R2, RZ, 0x1, P2 ;  /* 0x000000ff02177211 */ /* 0x000fe400010f0eff */
[C---:B------:R-:W-:Y:S02]  /*0490*/  IMAD R25, R3.reuse, UR11, R0 ;  /* 0x0000000b03197c24 */ /* 0x040fe4000f8e0200 */
[----:B------:R-:W-:-:S04]  /*04a0*/  IMAD.WIDE.U32 R22, R3, UR10, R22 ;  /* 0x0000000a03167c25 */ /* 0x000fc8000f8e0016 */
[----:B------:R-:W-:Y:S01]  /*04b0*/  @!P1 IMAD.MOV.U32 R24, RZ, RZ, R22 ;  /* 0x000000ffff189224 */ /* 0x000fe200078e0016 */
[----:B------:R-:W-:Y:S01]  /*04c0*/  IADD3 R25, PT, PT, R23, R25, RZ ;  /* 0x0000001917197210 */ /* 0x000fe20007ffe0ff */
[----:B-1----:R-:W-:-:S04]  /*04d0*/  @!P1 IMAD R0, R11, R6, RZ ;  /* 0x000000060b009224 */ /* 0x002fc800078e02ff */
[C---:B------:R-:W-:Y:S02]  /*04e0*/  @!P1 IMAD R3, R21.reuse, R7, R0 ;  /* 0x0000000715039224 */ /* 0x040fe400078e0200 */
[----:B------:R-:W-:-:S05]  /*04f0*/  @!P1 IMAD.WIDE.U32 R6, R21, R6, R24 ;  /* 0x0000000615069225 */ /* 0x000fca00078e0018 */
[----:B------:R-:W-:Y:S02]  /*0500*/  @!P1 IADD3 R0, PT, PT, R7, R3, RZ ;  /* 0x0000000307009210 */ /* 0x000fe40007ffe0ff */
[----:B--2---:R-:W-:-:S04]  /*0510*/  @!P1 LEA R4, P2, R6, R4, 0x1 ;  /* 0x0000000406049211 */ /* 0x004fc800078408ff */
        /* <DEDUP_REMOVED lines=9> */
[----:B------:R-:W-:-:S03]  /*05b0*/  SHF.L.U32 R3, R3, 0x10, RZ ;  /* 0x0000001003037819 */ /* 0x000fc600000006ff */
[----:B------:R-:W-:Y:S02]  /*05c0*/  IMAD.U32 R0, R0, 0x10000, RZ ;  /* 0x0001000000007824 */ /* 0x000fe400078e00ff */
        /* <DEDUP_REMOVED lines=38> */
.L_x_1675:
[----:B------:R-:W-:Y:S05]  /*0830*/  BSYNC.RECONVERGENT B0 ;  /* 0x0000000000007941 */ /* 0x000fea0003800200 */
.L_x_1674:
        /* <DEDUP_REMOVED lines=36> */
.L_x_1677:
[----:B------:R-:W-:Y:S05]  /*0a80*/  BSYNC.RECONVERGENT B0 ;  /* 0x0000000000007941 */ /* 0x000fea0003800200 */
.L_x_1676:
        /* <DEDUP_REMOVED lines=16> */
[----:B-1----:R-:W-:Y:S01]  /*0b90*/  IMAD.U32 R10, RZ, RZ, UR12 ;  /* 0x0000000cff0a7e24 */ /* 0x002fe2000f8e00ff */
[----:B------:R-:W-:Y:S02]  /*0ba0*/  UIMAD.WIDE.U32 UR10, UR10, 0x8, UR16 ;  /* 0x000000080a0a78a5 */ /* 0x000fe4000f8e0010 */
[----:B------:R-:W-:-:S04]  /*0bb0*/  UIADD3 UR9, UPT, UPT, -UR9, 0x1, URZ ;  /* 0x0000000109097890 */ /* 0x000fc8000fffe1ff */
        /* <DEDUP_REMOVED lines=14> */
.L_x_1680:
[----:B------:R-:W2:Y:S04]  /*0ca0*/  LDG.E.STRONG.GPU R8, desc[UR14][R6.64] ;  /* 0x0000000e06087981 */ /* 0x000ea8000c1ef900 */
[----:B--2---:R-:W-:Y:S01]  /*0cb0*/  CCTL.IVALL ;  /* 0x00000000ff00798f */ /* 0x004fe20002000000 */
[----:B------:R-:W-:Y:S05]  /*0cc0*/  YIELD ;  /* 0x0000000000007946 */ /* 0x000fea0003800000 */
[----:B------:R-:W-:-:S13]  /*0cd0*/  ISETP.NE.AND P3, PT, R8, R11, PT ;  /* 0x0000000b0800720c */ /* 0x000fda0003f65270 */
[----:B------:R-:W-:Y:S05]  /*0ce0*/  @P3 BRA `(.L_x_1680) ;  /* 0xfffffffc00ec3947 */ /* 0x000fea000383ffff */
.L_x_1679:
        /* <DEDUP_REMOVED lines=14> */
.L_x_1682:
[----:B------:R-:W-:Y:S01]  /*0dd0*/  UIADD3 UR25, UPT, UPT, UR5, 0x1, URZ ;  /* 0x0000000105197890 */ /* 0x000fe2000fffe0ff */
[----:B------:R-:W-:Y:S01]  /*0de0*/  ISETP.EQ.OR P2, PT, RZ, UR11, P4 ;  /* 0x0000000bff007c0c */ /* 0x000fe2000a742670 */
[----:B------:R-:W-:-:S04]  /*0df0*/  UIADD3 UR26, UPT, UPT, UR5, 0x2, URZ ;  /* 0x00000002051a7890 */ /* 0x000fc8000fffe0ff */
[----:B------:R-:W-:Y:S01]  /*0e00*/  MOV R6, UR25 ;  /* 0x0000001900067c02 */ /* 0x000fe20008000f00 */
[----:B------:R-:W-:Y:S01]  /*0e10*/  UIADD3 UR25, UPT, UPT, UR5, 0x3, URZ ;  /* 0x0000000305197890 */ /* 0x000fe2000fffe0ff */
[----:B------:R-:W-:Y:S02]  /*0e20*/  MOV R7, UR26 ;  /* 0x0000001a00077c02 */ /* 0x000fe40008000f00 */
[----:B------:R-:W-:Y:S02]  /*0e30*/  ISETP.EQ.OR P3, PT, R6, UR18, P4 ;  /* 0x0000001206007c0c */ /* 0x000fe4000a762670 */
[----:B------:R-:W-:Y:S01]  /*0e40*/  ISETP.EQ.OR P6, PT, R7, UR18, P4 ;  /* 0x0000001207007c0c */ /* 0x000fe2000a7c2670 */
[----:B------:R-:W-:Y:S01]  /*0e50*/  IMAD.U32 R6, RZ, RZ, UR25 ;  /* 0x00000019ff067e24 */ /* 0x000fe2000f8e00ff */
[----:B------:R-:W-:-:S04]  /*0e60*/  VOTEU.ALL UP0, P2 ;  /* 0x0000000000ff7886 */ /* 0x000fc80001000000 */
[----:B------:R-:W-:Y:S01]  /*0e70*/  ISETP.EQ.OR P5, PT, R6, UR18, P4 ;  /* 0x0000001206007c0c */ /* 0x000fe2000a7a2670 */
[----:B------:R-:W-:-:S04]  /*0e80*/  @!UP0 UIMAD.WIDE.U32 UR26, UR9, 0x8, UR16 ;  /* 0x00000008091a88a5 */ /* 0x000fc8000f8e0010 */
[----:B------:R-:W-:Y:S02]  /*0e90*/  VOTEU.ALL UP0, P3 ;  /* 0x0000000000ff7886 */ /* 0x000fe40001800000 */
[----:B------:R-:W-:Y:S01]  /*0ea0*/  MOV R6, UR26 ;  /* 0x0000001a00067c02 */ /* 0x000fe20008000f00 */
[----:B------:R-:W-:Y:S01]  /*0eb0*/  VOTEU.ALL UP1, P6 ;  /* 0x0000000000ff7886 */ /* 0x000fe20003020000 */
[----:B------:R-:W-:Y:S01]  /*0ec0*/  MOV R7, UR27 ;  /* 0x0000001b00077c02 */ /* 0x000fe20008000f00 */
[----:B------:R-:W-:-:S03]  /*0ed0*/  @!UP0 UIMAD.WIDE.U32 UR26, UR10, 0x8, UR16 ;  /* 0x000000080a1a88a5 */ /* 0x000fc6000f8e0010 */
[----:B------:R-:W-:Y:S01]  /*0ee0*/  VOTEU.ALL UP0, P5 ;  /* 0x0000000000ff7886 */ /* 0x000fe20002800000 */
[----:B------:R-:W-:Y:S01]  /*0ef0*/  @!UP1 UIMAD.WIDE.U32 UR28, UR12, 0x8, UR16 ;  /* 0x000000080c1c98a5 */ /* 0x000fe2000f8e0010 */
[----:B------:R-:W0:Y:S01]  /*0f00*/  @!P2 LDG.E.64 R6, desc[UR14][R6.64] ;  /* 0x0000000e0606a981 */ /* 0x000e22000c1e1b00 */
[----:B------:R-:W-:Y:S01]  /*0f10*/  IMAD.U32 R8, RZ, RZ, UR26 ;  /* 0x0000001aff087e24 */ /* 0x000fe2000f8e00ff */
[----:B------:R-:W-:Y:S01]  /*0f20*/  MOV R9, UR27 ;  /* 0x0000001b00097c02 */ /* 0x000fe20008000f00 */
[----:B------:R-:W-:Y:S02]  /*0f30*/  @!UP0 UIMAD.WIDE.U32 UR26, UR13, 0x8, UR16 ;  /* 0x000000080d1a88a5 */ /* 0x000fe4000f8e0010 */
[----:B-1----:R-:W-:Y:S01]  /*0f40*/  MOV R10, UR28 ;  /* 0x0000001c000a7c02 */ /* 0x002fe20008000f00 */
[----:B--2---:R-:W-:Y:S02]  /*0f50*/  IMAD.U32 R11, RZ, RZ, UR29 ;  /* 0x0000001dff0b7e24 */ /* 0x004fe4000f8e00ff */
[----:B------:R-:W2:Y:S01]  /*0f60*/  @!P3 LDG.E.64 R8, desc[UR14][R8.64] ;  /* 0x0000000e0808b981 */ /* 0x000ea2000c1e1b00 */
[----:B------:R-:W-:-:S02]  /*0f70*/  MOV R12, UR26 ;  /* 0x0000001a000c7c02 */ /* 0x000fc40008000f00 */
[----:B------:R-:W-:Y:S01]  /*0f80*/  MOV R13, UR27 ;  /* 0x0000001b000d7c02 */ /* 0x000fe20008000f00 */
[----:B------:R-:W3:Y:S05]  /*0f90*/  @!P6 LDG.E.64 R10, desc[UR14][R10.64] ;  /* 0x0000000e0a0ae981 */ /* 0x000eea000c1e1b00 */
[----:B------:R-:W4:Y:S01]  /*0fa0*/  @!P5 LDG.E.64 R12, desc[UR14][R12.64] ;  /* 0x0000000e0c0cd981 */ /* 0x000f22000c1e1b00 */
[----:B------:R-:W-:Y:S02]  /*0fb0*/  UIADD3 UR25, UPT, UPT, UR5, 0x4, URZ ;  /* 0x0000000405197890 */ /* 0x000fe4000fffe0ff */
[----:B------:R-:W-:-:S04]  /*0fc0*/  UIADD3 UR26, UPT, UPT, UR5, 0x5, URZ ;  /* 0x00000005051a7890 */ /* 0x000fc8000fffe0ff */
[----:B------:R-:W-:Y:S01]  /*0fd0*/  IMAD.U32 R14, RZ, RZ, UR25 ;  /* 0x00000019ff0e7e24 */ /* 0x000fe2000f8e00ff */
[----:B------:R-:W-:Y:S01]  /*0fe0*/  UIADD3 UR25, UPT, UPT, UR5, 0x6, URZ ;  /* 0x0000000605197890 */ /* 0x000fe2000fffe0ff */
[----:B0-----:R-:W-:Y:S01]  /*0ff0*/  @!P2 FADD.FTZ R4, R4, R6 ;  /* 0x000000060404a221 */ /* 0x001fe20000010000 */
[----:B------:R-:W-:Y:S02]  /*1000*/  @!P2 FADD.FTZ R5, R5, R7 ;  /* 0x000000070505a221 */ /* 0x000fe40000010000 */
[----:B------:R-:W-:Y:S02]  /*1010*/  ISETP.EQ.OR P2, PT, R14, UR18, P4 ;  /* 0x000000120e007c0c */ /* 0x000fe4000a742670 */
[----:B------:R-:W-:Y:S01]  /*1020*/  MOV R6, UR26 ;  /* 0x0000001a00067c02 */ /* 0x000fe20008000f00 */
[----:B------:R-:W-:Y:S01]  /*1030*/  UIADD3 UR26, UPT, UPT, UR5, 0x7, URZ ;  /* 0x00000007051a7890 */ /* 0x000fe2000fffe0ff */
[----:B--2---:R-:W-:Y:S01]  /*1040*/  @!P3 FADD.FTZ R4, R4, R8 ;  /* 0x000000080404b221 */ /* 0x004fe20000010000 */
[----:B------:R-:W-:Y:S01]  /*1050*/  @!P3 FADD.FTZ R5, R5, R9 ;  /* 0x000000090505b221 */ /* 0x000fe20000010000 */
[----:B------:R-:W-:-:S03]  /*1060*/  ISETP.EQ.OR P3, PT, R6, UR18, P4 ;  /* 0x0000001206007c0c */ /* 0x000fc6000a762670 */
[----:B------:R-:W-:Y:S01]  /*1070*/  IMAD.U32 R7, RZ, RZ, UR26 ;  /* 0x0000001aff077e24 */ /* 0x000fe2000f8e00ff */
[----:B------:R-:W-:Y:S01]  /*1080*/  MOV R6, UR25 ;  /* 0x0000001900067c02 */ /* 0x000fe20008000f00 */
[----:B---3--:R-:W-:Y:S01]  /*1090*/  @!P6 FADD.FTZ R4, R4, R10 ;  /* 0x0000000a0404e221 */ /* 0x008fe20000010000 */
[----:B------:R-:W-:Y:S01]  /*10a0*/  @!P6 FADD.FTZ R5, R5, R11 ;  /* 0x0000000b0505e221 */ /* 0x000fe20000010000 */
[----:B------:R-:W-:Y:S01]  /*10b0*/  VOTEU.ALL UP0, P2 ;  /* 0x0000000000ff7886 */ /* 0x000fe20001000000 */
[----:B------:R-:W-:Y:S01]  /*10c0*/  ISETP.EQ.OR P6, PT, R6, UR18, P4 ;  /* 0x0000001206007c0c */ /* 0x000fe2000a7c2670 */
[----:B----4-:R-:W-:Y:S01]  /*10d0*/  @!P5 FADD.FTZ R4, R4, R12 ;  /* 0x0000000c0404d221 */ /* 0x010fe20000010000 */
[----:B------:R-:W-:Y:S01]  /*10e0*/  @!P5 FADD.FTZ R5, R5, R13 ;  /* 0x0000000d0505d221 */ /* 0x000fe20000010000 */
[----:B------:R-:W-:Y:S01]  /*10f0*/  ISETP.EQ.OR P5, PT, R7, UR18, P4 ;  /* 0x0000001207007c0c */ /* 0x000fe2000a7a2670 */
[----:B------:R-:W-:Y:S01]  /*1100*/  @!UP0 UIMAD.WIDE.U32 UR26, UR21, 0x8, UR16 ;  /* 0x00000008151a88a5 */ /* 0x000fe2000f8e0010 */
[----:B------:R-:W-:-:S05]  /*1110*/  VOTEU.ALL UP1, P3 ;  /* 0x0000000000ff7886 */ /* 0x000fca0001820000 */
[----:B------:R-:W-:Y:S02]  /*1120*/  MOV R6, UR26 ;  /* 0x0000001a00067c02 */ /* 0x000fe40008000f00 */
[----:B------:R-:W-:Y:S01]  /*1130*/  MOV R7, UR27 ;  /* 0x0000001b00077c02 */ /* 0x000fe20008000f00 */
[----:B------:R-:W-:Y:S01]  /*1140*/  VOTEU.ALL UP0, P6 ;  /* 0x0000000000ff7886 */ /* 0x000fe20003000000 */
[----:B------:R-:W-:Y:S02]  /*1150*/  @!UP1 UIMAD.WIDE.U32 UR28, UR22, 0x8, UR16 ;  /* 0x00000008161c98a5 */ /* 0x000fe4000f8e0010 */
[----:B------:R-:W-:Y:S02]  /*1160*/  VOTEU.ALL UP1, P5 ;  /* 0x0000000000ff7886 */ /* 0x000fe40002820000 */
[----:B------:R-:W-:Y:S01]  /*1170*/  @!UP0 UIMAD.WIDE.U32 UR26, UR23, 0x8, UR16 ;  /* 0x00000008171a88a5 */ /* 0x000fe2000f8e0010 */
[----:B------:R-:W2:Y:S01]  /*1180*/  @!P2 LDG.E.64 R6, desc[UR14][R6.64] ;  /* 0x0000000e0606a981 */ /* 0x000ea2000c1e1b00 */
[----:B------:R-:W-:Y:S01]  /*1190*/  IMAD.U32 R8, RZ, RZ, UR28 ;  /* 0x0000001cff087e24 */ /* 0x000fe2000f8e00ff */
[----:B------:R-:W-:Y:S01]  /*11a0*/  MOV R9, UR29 ;  /* 0x0000001d00097c02 */ /* 0x000fe20008000f00 */
[----:B------:R-:W-:-:S02]  /*11b0*/  @!UP1 UIMAD.WIDE.U32 UR28, UR24, 0x8, UR16 ;  /* 0x00000008181c98a5 */ /* 0x000fc4000f8e0010 */
[----:B------:R-:W-:Y:S01]  /*11c0*/  MOV R10, UR26 ;  /* 0x0000001a000a7c02 */ /* 0x000fe20008000f00 */
[----:B------:R-:W-:Y:S02]  /*11d0*/  IMAD.U32 R11, RZ, RZ, UR27 ;  /* 0x0000001bff0b7e24 */ /* 0x000fe4000f8e00ff */
[----:B------:R-:W3:Y:S01]  /*11e0*/  @!P3 LDG.E.64 R8, desc[UR14][R8.64] ;  /* 0x0000000e0808b981 */ /* 0x000ee2000c1e1b00 */
[----:B------:R-:W-:Y:S02]  /*11f0*/  MOV R12, UR28 ;  /* 0x0000001c000c7c02 */ /* 0x000fe40008000f00 */
[----:B------:R-:W-:Y:S01]  /*1200*/  MOV R13, UR29 ;  /* 0x0000001d000d7c02 */ /* 0x000fe20008000f00 */
[----:B------:R-:W4:Y:S05]  /*1210*/  @!P6 LDG.E.64 R10, desc[UR14][R10.64] ;  /* 0x0000000e0a0ae981 */ /* 0x000f2a000c1e1b00 */
        /* <DEDUP_REMOVED lines=22> */
.L_x_1681:
[----:B------:R-:W-:-:S04]  /*1380*/  LOP3.LUT R6, R19, 0x7, RZ, 0xc0, !PT ;  /* 0x0000000713067812 */ /* 0x000fc800078ec0ff */
[----:B------:R-:W-:-:S13]  /*1390*/  ISETP.NE.AND P2, PT, R6, RZ, PT ;  /* 0x000000ff0600720c */ /* 0x000fda0003f45270 */
[----:B------:R-:W-:Y:S05]  /*13a0*/  @!P2 BRA `(.L_x_1678) ;  /* 0x000000040070a947 */ /* 0x000fea0003800000 */
[----:B------:R-:W-:Y:S01]  /*13b0*/  VIADD R6, R6, 0xffffffff ;  /* 0xffffffff06067836 */ /* 0x000fe20000000000 */
[----:B------:R-:W-:-:S04]  /*13c0*/  LOP3.LUT R12, R19, 0x3, RZ, 0xc0, !PT ;  /* 0x00000003130c7812 */ /* 0x000fc800078ec0ff */
        /* <DEDUP_REMOVED lines=8> */
[----:B------:R-:W-:Y:S01]  /*1450*/  MOV R6, UR10 ;  /* 0x0000000a00067c02 */ /* 0x000fe20008000f00 */
[----:B------:R-:W-:-:S06]  /*1460*/  IMAD.U32 R7, RZ, RZ, UR11 ;  /* 0x0000000bff077e24 */ /* 0x000fcc000f8e00ff */
[----:B------:R-:W0:Y:S01]  /*1470*/  @!P6 LDG.E.64 R6, desc[UR14][R6.64] ;  /* 0x0000000e0606e981 */ /* 0x000e22000c1e1b00 */
[----:B------:R-:W-:Y:S02]  /*1480*/  UIADD3 UR10, UPT, UPT, UR5, 0x1, URZ ;  /* 0x00000001050a7890 */ /* 0x000fe4000fffe0ff */
[----:B------:R-:W-:Y:S02]  /*1490*/  UIADD3 UR12, UPT, UPT, UR5, 0x2, URZ ;  /* 0x00000002050c7890 */ /* 0x000fe4000fffe0ff */
[----:B------:R-:W-:Y:S02]  /*14a0*/  UIADD3 UR9, UPT, UPT, UR5, 0x3, URZ ;  /* 0x0000000305097890 */ /* 0x000fe4000fffe0ff */
[----:B------:R-:W-:Y:S02]  /*14b0*/  MOV R8, UR10 ;  /* 0x0000000a00087c02 */ /* 0x000fe40008000f00 */
[----:B------:R-:W-:Y:S02]  /*14c0*/  MOV R9, UR12 ;  /* 0x0000000c00097c02 */ /* 0x000fe40008000f00 */
[----:B------:R-:W-:Y:S01]  /*14d0*/  ISETP.EQ.OR P5, PT, R8, UR18, P4 ;  /* 0x0000001208007c0c */ /* 0x000fe2000a7a2670 */
[----:B------:R-:W-:Y:S01]  /*14e0*/  IMAD.U32 R8, RZ, RZ, UR9 ;  /* 0x00000009ff087e24 */ /* 0x000fe2000f8e00ff */
[----:B------:R-:W-:-:S11]  /*14f0*/  ISETP.EQ.OR P3, PT, R9, UR18, P4 ;  /* 0x0000001209007c0c */ /* 0x000fd6000a762670 */
        /* <DEDUP_REMOVED lines=12> */
[----:B------:R-:W-:-:S03]  /*15c0*/  MOV R7, UR11 ;  /* 0x0000000b00077c02 */ /* 0x000fc60008000f00 */
[----:B------:R-:W3:Y:S04]  /*15d0*/  @!P3 LDG.E.64 R8, desc[UR14][R8.64] ;  /* 0x0000000e0808b981 */ /* 0x000ee8000c1e1b00 */
[----:B------:R-:W4:Y:S02]  /*15e0*/  @!P5 LDG.E.64 R6, desc[UR14][R6.64] ;  /* 0x0000000e0606d981 */ /* 0x000f24000c1e1b00 */
[----:B------:R-:W-:-:S05]  /*15f0*/  VOTEU.ALL UP2, P6 ;  /* 0x0000000000ff7886 */ /* 0x000fca0003040000 */
[----:B------:R-:W-:-:S04]  /*1600*/  @!UP2 UIMAD UR9, UR9, UR20, UR6 ;  /* 0x000000140909a2a4 */ /* 0x000fc8000f8e0206 */
[----:B------:R-:W-:-:S06]  /*1610*/  @!UP2 UIMAD.WIDE.U32 UR10, UR9, 0x8, UR16 ;  /* 0x00000008090aa8a5 */ /* 0x000fcc000f8e0010 */
[----:B-1----:R-:W-:Y:S01]  /*1620*/  MOV R10, UR10 ;  /* 0x0000000a000a7c02 */ /* 0x002fe20008000f00 */
[----:B--2---:R-:W-:-:S06]  /*1630*/  IMAD.U32 R11, RZ, RZ, UR11 ;  /* 0x0000000bff0b7e24 */ /* 0x004fcc000f8e00ff */
[----:B------:R-:W2:Y:S01]  /*1640*/  @!P6 LDG.E.64 R10, desc[UR14][R10.64] ;  /* 0x0000000e0a0ae981 */ /* 0x000ea2000c1e1b00 */
[----:B------:R-:W-:-:S04]  /*1650*/  MOV R13, UR5 ;  /* 0x00000005000d7c02 */ /* 0x000fc80008000f00 */
[----:B------:R-:W-:-:S04]  /*1660*/  IADD3 R13, PT, PT, R13, 0x4, RZ ;  /* 0x000000040d0d7810 */ /* 0x000fc80007ffe0ff */
[----:B------:R-:W-:Y:S01]  /*1670*/  R2UR UR5, R13 ;  /* 0x000000000d0572ca */ /* 0x000fe200000e0000 */
[----:B----4-:R-:W-:Y:S01]  /*1680*/  @!P5 FADD.FTZ R4, R4, R6 ;  /* 0x000000060404d221 */ /* 0x010fe20000010000 */
[----:B------:R-:W-:-:S03]  /*1690*/  @!P5 FADD.FTZ R5, R5, R7 ;  /* 0x000000070505d221 */ /* 0x000fc60000010000 */
[----:B---3--:R-:W-:Y:S01]  /*16a0*/  @!P3 FADD.FTZ R4, R4, R8 ;  /* 0x000000080404b221 */ /* 0x008fe20000010000 */
[----:B------:R-:W-:-:S03]  /*16b0*/  @!P3 FADD.FTZ R5, R5, R9 ;  /* 0x000000090505b221 */ /* 0x000fc60000010000 */
[----:B--2---:R-:W-:Y:S01]  /*16c0*/  @!P6 FADD.FTZ R4, R4, R10 ;  /* 0x0000000a0404e221 */ /* 0x004fe20000010000 */
[----:B------:R-:W-:-:S07]  /*16d0*/  @!P6 FADD.FTZ R5, R5, R11 ;  /* 0x0000000b0505e221 */ /* 0x000fce0000010000 */
.L_x_1683:
        /* <DEDUP_REMOVED lines=27> */
.L_x_1684:
        /* <DEDUP_REMOVED lines=13> */
.L_x_1685:
[----:B------:R-:W-:Y:S05]  /*1960*/  BSYNC.RECONVERGENT B0 ;  /* 0x0000000000007941 */ /* 0x000fea0003800200 */
.L_x_1678:
[----:B------:R-:W4:Y:S01]  /*1970*/  S2UR UR9, SR_CgaCtaId ;  /* 0x00000000000979c3 */ /* 0x000f220000008800 */
[----:B------:R-:W5:Y:S01]  /*1980*/  LDCU UR10, c[0x0][0x414] ;  /* 0x00008280ff0a77ac */ /* 0x000f620008000800 */
[----:B------:R-:W-:Y:S01]  /*1990*/  MOV R13, UR8 ;  /* 0x00000008000d7c02 */ /* 0x000fe20008000f00 */
[----:B------:R-:W-:Y:S01]  /*19a0*/  IMAD.IADD R15, R2, 0x1, R17 ;  /* 0x00000001020f7824 */ /* 0x000fe200078e0211 */
        /* <DEDUP_REMOVED lines=15> */
[----:B------:R-:W4:Y:S04]  /*1aa0*/  LDG.E.U16 R26, desc[UR14][R8.64] ;  /* 0x0000000e081a7981 */ /* 0x000f28000c1e1500 */
[----:B------:R-:W5:Y:S01]  /*1ab0*/  LDG.E.U16 R28, desc[UR14][R8.64+0x2] ;  /* 0x0000020e081c7981 */ /* 0x000f62000c1e1500 */
        /* <DEDUP_REMOVED lines=10> */
[----:B------:R-:W-:-:S06]  /*1b60*/  MOV R4, 0x3f800000 ;  /* 0x3f80000000047802 */ /* 0x000fcc0000000f00 */
[----:B------:R-:W0:Y:S02]  /*1b70*/  @P2 MUFU.RSQ R4, R15 ;  /* 0x0000000f00042308 */ /* 0x000e240000001400 */
[-C--:B0-----:R-:W-:Y:S01]  /*1b80*/  FMUL.FTZ R5, R5, R4.reuse ;  /* 0x0000000405057220 */ /* 0x081fe20000410000 */
[----:B------:R-:W-:Y:S01]  /*1b90*/  FMUL.FTZ R3, R3, R4 ;  /* 0x0000000403037220 */ /* 0x000fe20000410000 */
[----:B--2---:R-:W-:Y:S02]  /*1ba0*/  HADD2.F32 R2, -RZ, R2.H0_H0 ;  /* 0x20000002ff027230 */ /* 0x004fe40000004100 */
[----:B---3--:R-:W-:Y:S02]  /*1bb0*/  HADD2.F32 R4, -RZ, R27.H0_H0 ;  /* 0x2000001bff047230 */ /* 0x008fe40000004100 */
[----:B----4-:R-:W-:Y:S02]  /*1bc0*/  HADD2.F32 R7, -RZ, R26.H0_H0 ;  /* 0x2000001aff077230 */ /* 0x010fe40000004100 */
[----:B-----5:R-:W-:-:S03]  /*1bd0*/  HADD2.F32 R9, -RZ, R28.H0_H0 ;  /* 0x2000001cff097230 */ /* 0x020fc60000004100 */
[----:B------:R-:W-:Y:S02]  /*1be0*/  FFMA.FTZ R0, R2, R5, R7 ;  /* 0x0000000502007223 */ /* 0x000fe40000010007 */
        /* <DEDUP_REMOVED lines=12> */
.L_x_1686:
        /* <DEDUP_REMOVED lines=14> */
.L_x_1688:
[----:B------:R-:W-:Y:S05]  /*1d90*/  BSYNC.RECONVERGENT B0 ;  /* 0x0000000000007941 */ /* 0x000fea0003800200 */
.L_x_1687:
[----:B------:R-:W-:Y:S02]  /*1da0*/  UIADD3 UR8, UPT, UPT, UR20, UR8, URZ ;  /* 0x0000000814087290 */ /* 0x000fe4000fffe0ff */
[----:B------:R-:W-:Y:S02]  /*1db0*/  UIADD3 UR4, UPT, UPT, UR4, 0x1, URZ ;  /* 0x0000000104047890 */ /* 0x000fe4000fffe0ff */
[----:B------:R-:W-:-:S09]  /*1dc0*/  UISETP.GE.AND UP0, UPT, UR8, UR7, UPT ;  /* 0x000000070800728c */ /* 0x000fd2000bf06270 */
[----:B------:R-:W-:Y:S05]  /*1dd0*/  BRA.U !UP0, `(.L_x_1689) ;  /* 0xffffffe508147547 */ /* 0x000fea000b83ffff */
[----:B------:R-:W-:Y:S05]  /*1de0*/  EXIT ;  /* 0x000000000000794d */ /* 0x000fea0003800000 */
.L_x_1690:
        /* <DEDUP_REMOVED lines=9> */
.L_x_2503:


//--------------------- .text._Z35group_norm_nhwc_fwd_one_pass_kernelI11Bf16IOFp16WLi128ELi12ELi384EEv26Group_norm_nhwc_fwd_params --------------------------
	.section	.text._Z35group_norm_nhwc_fwd_one_pass_kernelI11Bf16IOFp16WLi128ELi12ELi384EEv26Group_norm_nhwc_fwd_params,"ax",@progbits
	.align	128
        .global         _Z35group_norm_nhwc_fwd_one_pass_kernelI11Bf16IOFp16WLi128ELi12ELi384EEv26Group_norm_nhwc_fwd_params
        .type           _Z35group_norm_nhwc_fwd_one_pass_kernelI11Bf16IOFp16WLi128ELi12ELi384EEv26Group_norm_nhwc_fwd_params,@function
        .size           _Z35group_norm_nhwc_fwd_one_pass_kernelI11Bf16IOFp16WLi128ELi12ELi384EEv26Group_norm_nhwc_fwd_params,(.L_x_2504 - _Z35group_norm_nhwc_fwd_one_pass_kernelI11Bf16IOFp16WLi128ELi12ELi384EEv26Group_norm_nhwc_fwd_params)
        .other          _Z35group_norm_nhwc_fwd_one_pass_kernelI11Bf16IOFp16WLi128ELi12ELi384EEv26Group_norm_nhwc_fwd_params,@"STO_CUDA_ENTRY STV_DEFAULT"
_Z35group_norm_nhwc_fwd_one_pass_kernelI11Bf16IOFp16WLi128ELi12ELi384EEv26Group_norm_nhwc_fwd_params:
.text._Z35group_norm_nhwc_fwd_one_pass_kernelI11Bf16IOFp16WLi128ELi12ELi384EEv26Group_norm_nhwc_fwd_params:
        /* <DEDUP_REMOVED lines=28> */
.L_x_1710:
        /* <DEDUP_REMOVED lines=129> */
.L_x_1692:
[----:B------:R-:W-:Y:S05]  /*09d0*/  BSYNC.RECONVERGENT B0 ;  /* 0x0000000000007941 */ /* 0x000fea0003800200 */
.L_x_1691:
        /* <DEDUP_REMOVED lines=36> */
.L_x_1694:
[----:B------:R-:W-:Y:S05]  /*0c20*/  BSYNC.RECONVERGENT B0 ;  /* 0x0000000000007941 */ /* 0x000fea0003800200 */
.L_x_1693:
        /* <DEDUP_REMOVED lines=16> */
[----:B------:R-:W-:Y:S01]  /*0d30*/  MOV R10, UR12 ;  /* 0x0000000c000a7c02 */ /* 0x000fe20008000f00 */
        /* <DEDUP_REMOVED lines=16> */
.L_x_1697:
[----:B------:R-:W3:Y:S04]  /*0e40*/  LDG.E.STRONG.GPU R8, desc[UR14][R6.64] ;  /* 0x0000000e06087981 */ /* 0x000ee8000c1ef900 */
[----:B---3--:R-:W-:Y:S01]  /*0e50*/  CCTL.IVALL ;  /* 0x00000000ff00798f */ /* 0x008fe20002000000 */
[----:B------:R-:W-:Y:S05]  /*0e60*/  YIELD ;  /* 0x0000000000007946 */ /* 0x000fea0003800000 */
[----:B------:R-:W-:-:S13]  /*0e70*/  ISETP.NE.AND P4, PT, R8, R11, PT ;  /* 0x0000000b0800720c */ /* 0x000fda0003f85270 */
[----:B------:R-:W-:Y:S05]  /*0e80*/  @P4 BRA `(.L_x_1697) ;  /* 0xfffffffc00ec4947 */ /* 0x000fea000383ffff */
.L_x_1696:
        /* <DEDUP_REMOVED lines=14> */
.L_x_1699:
[----:B------:R-:W-:Y:S01]  /*0f70*/  UIADD3 UR24, UPT, UPT, UR5, 0x1, URZ ;  /* 0x0000000105187890 */ /* 0x000fe2000fffe0ff */
[----:B------:R-:W-:Y:S01]  /*0f80*/  ISETP.EQ.OR P2, PT, RZ, UR21, P3 ;  /* 0x00000015ff007c0c */ /* 0x000fe20009f42670 */
[----:B------:R-:W-:-:S04]  /*0f90*/  UIADD3 UR25, UPT, UPT, UR5, 0x2, URZ ;  /* 0x0000000205197890 */ /* 0x000fc8000fffe0ff */
[----:B------:R-:W-:Y:S01]  /*0fa0*/  MOV R6, UR24 ;  /* 0x0000001800067c02 */ /* 0x000fe20008000f00 */
[----:B------:R-:W-:Y:S01]  /*0fb0*/  UIADD3 UR24, UPT, UPT, UR5, 0x3, URZ ;  /* 0x0000000305187890 */ /* 0x000fe2000fffe0ff */
[----:B------:R-:W-:Y:S02]  /*0fc0*/  MOV R7, UR25 ;  /* 0x0000001900077c02 */ /* 0x000fe40008000f00 */
[----:B------:R-:W-:Y:S02]  /*0fd0*/  ISETP.EQ.OR P4, PT, R6, UR18, P3 ;  /* 0x0000001206007c0c */ /* 0x000fe40009f82670 */
[----:B------:R-:W-:Y:S02]  /*0fe0*/  ISETP.EQ.OR P6, PT, R7, UR18, P3 ;  /* 0x0000001207007c0c */ /* 0x000fe40009fc2670 */
[----:B------:R-:W-:Y:S01]  /*0ff0*/  MOV R6, UR24 ;  /* 0x0000001800067c02 */ /* 0x000fe20008000f00 */
[----:B------:R-:W-:-:S03]  /*1000*/  VOTEU.ALL UP1, P2 ;  /* 0x0000000000ff7886 */ /* 0x000fc60001020000 */
[----:B------:R-:W-:Y:S02]  /*1010*/  ISETP.EQ.OR P5, PT, R6, UR18, P3 ;  /* 0x0000001206007c0c */ /* 0x000fe40009fa2670 */
[----:B------:R-:W-:-:S03]  /*1020*/  @!UP1 UIMAD.WIDE.U32 UR24, UR9, 0x8, UR16 ;  /* 0x00000008091898a5 */ /* 0x000fc6000f8e0010 */
[----:B------:R-:W-:Y:S02]  /*1030*/  VOTEU.ALL UP1, P4 ;  /* 0x0000000000ff7886 */ /* 0x000fe40002020000 */
[----:B------:R-:W-:Y:S01]  /*1040*/  VOTEU.ALL UP2, P6 ;  /* 0x0000000000ff7886 */ /* 0x000fe20003040000 */
[----:B------:R-:W-:Y:S01]  /*1050*/  IMAD.U32 R6, RZ, RZ, UR24 ;  /* 0x00000018ff067e24 */ /* 0x000fe2000f8e00ff */
[----:B------:R-:W-:Y:S01]  /*1060*/  MOV R7, UR25 ;  /* 0x0000001900077c02 */ /* 0x000fe20008000f00 */
[----:B------:R-:W-:Y:S02]  /*1070*/  @!UP1 UIMAD.WIDE.U32 UR24, UR22, 0x8, UR16 ;  /* 0x00000008161898a5 */ /* 0x000fe4000f8e0010 */
[----:B------:R-:W-:Y:S01]  /*1080*/  @!UP2 UIMAD.WIDE.U32 UR26, UR11, 0x8, UR16 ;  /* 0x000000080b1aa8a5 */ /* 0x000fe2000f8e0010 */
[----:B------:R-:W-:Y:S02]  /*1090*/  VOTEU.ALL UP1, P5 ;  /* 0x0000000000ff7886 */ /* 0x000fe40002820000 */
[----:B------:R-:W0:Y:S01]  /*10a0*/  @!P2 LDG.E.64 R6, desc[UR14][R6.64] ;  /* 0x0000000e0606a981 */ /* 0x000e22000c1e1b00 */
[----:B------:R-:W-:-:S02]  /*10b0*/  MOV R8, UR24 ;  /* 0x0000001800087c02 */ /* 0x000fc40008000f00 */
[----:B------:R-:W-:Y:S01]  /*10c0*/  MOV R9, UR25 ;  /* 0x0000001900097c02 */ /* 0x000fe20008000f00 */
[----:B------:R-:W-:Y:S01]  /*10d0*/  @!UP1 UIMAD.WIDE.U32 UR24, UR10, 0x8, UR16 ;  /* 0x000000080a1898a5 */ /* 0x000fe2000f8e0010 */
[----:B------:R-:W-:Y:S01]  /*10e0*/  IMAD.U32 R10, RZ, RZ, UR26 ;  /* 0x0000001aff0a7e24 */ /* 0x000fe2000f8e00ff */
[----:B-1----:R-:W-:-:S03]  /*10f0*/  MOV R11, UR27 ;  /* 0x0000001b000b7c02 */ /* 0x002fc60008000f00 */
[----:B------:R-:W3:Y:S01]  /*1100*/  @!P4 LDG.E.64 R8, desc[UR14][R8.64] ;  /* 0x0000000e0808c981 */ /* 0x000ee2000c1e1b00 */
[----:B--2---:R-:W-:Y:S02]  /*1110*/  MOV R12, UR24 ;  /* 0x00000018000c7c02 */ /* 0x004fe40008000f00 */
[----:B------:R-:W-:Y:S01]  /*1120*/  MOV R13, UR25 ;  /* 0x00000019000d7c02 */ /* 0x000fe20008000f00 */
[----:B------:R-:W2:Y:S05]  /*1130*/  @!P6 LDG.E.64 R10, desc[UR14][R10.64] ;  /* 0x0000000e0a0ae981 */ /* 0x000eaa000c1e1b00 */
[----:B------:R-:W4:Y:S01]  /*1140*/  @!P5 LDG.E.64 R12, desc[UR14][R12.64] ;  /* 0x0000000e0c0cd981 */ /* 0x000f22000c1e1b00 */
[----:B------:R-:W-:-:S02]  /*1150*/  UIADD3 UR24, UPT, UPT, UR5, 0x4, URZ ;  /* 0x0000000405187890 */ /* 0x000fc4000fffe0ff */
        /* <DEDUP_REMOVED lines=8> */
[----:B---3--:R-:W-:Y:S01]  /*11e0*/  @!P4 FADD.FTZ R4, R4, R8 ;  /* 0x000000080404c221 */ /* 0x008fe20000010000 */
[----:B------:R-:W-:Y:S01]  /*11f0*/  @!P4 FADD.FTZ R5, R5, R9 ;  /* 0x000000090505c221 */ /* 0x000fe20000010000 */
        /* <DEDUP_REMOVED lines=50> */
.L_x_1698:
        /* <DEDUP_REMOVED lines=53> */
.L_x_1700:
        /* <DEDUP_REMOVED lines=27> */
.L_x_1701:
        /* <DEDUP_REMOVED lines=13> */
.L_x_1702:
[----:B------:R-:W-:Y:S05]  /*1af0*/  BSYNC.RECONVERGENT B0 ;  /* 0x0000000000007941 */ /* 0x000fea0003800200 */
.L_x_1695:
        /* <DEDUP_REMOVED lines=42> */
[----:B--2---:R-:W-:Y:S02]  /*1da0*/  HADD2.F32 R7, -RZ, R16.H0_H0 ;  /* 0x20000010ff077230 */ /* 0x004fe40000004100 */
[----:B---3--:R-:W-:Y:S02]  /*1db0*/  HADD2.F32 R12, -RZ, R26.H0_H0 ;  /* 0x2000001aff0c7230 */ /* 0x008fe40000004100 */
[----:B----4-:R-:W-:Y:S02]  /*1dc0*/  HADD2.F32 R14, -RZ, R27.H0_H0 ;  /* 0x2000001bff0e7230 */ /* 0x010fe40000004100 */
[----:B-----5:R-:W-:Y:S01]  /*1dd0*/  HADD2.F32 R13, -RZ, R28.H0_H0 ;  /* 0x2000001cff0d7230 */ /* 0x020fe20000004100 */
        /* <DEDUP_REMOVED lines=28> */
.L_x_1706:
[----:B------:R-:W-:Y:S05]  /*1fa0*/  BSYNC.RECONVERGENT B1 ;  /* 0x0000000000017941 */ /* 0x000fea0003800200 */
.L_x_1705:
        /* <DEDUP_REMOVED lines=19> */
.L_x_1704:
        /* <DEDUP_REMOVED lines=31> */
.L_x_1709:
[----:B------:R-:W-:Y:S05]  /*22d0*/  BSYNC.RECONVERGENT B1 ;  /* 0x0000000000017941 */ /* 0x000fea0003800200 */
.L_x_1708:
        /* <DEDUP_REMOVED lines=33> */
.L_x_1707:
[----:B------:R-:W-:Y:S05]  /*24f0*/  BSYNC.RECONVERGENT B0 ;  /* 0x0000000000007941 */ /* 0x000fea0003800200 */
.L_x_1703:
[----:B------:R-:W-:Y:S02]  /*2500*/  UIADD3 UR8, UPT, UPT, UR19, UR8, URZ ;  /* 0x0000000813087290 */ /* 0x000fe4000fffe0ff */
[----:B------:R-:W-:Y:S02]  /*2510*/  UIADD3 UR4, UPT, UPT, UR4, 0x1, URZ ;  /* 0x0000000104047890 */ /* 0x000fe4000fffe0ff */
[----:B------:R-:W-:-:S09]  /*2520*/  UISETP.GE.AND UP1, UPT, UR8, UR7, UPT ;  /* 0x000000070800728c */ /* 0x000fd2000bf26270 */
[----:B------:R-:W-:Y:S05]  /*2530*/  BRA.U !UP1, `(.L_x_1710) ;  /* 0xffffffdd09207547 */ /* 0x000fea000b83ffff */
[----:B------:R-:W-:Y:S05]  /*2540*/  EXIT ;  /* 0x000000000000794d */ /* 0x000fea0003800000 */
.L_x_1711:
        /* <DEDUP_REMOVED lines=11> */
.L_x_2504:


//--------------------- .text._Z35group_norm_nhwc_fwd_one_pass_kernelI11Bf16IOFp16WLi256ELi12ELi384EEv26Group_norm_nhwc_fwd_params --------------------------
	.section	.text._Z35group_norm_nhwc_fwd_one_pass_kernelI11Bf16IOFp16WLi256ELi12ELi384EEv26Group_norm_nhwc_fwd_params,"ax",@progbits
	.align	128
        .global         _Z35group_norm_nhwc_fwd_one_pass_kernelI11Bf16IOFp16WLi256ELi12ELi384EEv26Group_norm_nhwc_fwd_params
        .type           _Z35group_norm_nhwc_fwd_one_pass_kernelI11Bf16IOFp16WLi256ELi12ELi384EEv26Group_norm_nhwc_fwd_params,@function
        .size           _Z35group_norm_nhwc_fwd_one_pass_kernelI11Bf16IOFp16WLi256ELi12ELi384EEv26Group_norm_nhwc_fwd_params,(.L_x_2505 - _Z35group_norm_nhwc_fwd_one_pass_kernelI11Bf16IOFp16WLi256ELi12ELi384EEv26Group_norm_nhwc_fwd_params)
        .other          _Z35group_norm_nhwc_fwd_one_pass_kernelI11Bf16IOFp16WLi256ELi12ELi384EEv26Group_norm_nhwc_fwd_params,@"STO_CUDA_ENTRY STV_DEFAULT"
_Z35group_norm_nhwc_fwd_one_pass_kernelI11Bf16IOFp16WLi256ELi12ELi384EEv26Group_norm_nhwc_fwd_params:
.text._Z35group_norm_nhwc_fwd_one_pass_kernelI11Bf16IOFp16WLi256ELi12ELi384EEv26Group_norm_nhwc_fwd_params:
        /* <DEDUP_REMOVED lines=25> */
.L_x_1739:
        /* <DEDUP_REMOVED lines=114> */
[C---:B-----5:R-:W-:Y:S02]  /*08b0*/  PRMT R17, R2.reuse, 0x7632, R17 ;  /* 0x0000763202117816 */ /* 0x060fe40000000011 */
[----:B------:R-:W-:Y:S01]  /*08c0*/  SHF.L.U32 R19, R19, 0x10, RZ ;  /* 0x0000001013137819 */ /* 0x000fe200000006ff */
[----:B------:R-:W-:Y:S01]  /*08d0*/  IMAD.U32 R18, R2, 0x10000, RZ ;  /* 0x0001000002127824 */ /* 0x000fe200078e00ff */
[----:B------:R-:W-:-:S03]  /*08e0*/  SHF.L.U32 R17, R17, 0x10, RZ ;  /* 0x0000001011117819 */ /* 0x000fc600000006ff */
[----:B------:R-:W-:Y:S01]  /*08f0*/  FADD.FTZ R2, R20, R19 ;  /* 0x0000001314027221 */ /* 0x000fe20000010000 */
[----:B------:R-:W-:Y:S01]  /*0900*/  FMUL.FTZ R5, R19, R19 ;  /* 0x0000001313057220 */ /* 0x000fe20000410000 */
[----:B------:R-:W-:Y:S01]  /*0910*/  FADD.FTZ R7, R18, R17 ;  /* 0x0000001112077221 */ /* 0x000fe20000010000 */
[----:B------:R-:W-:Y:S01]  /*0920*/  FMUL.FTZ R9, R17, R17 ;  /* 0x0000001111097220 */ /* 0x000fe20000410000 */
[----:B------:R-:W-:Y:S01]  /*0930*/  FADD.FTZ R2, RZ, R2 ;  /* 0x00000002ff027221 */ /* 0x000fe20000010000 */
[----:B------:R-:W-:Y:S01]  /*0940*/  FFMA.FTZ R5, R20, R20, R5 ;  /* 0x0000001414057223 */ /* 0x000fe20000010005 */
[----:B--2---:R-:W-:Y:S02]  /*0950*/  PRMT R16, R3, 0x7632, R16 ;  /* 0x0000763203107816 */ /* 0x004fe40000000010 */
[----:B------:R-:W-:Y:S01]  /*0960*/  FADD.FTZ R4, R2, R7 ;  /* 0x0000000702047221 */ /* 0x000fe20000010000 */
[----:B------:R-:W-:Y:S01]  /*0970*/  FFMA.FTZ R2, R18, R18, R9 ;  /* 0x0000001212027223 */ /* 0x000fe20000010009 */
[----:B------:R-:W-:Y:S01]  /*0980*/  FADD.FTZ R5, RZ, R5 ;  /* 0x00000005ff057221 */ /* 0x000fe20000010000 */
[----:B------:R-:W-:-:S02]  /*0990*/  SHF.L.U32 R16, R16, 0x10, RZ ;  /* 0x0000001010107819 */ /* 0x000fc400000006ff */
[----:B------:R-:W-:Y:S01]  /*09a0*/  SHF.L.U32 R3, R3, 0x10, RZ ;  /* 0x0000001003037819 */ /* 0x000fe200000006ff */
[----:B------:R-:W-:Y:S02]  /*09b0*/  FADD.FTZ R5, R5, R2 ;  /* 0x0000000205057221 */ /* 0x000fe40000010000 */
[----:B------:R-:W-:Y:S01]  /*09c0*/  FMUL.FTZ R8, R16, R16 ;  /* 0x0000001010087220 */ /* 0x000fe20000410000 */
[----:B----4-:R-:W-:-:S04]  /*09d0*/  PRMT R7, R0, 0x7632, R7 ;  /* 0x0000763200077816 */ /* 0x010fc80000000007 */
[----:B------:R-:W-:Y:S01]  /*09e0*/  SHF.L.U32 R2, R7, 0x10, RZ ;  /* 0x0000001007027819 */ /* 0x000fe200000006ff */
[C---:B------:R-:W-:Y:S01]  /*09f0*/  FADD.FTZ R7, R3.reuse, R16 ;  /* 0x0000001003077221 */ /* 0x040fe20000010000 */
[----:B------:R-:W-:Y:S02]  /*0a00*/  IMAD.U32 R0, R0, 0x10000, RZ ;  /* 0x0001000000007824 */ /* 0x000fe400078e00ff */
[----:B------:R-:W-:Y:S01]  /*0a10*/  FFMA.FTZ R8, R3, R3, R8 ;  /* 0x0000000303087223 */ /* 0x000fe20000010008 */
[----:B------:R-:W-:Y:S01]  /*0a20*/  FMUL.FTZ R9, R2, R2 ;  /* 0x0000000202097220 */ /* 0x000fe20000410000 */
[----:B------:R-:W-:Y:S02]  /*0a30*/  FADD.FTZ R7, R4, R7 ;  /* 0x0000000704077221 */ /* 0x000fe40000010000 */
        /* <DEDUP_REMOVED lines=39> */
.L_x_1713:
[----:B------:R-:W-:Y:S05]  /*0cb0*/  BSYNC.RECONVERGENT B0 ;  /* 0x0000000000007941 */ /* 0x000fea0003800200 */
.L_x_1712:
        /* <DEDUP_REMOVED lines=36> */
.L_x_1715:
[----:B------:R-:W-:Y:S05]  /*0f00*/  BSYNC.RECONVERGENT B0 ;  /* 0x0000000000007941 */ /* 0x000fea0003800200 */
.L_x_1714:
        /* <DEDUP_REMOVED lines=20> */
[----:B-1----:R-:W-:Y:S02]  /*1050*/  MOV R13, UR5 ;  /* 0x00000005000d7c02 */ /* 0x002fe40008000f00 */
[----:B------:R-:W-:Y:S02]  /*1060*/  ISETP.NE.AND P2, PT, R11, -0x1, PT ;  /* 0xffffffff0b00780c */ /* 0x000fe40003f45270 */
[----:B------:R-:W-:Y:S01]  /*1070*/  MOV R6, UR10 ;  /* 0x0000000a00067c02 */ /* 0x000fe20008000f00 */
[----:B---3--:R-:W-:-:S04]  /*1080*/  IMAD.WIDE.U32 R8, R7, 0x4, R8 ;  /* 0x0000000407087825 */ /* 0x008fc800078e0008 */
[----:B------:R-:W-:-:S05]  /*1090*/  IMAD.U32 R7, RZ, RZ, UR11 ;  /* 0x0000000bff077e24 */ /* 0x000fca000f8e00ff */
[----:B------:R3:W-:Y:S01]  /*10a0*/  STG.E.64 desc[UR16][R6.64], R4 ;  /* 0x0000000406007986 */ /* 0x0007e2000c101b10 */
[----:B------:R-:W-:Y:S06]  /*10b0*/  MEMBAR.ALL.GPU ;  /* 0x0000000000007992 */ /* 0x000fec000000a000 */
[----:B------:R-:W-:-:S00]  /*10c0*/  ERRBAR ;  /* 0x00000000000079ab */ /* 0x000fc00000000000 */
[----:B------:R-:W-:Y:S06]  /*10d0*/  CGAERRBAR ;  /* 0x00000000000075ab */ /* 0x000fec0000000000 */
[----:B------:R3:W-:Y:S01]  /*10e0*/  REDG.E.ADD.S32.STRONG.GPU desc[UR16][R8.64], R13 ;  /* 0x0000000d0800798e */ /* 0x0007e2000c12e310 */
[----:B------:R-:W-:Y:S05]  /*10f0*/  @!P2 BRA `(.L_x_1717) ;  /* 0x000000000014a947 */ /* 0x000fea0003800000 */
.L_x_1718:
[----:B---3--:R-:W3:Y:S04]  /*1100*/  LDG.E.STRONG.GPU R6, desc[UR16][R8.64] ;  /* 0x0000001008067981 */ /* 0x008ee8000c1ef900 */
[----:B---3--:R-:W-:Y:S01]  /*1110*/  CCTL.IVALL ;  /* 0x00000000ff00798f */ /* 0x008fe20002000000 */
[----:B------:R-:W-:Y:S05]  /*1120*/  YIELD ;  /* 0x0000000000007946 */ /* 0x000fea0003800000 */
[----:B------:R-:W-:-:S13]  /*1130*/  ISETP.NE.AND P2, PT, R6, R11, PT ;  /* 0x0000000b0600720c */ /* 0x000fda0003f45270 */
[----:B------:R-:W-:Y:S05]  /*1140*/  @P2 BRA `(.L_x_1718) ;  /* 0xfffffffc00ec2947 */ /* 0x000fea000383ffff */
.L_x_1717:
        /* <DEDUP_REMOVED lines=15> */
.L_x_1720:
        /* <DEDUP_REMOVED lines=16> */
[----:B------:R-:W-:Y:S01]  /*1340*/  @!UP0 UIMAD.WIDE.U32 UR24, UR22, 0x8, UR18 ;  /* 0x00000008161888a5 */ /* 0x000fe2000f8e0012 */
[----:B------:R-:W0:Y:S01]  /*1350*/  @!P2 LDG.E.64 R6, desc[UR16][R6.64] ;  /* 0x000000100606a981 */ /* 0x000e22000c1e1b00 */
[----:B------:R-:W-:Y:S01]  /*1360*/  VOTEU.ALL UP0, P5 ;  /* 0x0000000000ff7886 */ /* 0x000fe20002800000 */
[----:B------:R-:W-:-:S03]  /*1370*/  @!UP1 UIMAD.WIDE.U32 UR26, UR11, 0x8, UR18 ;  /* 0x000000080b1a98a5 */ /* 0x000fc6000f8e0012 */
        /* <DEDUP_REMOVED lines=13> */
[----:B------:R-:W-:Y:S01]  /*1450*/  MOV R6, UR24 ;  /* 0x0000001800067c02 */ /* 0x000fe20008000f00 */
[----:B------:R-:W-:Y:S01]  /*1460*/  UIADD3 UR24, UPT, UPT, UR5, 0x5, URZ ;  /* 0x0000000505187890 */ /* 0x000fe2000fffe0ff */
[----:B------:R-:W-:Y:S01]  /*1470*/  @!P2 FADD.FTZ R5, R5, R7 ;  /* 0x000000070505a221 */ /* 0x000fe20000010000 */
[----:B------:R-:W-:Y:S01]  /*1480*/  IMAD.U32 R7, RZ, RZ, UR25 ;  /* 0x00000019ff077e24 */ /* 0x000fe2000f8e00ff */
[----:B------:R-:W-:-:S03]  /*1490*/  ISETP.EQ.OR P2, PT, R6, UR15, P3 ;  /* 0x0000000f06007c0c */ /* 0x000fc60009f42670 */
[----:B------:R-:W-:Y:S01]  /*14a0*/  MOV R6, UR24 ;  /* 0x0000001800067c02 */ /* 0x000fe20008000f00 */
[----:B------:R-:W-:Y:S01]  /*14b0*/  UIADD3 UR24, UPT, UPT, UR5, 0x7, URZ ;  /* 0x0000000705187890 */ /* 0x000fe2000fffe0ff */
[----:B---3--:R-:W-:Y:S01]  /*14c0*/  @!P4 FADD.FTZ R4, R4, R8 ;  /* 0x000000080404c221 */ /* 0x008fe20000010000 */
[----:B------:R-:W-:Y:S01]  /*14d0*/  @!P4 FADD.FTZ R5, R5, R9 ;  /* 0x000000090505c221 */ /* 0x000fe20000010000 */
[----:B------:R-:W-:Y:S02]  /*14e0*/  ISETP.EQ.OR P4, PT, R6, UR15, P3 ;  /* 0x0000000f06007c0c */ /* 0x000fe40009f82670 */
[----:B--2---:R-:W-:Y:S01]  /*14f0*/  @!P6 FADD.FTZ R4, R4, R10 ;  /* 0x0000000a0404e221 */ /* 0x004fe20000010000 */
[----:B------:R-:W-:Y:S01]  /*1500*/  @!P6 FADD.FTZ R5, R5, R11 ;  /* 0x0000000b0505e221 */ /* 0x000fe20000010000 */
[----:B------:R-:W-:Y:S02]  /*1510*/  ISETP.EQ.OR P6, PT, R7, UR15, P3 ;  /* 0x0000000f07007c0c */ /* 0x000fe40009fc2670 */
[----:B------:R-:W-:Y:S01]  /*1520*/  VOTEU.ALL UP0, P2 ;  /* 0x0000000000ff7886 */ /* 0x000fe20001000000 */
[----:B------:R-:W-:Y:S01]  /*1530*/  MOV R6, UR24 ;  /* 0x0000001800067c02 */ /* 0x000fe20008000f00 */
[----:B----4-:R-:W-:Y:S01]  /*1540*/  @!P5 FADD.FTZ R4, R4, R12 ;  /* 0x0000000c0404d221 */ /* 0x010fe20000010000 */
[----:B------:R-:W-:-:S02]  /*1550*/  @!P5 FADD.FTZ R5, R5, R13 ;  /* 0x0000000d0505d221 */ /* 0x000fc40000010000 */
[----:B------:R-:W-:Y:S01]  /*1560*/  ISETP.EQ.OR P5, PT, R6, UR15, P3 ;  /* 0x0000000f06007c0c */ /* 0x000fe20009fa2670 */
[----:B------:R-:W-:Y:S01]  /*1570*/  @!UP0 UIMAD.WIDE.U32 UR24, UR21, 0x8, UR18 ;  /* 0x00000008151888a5 */ /* 0x000fe2000f8e0012 */
[----:B------:R-:W-:-:S05]  /*1580*/  VOTEU.ALL UP0, P4 ;  /* 0x0000000000ff7886 */ /* 0x000fca0002000000 */
[----:B------:R-:W-:Y:S01]  /*1590*/  MOV R6, UR24 ;  /* 0x0000001800067c02 */ /* 0x000fe20008000f00 */
[----:B------:R-:W-:Y:S01]  /*15a0*/  VOTEU.ALL UP1, P6 ;  /* 0x0000000000ff7886 */ /* 0x000fe20003020000 */
[----:B------:R-:W-:Y:S01]  /*15b0*/  MOV R7, UR25 ;  /* 0x0000001900077c02 */ /* 0x000fe20008000f00 */
[----:B------:R-:W-:-:S03]  /*15c0*/  @!UP0 UIMAD.WIDE.U32 UR24, UR12, 0x8, UR18 ;  /* 0x000000080c1888a5 */ /* 0x000fc6000f8e0012 */
[----:B------:R-:W-:Y:S01]  /*15d0*/  VOTEU.ALL UP0, P5 ;  /* 0x0000000000ff7886 */ /* 0x000fe20002800000 */
[----:B------:R-:W-:Y:S01]  /*15e0*/  @!UP1 UIMAD.WIDE.U32 UR26, UR14, 0x8, UR18 ;  /* 0x000000080e1a98a5 */ /* 0x000fe2000f8e0012 */
[----:B------:R-:W2:Y:S01]  /*15f0*/  @!P2 LDG.E.64 R6, desc[UR16][R6.64] ;  /* 0x000000100606a981 */ /* 0x000ea2000c1e1b00 */
[----:B------:R-:W-:Y:S01]  /*1600*/  MOV R8, UR24 ;  /* 0x0000001800087c02 */ /* 0x000fe20008000f00 */
[----:B------:R-:W-:Y:S01]  /*1610*/  IMAD.U32 R9, RZ, RZ, UR25 ;  /* 0x00000019ff097e24 */ /* 0x000fe2000f8e00ff */
[----:B------:R-:W-:Y:S02]  /*1620*/  @!UP0 UIMAD.WIDE.U32 UR24, UR13, 0x8, UR18 ;  /* 0x000000080d1888a5 */ /* 0x000fe4000f8e0012 */
[----:B------:R-:W-:Y:S02]  /*1630*/  MOV R10, UR26 ;  /* 0x0000001a000a7c02 */ /* 0x000fe40008000f00 */
[----:B------:R-:W-:Y:S01]  /*1640*/  MOV R11, UR27 ;  /* 0x0000001b000b7c02 */ /* 0x000fe20008000f00 */
[----:B------:R-:W3:Y:S01]  /*1650*/  @!P4 LDG.E.64 R8, desc[UR16][R8.64] ;  /* 0x000000100808c981 */ /* 0x000ee2000c1e1b00 */
[----:B------:R-:W-:-:S02]  /*1660*/  MOV R12, UR24 ;  /* 0x00000018000c7c02 */ /* 0x000fc40008000f00 */
[----:B------:R-:W-:Y:S02]  /*1670*/  MOV R13, UR25 ;  /* 0x00000019000d7c02 */ /* 0x000fe40008000f00 */
[----:B------:R-:W4:Y:S04]  /*1680*/  @!P6 LDG.E.64 R10, desc[UR16][R10.64] ;  /* 0x000000100a0ae981 */ /* 0x000f28000c1e1b00 */
        /* <DEDUP_REMOVED lines=22> */
.L_x_1719:
        /* <DEDUP_REMOVED lines=52> */
.L_x_1721:
        /* <DEDUP_REMOVED lines=28> */
.L_x_1722:
        /* <DEDUP_REMOVED lines=13> */
.L_x_1723:
[----:B------:R-:W-:Y:S05]  /*1dc0*/  BSYNC.RECONVERGENT B0 ;  /* 0x0000000000007941 */ /* 0x000fea0003800200 */
.L_x_1716:
        /* <DEDUP_REMOVED lines=17> */
[----:B------:R-:W-:Y:S02]  /*1ee0*/  SHF.L.U32 R12, R13, 0x1, RZ ;  /* 0x000000010d0c7819 */ /* 0x000fe400000006ff */
[----:B------:R-:W-:Y:S02]  /*1ef0*/  MOV R13, UR8 ;  /* 0x00000008000d7c02 */ /* 0x000fe40008000f00 */
[----:B------:R-:W-:-:S05]  /*1f00*/  LOP3.LUT R12, R12, 0xffff, RZ, 0xc0, !PT ;  /* 0x0000ffff0c0c7812 */ /* 0x000fca00078ec0ff */
[----:B------:R-:W-:Y:S02]  /*1f10*/  IMAD.IADD R21, R21, 0x1, R12 ;  /* 0x0000000115157824 */ /* 0x000fe400078e020c */
        /* <DEDUP_REMOVED lines=21> */
[----:B------:R-:W-:-:S06]  /*2070*/  MOV R5, 0x3f800000 ;  /* 0x3f80000000057802 */ /* 0x000fcc0000000f00 */
        /* <DEDUP_REMOVED lines=33> */
.L_x_1727:
[----:B------:R-:W-:Y:S05]  /*2290*/  BSYNC.RECONVERGENT B1 ;  /* 0x0000000000017941 */ /* 0x000fea0003800200 */
.L_x_1726:
        /* <DEDUP_REMOVED lines=29> */
.L_x_1729:
[----:B------:R-:W-:Y:S05]  /*2470*/  BSYNC.RECONVERGENT B1 ;  /* 0x0000000000017941 */ /* 0x000fea0003800200 */
.L_x_1728:
        /* <DEDUP_REMOVED lines=20> */
.L_x_1731:
[----:B------:R-:W-:Y:S05]  /*25c0*/  BSYNC.RECONVERGENT B1 ;  /* 0x0000000000017941 */ /* 0x000fea0003800200 */
.L_x_1730:
        /* <DEDUP_REMOVED lines=19> */
.L_x_1725:
        /* <DEDUP_REMOVED lines=35> */
.L_x_1734:
[----:B0-----:R-:W-:Y:S05]  /*2930*/  BSYNC.RECONVERGENT B1 ;  /* 0x0000000000017941 */ /* 0x001fea0003800200 */
.L_x_1733:
        /* <DEDUP_REMOVED lines=39> */
.L_x_1736:
[----:B------:R-:W-:Y:S05]  /*2bb0*/  BSYNC.RECONVERGENT B1 ;  /* 0x0000000000017941 */ /* 0x000fea0003800200 */
.L_x_1735:
        /* <DEDUP_REMOVED lines=30> */
.L_x_1738:
[----:B------:R-:W-:Y:S05]  /*2da0*/  BSYNC.RECONVERGENT B1 ;  /* 0x0000000000017941 */ /* 0x000fea0003800200 */
.L_x_1737:
        /* <DEDUP_REMOVED lines=28> */
.L_x_1732:
[----:B------:R-:W-:Y:S05]  /*2f70*/  BSYNC.RECONVERGENT B0 ;  /* 0x0000000000007941 */ /* 0x000fea0003800200 */
.L_x_1724:
[----:B------:R-:W-:Y:S02]  /*2f80*/  UIADD3 UR8, UPT, UPT, UR20, UR8, URZ ;  /* 0x0000000814087290 */ /* 0x000fe4000fffe0ff */
[----:B------:R-:W-:Y:S02]  /*2f90*/  UIADD3 UR4, UPT, UPT, UR4, 0x1, URZ ;  /* 0x0000000104047890 */ /* 0x000fe4000fffe0ff */
[----:B------:R-:W-:-:S09]  /*2fa0*/  UISETP.GE.AND UP0, UPT, UR8, UR7, UPT ;  /* 0x000000070800728c */ /* 0x000fd2000bf06270 */
[----:B------:R-:W-:Y:S05]  /*2fb0*/  BRA.U !UP0, `(.L_x_1739) ;  /* 0xffffffd108747547 */ /* 0x000fea000b83ffff */
[----:B------:R-:W-:Y:S05]  /*2fc0*/  EXIT ;  /* 0x000000000000794d */ /* 0x000fea0003800000 */
.L_x_1740:
        /* <DEDUP_REMOVED lines=11> */
.L_x_2505:


//--------------------- .text._Z35group_norm_nhwc_fwd_one_pass_kernelI11Bf16IOFp16WLi512ELi12ELi384EEv26Group_norm_nhwc_fwd_params --------------------------
	.section	.text._Z35group_norm_nhwc_fwd_one_pass_kernelI11Bf16IOFp16WLi512ELi12ELi384EEv26Group_norm_nhwc_fwd_params,"ax",@progbits
	.align	128
        .global         _Z35group_norm_nhwc_fwd_one_pass_kernelI11Bf16IOFp16WLi512ELi12ELi384EEv26Group_norm_nhwc_fwd_params
        .type           _Z35group_norm_nhwc_fwd_one_pass_kernelI11Bf16IOFp16WLi512ELi12ELi384EEv26Group_norm_nhwc_fwd_params,@function
        .size           _Z35group_norm_nhwc_fwd_one_pass_kernelI11Bf16IOFp16WLi512ELi12ELi384EEv26Group_norm_nhwc_fwd_params,(.L_x_2506 - _Z35group_norm_nhwc_fwd_one_pass_kernelI11Bf16IOFp16WLi512ELi12ELi384EEv26Group_norm_nhwc_fwd_params)
        .other          _Z35group_norm_nhwc_fwd_one_pass_kernelI11Bf16IOFp16WLi512ELi12ELi384EEv26Group_norm_nhwc_fwd_params,@"STO_CUDA_ENTRY STV_DEFAULT"
_Z35group_norm_nhwc_fwd_one_pass_kernelI11Bf16IOFp16WLi512ELi12ELi384EEv26Group_norm_nhwc_fwd_params:
.text._Z35group_norm_nhwc_fwd_one_pass_kernelI11Bf16IOFp16WLi512ELi12ELi384EEv26Group_norm_nhwc_fwd_params:
        /* <DEDUP_REMOVED lines=34> */
[----:B------:R-:W-:-:S04]  /*0220*/  IADD3 R28, PT, PT, R3, R26, RZ ;  /* 0x0000001a031c7210 */ /* 0x000fc80007ffe0ff */
[----:B---3--:R-:W-:-:S07]  /*0230*/  SHF.L.U32 R28, R28, 0x1, RZ ;  /* 0x000000011c1c7819 */ /* 0x008fce00000006ff */
.L_x_1784:
[----:B0-----:R-:W0:Y:S01]  /*0240*/  LDCU UR5, c[0x0][0x3f8] ;  /* 0x00007f00ff0577ac */ /* 0x001e220008000800 */
[----:B---3--:R-:W-:Y:S01]  /*0250*/  IABS R6, UR7 ;  /* 0x0000000700067c13 */ /* 0x008fe20008000000 */
[C---:B------:R-:W-:Y:S01]  /*0260*/  VIADD R18, R31.reuse, 0xc0 ;  /* 0x000000c01f127836 */ /* 0x040fe20000000000 */
[C---:B------:R-:W-:Y:S01]  /*0270*/  IADD3 R37, PT, PT, R31.reuse, 0x40, RZ ;  /* 0x000000401f257810 */ /* 0x040fe20007ffe0ff */
[----:B-1----:R-:W1:Y:S01]  /*0280*/  LDCU.64 UR14, c[0x0][0x3e8] ;  /* 0x00007d00ff0e77ac */ /* 0x002e620008000a00 */
[----:B------:R-:W-:Y:S02]  /*0290*/  IADD3 R21, PT, PT, R31, 0x80, RZ ;  /* 0x000000801f157810 */ /* 0x000fe40007ffe0ff */
[----:B------:R-:W-:Y:S02]  /*02a0*/  SHF.R.S32.HI R11, RZ, 0x1f, R37 ;  /* 0x0000001fff0b7819 */ /* 0x000fe40000011425 */
[----:B------:R-:W-:Y:S02]  /*02b0*/  SHF.R.S32.HI R19, RZ, 0x1f, R21 ;  /* 0x0000001fff137819 */ /* 0x000fe40000011415 */
[----:B------:R-:W-:-:S02]  /*02c0*/  LOP3.LUT R34, R28, 0xffff, RZ, 0xc0, !PT ;  /* 0x0000ffff1c227812 */ /* 0x000fc400078ec0ff */
[----:B------:R-:W-:Y:S01]  /*02d0*/  SHF.R.S32.HI R15, RZ, 0x1f, R18 ;  /* 0x0000001fff0f7819 */ /* 0x000fe20000011412 */
[----:B0-----:R-:W-:Y:S01]  /*02e0*/  IMAD.U32 R0, RZ, RZ, UR5 ;  /* 0x00000005ff007e24 */ /* 0x001fe2000f8e00ff */
[----:B-1----:R-:W-:-:S04]  /*02f0*/  ISETP.GE.U32.AND P4, PT, R37, UR14, PT ;  /* 0x0000000e25007c0c */ /* 0x002fc8000bf86070 */
[----:B----4-:R-:W-:Y:S02]  /*0300*/  IABS R5, R0 ;  /* 0x0000000000057213 */ /* 0x010fe40000000000 */
[----:B------:R-:W-:Y:S02]  /*0310*/  ISETP.GE.AND.EX P4, PT, R11, UR15, PT, P4 ;  /* 0x0000000f0b007c0c */ /* 0x000fe4000bf86340 */
[----:B------:R-:W0:Y:S01]  /*0320*/  I2F.RP R0, R5 ;  /* 0x0000000500007306 */ /* 0x000e220000209400 */
[----:B------:R-:W-:Y:S02]  /*0330*/  ISETP.GE.U32.AND P5, PT, R21, UR14, PT ;  /* 0x0000000e15007c0c */ /* 0x000fe4000bfa6070 */
        /* <DEDUP_REMOVED lines=19> */
[----:B------:R-:W-:-:S05]  /*0470*/  IADD3 R0, PT, PT, RZ, -UR9, RZ ;  /* 0x80000009ff007c10 */ /* 0x000fca000fffe0ff */
[C---:B------:R-:W-:Y:S01]  /*0480*/  IMAD R0, R5.reuse, R0, UR10 ;  /* 0x0000000a05007e24 */ /* 0x040fe2000f8e0200 */
[----:B------:R-:W2:Y:S04]  /*0490*/  LDCU.64 UR10, c[0x0][0x3f0] ;  /* 0x00007e00ff0a77ac */ /* 0x000ea80008000a00 */
[----:B------:R-:W-:-:S13]  /*04a0*/  ISETP.GT.U32.AND P1, PT, R5, R0, PT ;  /* 0x000000000500720c */ /* 0x000fda0003f24070 */
[----:B------:R-:W-:Y:S01]  /*04b0*/  VOTEU.ANY UP0, P1 ;  /* 0x0000000000ff7886 */ /* 0x000fe20000800100 */
[----:B------:R-:W-:Y:S02]  /*04c0*/  PLOP3.LUT P1, PT, PT, PT, UP0, 0x80, 0x8 ;  /* 0x000000000008781c */ /* 0x000fe40003f2f008 */
[----:B--2---:R-:W-:Y:S02]  /*04d0*/  MOV R3, UR10 ;  /* 0x0000000a00037c02 */ /* 0x004fe40008000f00 */
[----:B------:R-:W-:Y:S02]  /*04e0*/  @!UP0 UIADD3 UR9, UPT, UPT, UR9, 0x1, URZ ;  /* 0x0000000109098890 */ /* 0x000fe4000fffe0ff */
[----:B------:R-:W-:-:S07]  /*04f0*/  UISETP.GE.AND UP0, UPT, UR8, URZ, UPT ;  /* 0x000000ff0800728c */ /* 0x000fce000bf06270 */
[----:B------:R-:W-:-:S05]  /*0500*/  @!P1 IMAD.IADD R0, R0, 0x1, -R5 ;  /* 0x0000000100009824 */ /* 0x000fca00078e0a05 */
        /* <DEDUP_REMOVED lines=35> */
[----:B------:R-:W-:-:S04]  /*0740*/  @!P5 MOV R4, R34 ;  /* 0x000000220004d202 */ /* 0x000fc80000000f00 */
[----:B------:R-:W-:Y:S01]  /*0750*/  @!P4 IADD3 R14, PT, PT, R37, R11, RZ ;  /* 0x0000000b250ec210 */ /* 0x000fe20007ffe0ff */
[----:B------:R-:W-:Y:S01]  /*0760*/  @!P5 IMAD.WIDE.U32 R8, R21, R8, R4 ;  /* 0x000000081508d225 */ /* 0x000fe200078e0004 */
[----:B------:R-:W2:Y:S01]  /*0770*/  @!P1 LDC.64 R10, c[0x0][0x3e0] ;  /* 0x0000f800ff0a9b82 */ /* 0x000ea20000000a00 */
[C---:B0-----:R-:W-:Y:S02]  /*0780*/  @!P4 LEA R20, P6, R36.reuse, R6, 0x1 ;  /* 0x000000062414c211 */ /* 0x041fe400078c08ff */
[----:B------:R-:W-:Y:S02]  /*0790*/  @!P5 IMAD.IADD R19, R9, 0x1, R19 ;  /* 0x000000010913d824 */ /* 0x000fe400078e0213 */
[----:B------:R-:W-:Y:S01]  /*07a0*/  @!P4 LEA.HI.X R21, R36, R7, R14, 0x1, P6 ;  /* 0x000000072415c211 */ /* 0x000fe200030f0c0e */
[----:B------:R-:W-:Y:S01]  /*07b0*/  HFMA2 R14, -RZ, RZ, 0, 0 ;  /* 0x00000000ff0e7431 */ /* 0x000fe200000001ff */
[----:B-1----:R-:W-:Y:S01]  /*07c0*/  @!P5 LEA R36, P6, R8, R2, 0x1 ;  /* 0x000000020824d211 */ /* 0x002fe200078c08ff */
[----:B------:R-:W0:Y:S01]  /*07d0*/  @!P2 LDC.64 R4, c[0x0][0x390] ;  /* 0x0000e400ff04ab82 */ /* 0x000e220000000a00 */
[----:B------:R-:W-:-:S02]  /*07e0*/  @!P2 MOV R2, R34 ;  /* 0x000000220002a202 */ /* 0x000fc40000000f00 */
[----:B------:R-:W-:Y:S01]  /*07f0*/  @!P5 LEA.HI.X R37, R8, R3, R19, 0x1, P6 ;  /* 0x000000030825d211 */ /* 0x000fe200030f0c13 */
[----:B------:R-:W-:Y:S01]  /*0800*/  HFMA2 R19, -RZ, RZ, 0, 0 ;  /* 0x00000000ff137431 */ /* 0x000fe200000001ff */
[----:B------:R-:W-:-:S03]  /*0810*/  @!P2 MOV R3, R33 ;  /* 0x000000210003a202 */ /* 0x000fc60000000f00 */
[----:B------:R-:W1:Y:S01]  /*0820*/  @!P3 LDC.64 R6, c[0x0][0x3e0] ;  /* 0x0000f800ff06bb82 */ /* 0x000e620000000a00 */
[----:B------:R-:W3:Y:S01]  /*0830*/  @!P5 LDG.E R14, desc[UR12][R36.64] ;  /* 0x0000000c240ed981 */ /* 0x000ee2000c1e1900 */
[----:B------:R-:W-:-:S03]  /*0840*/  @!P2 IMAD.WIDE.U32 R12, R0, R12, R2 ;  /* 0x0000000c000ca225 */ /* 0x000fc600078e0002 */
[----:B------:R4:W5:Y:S03]  /*0850*/  @!P4 LDG.E R19, desc[UR12][R20.64] ;  /* 0x0000000c1413c981 */ /* 0x000966000c1e1900 */
[----:B------:R-:W1:Y:S01]  /*0860*/  @!P1 LDC.64 R8, c[0x0][0x390] ;  /* 0x0000e400ff089b82 */ /* 0x000e620000000a00 */
[----:B------:R-:W-:Y:S01]  /*0870*/  @!P2 IADD3 R13, PT, PT, R13, R17, RZ ;  /* 0x000000110d0da210 */ /* 0x000fe20007ffe0ff */
[----:B------:R-:W-:Y:S01]  /*0880*/  VIADD R0, R31, 0x140 ;  /* 0x000001401f007836 */ /* 0x000fe20000000000 */
[----:B0-----:R-:W-:Y:S01]  /*0890*/  @!P2 LEA R16, P4, R12, R4, 0x1 ;  /* 0x000000040c10a211 */ /* 0x001fe200078808ff */
[----:B--2---:R-:W-:-:S04]  /*08a0*/  @!P1 IMAD R4, R15, R10, RZ ;  /* 0x0000000a0f049224 */ /* 0x004fc800078e02ff */
[----:B------:R-:W0:Y:S01]  /*08b0*/  @!P3 LDC.64 R2, c[0x0][0x390] ;  /* 0x0000e400ff02bb82 */ /* 0x000e220000000a00 */
[----:B------:R-:W-:Y:S02]  /*08c0*/  SHF.R.S32.HI R15, RZ, 0x1f, R0 ;  /* 0x0000001fff0f7819 */ /* 0x000fe40000011400 */
[----:B------:R-:W-:Y:S01]  /*08d0*/  @!P2 LEA.HI.X R17, R12, R5, R13, 0x1, P4 ;  /* 0x000000050c11a211 */ /* 0x000fe200020f0c0d */
[----:B----4-:R-:W-:Y:S01]  /*08e0*/  @!P1 IMAD R21, R18, R11, R4 ;  /* 0x0000000b12159224 */ /* 0x010fe200078e0204 */
[----:B------:R-:W-:Y:S02]  /*08f0*/  ISETP.GE.U32.AND P4, PT, R0, UR14, PT ;  /* 0x0000000e00007c0c */ /* 0x000fe4000bf86070 */
[----:B------:R-:W-:Y:S02]  /*0900*/  @!P1 MOV R4, R34 ;  /* 0x0000002200049202 */ /* 0x000fe40000000f00 */
[----:B------:R-:W-:Y:S02]  /*0910*/  @!P1 MOV R5, R33 ;  /* 0x0000002100059202 */ /* 0x000fe40000000f00 */
[----:B------:R-:W-:Y:S01]  /*0920*/  ISETP.GE.AND.EX P4, PT, R15, UR15, PT, P4 ;  /* 0x0000000f0f007c0c */ /* 0x000fe2000bf86340 */
[----:B------:R-:W-:Y:S01]  /*0930*/  @!P1 IMAD.WIDE.U32 R4, R18, R10, R4 ;  /* 0x0000000a12049225 */ /* 0x000fe200078e0004 */
[----:B------:R-:W-:-:S02]  /*0940*/  @!P3 MOV R10, R34 ;  /* 0x00000022000ab202 */ /* 0x000fc40000000f00 */
[----:B------:R-:W-:Y:S01]  /*0950*/  @!P3 MOV R11, R33 ;  /* 0x00000021000bb202 */ /* 0x000fe20000000f00 */
[----:B-1----:R-:W-:Y:S01]  /*0960*/  @!P3 IMAD R12, R27, R6, RZ ;  /* 0x000000061b0cb224 */ /* 0x002fe200078e02ff */
[----:B------:R-:W-:Y:S02]  /*0970*/  @!P1 IADD3 R5, PT, PT, R5, R21, RZ ;  /* 0x0000001505059210 */ /* 0x000fe40007ffe0ff */
[----:B------:R-:W-:Y:S01]  /*0980*/  @!P1 LEA R20, P6, R4, R8, 0x1 ;  /* 0x0000000804149211 */ /* 0x000fe200078c08ff */
[C---:B------:R-:W-:Y:S01]  /*0990*/  @!P3 IMAD R23, R31.reuse, R7, R12 ;  /* 0x000000071f17b224 */ /* 0x040fe200078e020c */
[----:B------:R-:W-:Y:S02]  /*09a0*/  SHF.R.S32.HI R13, RZ, 0x1f, R30 ;  /* 0x0000001fff0d7819 */ /* 0x000fe4000001141e */
[----:B------:R-:W-:Y:S01]  /*09b0*/  ISETP.GE.U32.AND P5, PT, R30, UR14, PT ;  /* 0x0000000e1e007c0c */ /* 0x000fe2000bfa6070 */
[----:B------:R-:W-:Y:S01]  /*09c0*/  @!P3 IMAD.WIDE.U32 R6, R31, R6, R10 ;  /* 0x000000061f06b225 */ /* 0x000fe200078e000a */
[----:B------:R-:W-:-:S02]  /*09d0*/  @!P1 LEA.HI.X R21, R4, R9, R5, 0x1, P6 ;  /* 0x0000000904159211 */ /* 0x000fc400030f0c05 */
[----:B------:R-:W1:Y:S01]  /*09e0*/  @!P4 LDC.64 R4, c[0x0][0x3e0] ;  /* 0x0000f800ff04cb82 */ /* 0x000e620000000a00 */
[----:B------:R-:W-:Y:S01]  /*09f0*/  ISETP.GE.AND.EX P5, PT, R13, UR15, PT, P5 ;  /* 0x0000000f0d007c0c */ /* 0x000fe2000bfa6350 */
[----:B------:R-:W-:Y:S01]  /*0a00*/  @!P3 IMAD.IADD R23, R7, 0x1, R23 ;  /* 0x000000010717b824 */ /* 0x000fe200078e0217 */
[----:B0-----:R-:W-:-:S04]  /*0a10*/  @!P3 LEA R36, P6, R6, R2, 0x1 ;  /* 0x000000020624b211 */ /* 0x001fc800078c08ff */
[----:B------:R-:W-:Y:S01]  /*0a20*/  @!P3 LEA.HI.X R37, R6, R3, R23, 0x1, P6 ;  /* 0x000000030625b211 */ /* 0x000fe200030f0c17 */
[----:B------:R-:W-:Y:S01]  /*0a30*/  HFMA2 R23, -RZ, RZ, 0, 0 ;  /* 0x00000000ff177431 */ /* 0x000fe200000001ff */
[----:B------:R-:W-:Y:S01]  /*0a40*/  ISETP.GE.U32.AND P6, PT, R29, UR14, PT ;  /* 0x0000000e1d007c0c */ /* 0x000fe2000bfc6070 */
[----:B------:R-:W0:Y:S01]  /*0a50*/  @!P4 LDC.64 R6, c[0x0][0x390] ;  /* 0x0000e400ff06cb82 */ /* 0x000e220000000a00 */
[----:B------:R-:W-:-:S06]  /*0a60*/  MOV R12, RZ ;  /* 0x000000ff000c7202 */ /* 0x000fcc0000000f00 */
[----:B------:R2:W4:Y:S01]  /*0a70*/  @!P1 LDG.E R12, desc[UR12][R20.64] ;  /* 0x0000000c140c9981 */ /* 0x000522000c1e1900 */
[----:B------:R-:W0:Y:S03]  /*0a80*/  @!P5 LDC.64 R2, c[0x0][0x3e0] ;  /* 0x0000f800ff02db82 */ /* 0x000e260000000a00 */
[----:B------:R0:W4:Y:S01]  /*0a90*/  @!P3 LDG.E R23, desc[UR12][R36.64] ;  /* 0x0000000c2417b981 */ /* 0x000122000c1e1900 */
[----:B------:R-:W-:Y:S01]  /*0aa0*/  ISETP.GE.AND.EX P3, PT, R25, UR15, PT, P6 ;  /* 0x0000000f19007c0c */ /* 0x000fe2000bf66360 */
[----:B-1----:R-:W-:-:S03]  /*0ab0*/  @!P4 IMAD R15, R15, R4, RZ ;  /* 0x000000040f0fc224 */ /* 0x002fc600078e02ff */
[----:B------:R-:W1:Y:S01]  /*0ac0*/  @!P5 LDC.64 R8, c[0x0][0x390] ;  /* 0x0000e400ff08db82 */ /* 0x000e620000000a00 */
[----:B--2---:R-:W-:Y:S02]  /*0ad0*/  @!P4 MOV R20, R34 ;  /* 0x000000220014c202 */ /* 0x004fe40000000f00 */
[----:B------:R-:W-:Y:S01]  /*0ae0*/  @!P4 MOV R21, R33 ;  /* 0x000000210015c202 */ /* 0x000fe20000000f00 */
[C---:B------:R-:W-:Y:S02]  /*0af0*/  @!P4 IMAD R15, R0.reuse, R5, R15 ;  /* 0x00000005000fc224 */ /* 0x040fe400078e020f */
[----:B------:R-:W-:-:S04]  /*0b00*/  @!P4 IMAD.WIDE.U32 R4, R0, R4, R20 ;  /* 0x000000040004c225 */ /* 0x000fc800078e0014 */
[----:B------:R-:W-:Y:S01]  /*0b10*/  HFMA2 R0, -RZ, RZ, 0, 0 ;  /* 0x00000000ff007431 */ /* 0x000fe200000001ff */
[----:B------:R-:W2:Y:S01]  /*0b20*/  @!P3 LDC.64 R10, c[0x0][0x3e0] ;  /* 0x0000f800ff0abb82 */ /* 0x000ea20000000a00 */
[----:B------:R-:W-:Y:S01]  /*0b30*/  @!P5 MOV R21, R33 ;  /* 0x000000210015d202 */ /* 0x000fe20000000f00 */
[----:B------:R-:W-:Y:S01]  /*0b40*/  @!P5 IMAD.MOV.U32 R20, RZ, RZ, R34 ;  /* 0x000000ffff14d224 */ /* 0x000fe200078e0022 */
[----:B------:R-:W-:Y:S01]  /*0b50*/  @!P4 IADD3 R15, PT, PT, R5, R15, RZ ;  /* 0x0000000f050fc210 */ /* 0x000fe20007ffe0ff */
[----:B0-----:R-:W-:Y:S01]  /*0b60*/  @!P5 IMAD R13, R13, R2, RZ ;  /* 0x000000020d0dd224 */ /* 0x001fe200078e02ff */
[----:B------:R-:W4:Y:S01]  /*0b70*/  @!P2 LDG.E R0, desc[UR12][R16.64] ;  /* 0x0000000c1000a981 */ /* 0x000f22000c1e1900 */
[----:B------:R-:W-:Y:S02]  /*0b80*/  @!P4 LEA R6, P2, R4, R6, 0x1 ;  /* 0x000000060406c211 */ /* 0x000fe400078408ff */
[C---:B------:R-:W-:Y:S02]  /*0b90*/  @!P5 IMAD R13, R30.reuse, R3, R13 ;  /* 0x000000031e0dd224 */ /* 0x040fe400078e020d */
[----:B------:R-:W-:-:S02]  /*0ba0*/  @!P5 IMAD.WIDE.U32 R20, R30, R2, R20 ;  /* 0x000000021e14d225 */ /* 0x000fc400078e0014 */
[----:B------:R-:W0:Y:S01]  /*0bb0*/  @!P3 LDC.64 R2, c[0x0][0x390] ;  /* 0x0000e400ff02bb82 */ /* 0x000e220000000a00 */
[----:B------:R-:W-:Y:S01]  /*0bc0*/  @!P4 LEA.HI.X R7, R4, R7, R15, 0x1, P2 ;  /* 0x000000070407c211 */ /* 0x000fe200010f0c0f */
[----:B------:R-:W-:Y:S01]  /*0bd0*/  HFMA2 R4, -RZ, RZ, 0, 0 ;  /* 0x00000000ff047431 */ /* 0x000fe200000001ff */
[C---:B-1----:R-:W-:Y:S02]  /*0be0*/  @!P5 LEA R36, P2, R20.reuse, R8, 0x1 ;  /* 0x000000081424d211 */ /* 0x042fe400078408ff */
[----:B------:R-:W-:Y:S01]  /*0bf0*/  @!P5 IADD3 R13, PT, PT, R21, R13, RZ ;  /* 0x0000000d150dd210 */ /* 0x000fe20007ffe0ff */
[----:B--2---:R-:W-:Y:S02]  /*0c00*/  @!P3 IMAD R8, R25, R10, RZ ;  /* 0x0000000a1908b224 */ /* 0x004fe400078e02ff */
[----:B------:R1:W2:Y:S02]  /*0c10*/  @!P4 LDG.E R4, desc[UR12][R6.64] ;  /* 0x0000000c0604c981 */ /* 0x0002a4000c1e1900 */
[----:B------:R-:W-:Y:S01]  /*0c20*/  @!P3 IMAD R5, R29, R11, R8 ;  /* 0x0000000b1d05b224 */ /* 0x000fe200078e0208 */
[----:B------:R-:W-:-:S02]  /*0c30*/  @!P5 LEA.HI.X R37, R20, R9, R13, 0x1, P2 ;  /* 0x000000091425d211 */ /* 0x000fc400010f0c0d */
[----:B-1----:R-:W-:Y:S02]  /*0c40*/  @!P3 MOV R6, R34 ;  /* 0x000000220006b202 */ /* 0x002fe40000000f00 */
[----:B------:R-:W-:Y:S02]  /*0c50*/  @!P3 MOV R7, R33 ;  /* 0x000000210007b202 */ /* 0x000fe40000000f00 */
[----:B------:R-:W-:Y:S01]  /*0c60*/  CS2R R8, SRZ ;  /* 0x0000000000087805 */ /* 0x000fe2000001ff00 */
[----:B------:R-:W-:-:S05]  /*0c70*/  @!P3 IMAD.WIDE.U32 R10, R29, R10, R6 ;  /* 0x0000000a1d0ab225 */ /* 0x000fca00078e0006 */
[----:B------:R-:W2:Y:S01]  /*0c80*/  @!P5 LDG.E R8, desc[UR12][R36.64] ;  /* 0x0000000c2408d981 */ /* 0x000ea2000c1e1900 */
[----:B------:R-:W-:Y:S01]  /*0c90*/  @!P3 IMAD.IADD R5, R11, 0x1, R5 ;  /* 0x000000010b05b824 */ /* 0x000fe200078e0205 */
[----:B0-----:R-:W-:-:S04]  /*0ca0*/  @!P3 LEA R2, P2, R10, R2, 0x1 ;  /* 0x000000020a02b211 */ /* 0x001fc800078408ff */
[----:B------:R-:W-:-:S05]  /*0cb0*/  @!P3 LEA.HI.X R3, R10, R3, R5, 0x1, P2 ;  /* 0x000000030a03b211 */ /* 0x000fca00010f0c05 */
[----:B------:R0:W2:Y:S01]  /*0cc0*/  @!P3 LDG.E R9, desc[UR12][R2.64] ;  /* 0x0000000c0209b981 */ /* 0x0000a2000c1e1900 */
[----:B------:R-:W-:Y:S02]  /*0cd0*/  ISETP.GT.AND P2, PT, R24, 0x1e, PT ;  /* 0x0000001e1800780c */ /* 0x000fe40003f44270 */
[C---:B-----5:R-:W-:Y:S02]  /*0ce0*/  PRMT R16, R19.reuse, 0x7632, R16 ;  /* 0x0000763213107816 */ /* 0x060fe40000000010 */
[----:B------:R-:W-:Y:S02]  /*0cf0*/  SHF.L.U32 R19, R19, 0x10, RZ ;  /* 0x0000001013137819 */ /* 0x000fe400000006ff */
[----:B------:R-:W-:Y:S02]  /*0d00*/  SHF.L.U32 R16, R16, 0x10, RZ ;  /* 0x0000001010107819 */ /* 0x000fe400000006ff */
[----:B---3--:R-:W-:-:S03]  /*0d10*/  PRMT R17, R14, 0x7632, R17 ;  /* 0x000076320e117816 */ /* 0x008fc60000000011 */
        /* <DEDUP_REMOVED lines=13> */
[----:B------:R-:W-:Y:S02]  /*0df0*/  IMAD.U32 R15, R15, 0x10000, RZ ;  /* 0x000100000f0f7824 */ /* 0x000fe400078e00ff */
[----:B------:R-:W-:Y:S01]  /*0e00*/  FADD.FTZ R6, RZ, R6 ;  /* 0x00000006ff067221 */ /* 0x000fe20000010000 */
[----:B------:R-:W-:Y:S01]  /*0e10*/  FMUL.FTZ R5, R17, R17 ;  /* 0x0000001111057220 */ /* 0x000fe20000410000 */
[----:B------:R-:W-:Y:S01]  /*0e20*/  FFMA.FTZ R3, R19, R19, R10 ;  /* 0x0000001313037223 */ /* 0x000fe2000001000a */
[----:B------:R-:W-:Y:S01]  /*0e30*/  SHF.L.U32 R12, R12, 0x10, RZ ;  /* 0x000000100c0c7819 */ /* 0x000fe200000006ff */
[----:B------:R-:W-:Y:S01]  /*0e40*/  FMUL.FTZ R7, R15, R15 ;  /* 0x0000000f0f077220 */ /* 0x000fe20000410000 */
[----:B------:R-:W-:Y:S01]  /*0e50*/  PRMT R13, R0, 0x7632, R13 ;  /* 0x00007632000d7816 */ /* 0x000fe2000000000d */
[----:B------:R-:W-:Y:S01]  /*0e60*/  FADD.FTZ R3, R6, R3 ;  /* 0x0000000306037221 */ /* 0x000fe20000010000 */
[----:B------:R-:W-:Y:S01]  /*0e70*/  FFMA.FTZ R6, R14, R14, R5 ;  /* 0x0000000e0e067223 */ /* 0x000fe20000010005 */
[----:B------:R-:W-:Y:S01]  /*0e80*/  FFMA.FTZ R10, R12, R12, R7 ;  /* 0x0000000c0c0a7223 */ /* 0x000fe20000010007 */
[----:B------:R-:W-:Y:S01]  /*0e90*/  FADD.FTZ R5, R14, R17 ;  /* 0x000000110e057221 */ /* 0x000fe20000010000 */
[----:B------:R-:W-:Y:S01]  /*0ea0*/  SHF.L.U32 R13, R13, 0x10, RZ ;  /* 0x000000100d0d7819 */ /* 0x000fe200000006ff */
[----:B------:R-:W-:Y:S01]  /*0eb0*/  FADD.FTZ R3, R3, R6 ;  /* 0x0000000603037221 */ /* 0x000fe20000010000 */
[----:B------:R-:W-:Y:S01]  /*0ec0*/  SHF.L.U32 R6, R0, 0x10, RZ ;  /* 0x0000001000067819 */ /* 0x000fe200000006ff */
[----:B------:R-:W-:-:S02]  /*0ed0*/  FADD.FTZ R2, R2, R5 ;  /* 0x0000000502027221 */ /* 0x000fc40000010000 */
[----:B------:R-:W-:Y:S01]  /*0ee0*/  FMUL.FTZ R5, R13, R13 ;  /* 0x0000000d0d057220 */ /* 0x000fe20000410000 */
[----:B------:R-:W-:Y:S01]  /*0ef0*/  FADD.FTZ R0, R3, R10 ;  /* 0x0000000a03007221 */ /* 0x000fe20000010000 */
[----:B--2---:R-:W-:Y:S01]  /*0f00*/  PRMT R7, R4, 0x7632, R7 ;  /* 0x0000763204077816 */ /* 0x004fe20000000007 */
[----:B------:R-:W-:-:S03]  /*0f10*/  FADD.FTZ R3, R12, R15 ;  /* 0x0000000f0c037221 */ /* 0x000fc60000010000 */
        /* <DEDUP_REMOVED lines=9> */
[C---:B------:R-:W-:Y:S01]  /*0fb0*/  PRMT R5, R8.reuse, 0x7632, R5 ;  /* 0x0000763208057816 */ /* 0x040fe20000000005 */
[----:B------:R-:W-:-:S02]  /*0fc0*/  IMAD.U32 R2, R8, 0x10000, RZ ;  /* 0x0001000008027824 */ /* 0x000fc400078e00ff */
[----:B------:R-:W-:Y:S01]  /*0fd0*/  FADD.FTZ R8, R0, R11 ;  /* 0x0000000b00087221 */ /* 0x000fe20000010000 */
[----:B------:R-:W-:Y:S01]  /*0fe0*/  FADD.FTZ R0, R4, R7 ;  /* 0x0000000704007221 */ /* 0x000fe20000010000 */
[----:B------:R-:W-:-:S03]  /*0ff0*/  SHF.L.U32 R5, R5, 0x10, RZ ;  /* 0x0000001005057819 */ /* 0x000fc600000006ff */
[----:B------:R-:W-:Y:S01]  /*1000*/  FADD.FTZ R10, R3, R0 ;  /* 0x00000000030a7221 */ /* 0x000fe20000010000 */
[----:B------:R-:W-:Y:S01]  /*1010*/  PRMT R11, R9, 0x7632, R11 ;  /* 0x00007632090b7816 */ /* 0x000fe2000000000b */
[----:B------:R-:W-:-:S03]  /*1020*/  FMUL.FTZ R21, R5, R5 ;  /* 0x0000000505157220 */ /* 0x000fc60000410000 */
[----:B------:R-:W-:Y:S02]  /*1030*/  SHF.L.U32 R3, R11, 0x10, RZ ;  /* 0x000000100b037819 */ /* 0x000fe400000006ff */
[----:B------:R-:W-:Y:S01]  /*1040*/  SHF.L.U32 R0, R9, 0x10, RZ ;  /* 0x0000001009007819 */ /* 0x000fe200000006ff */
        /* <DEDUP_REMOVED lines=45> */
.L_x_1742:
[----:B------:R-:W-:Y:S05]  /*1320*/  BSYNC.RECONVERGENT B0 ;  /* 0x0000000000007941 */ /* 0x000fea0003800200 */
.L_x_1741:
        /* <DEDUP_REMOVED lines=36> */
.L_x_1744:
[----:B------:R-:W-:Y:S05]  /*1570*/  BSYNC.RECONVERGENT B0 ;  /* 0x0000000000007941 */ /* 0x000fea0003800200 */
.L_x_1743:
        /* <DEDUP_REMOVED lines=18> */
[----:B------:R-:W-:Y:S02]  /*16a0*/  PLOP3.LUT P2, PT, PT, PT, UP0, 0x80, 0x8 ;  /* 0x000000000008781c */ /* 0x000fe40003f4f008 */
[----:B------:R-:W-:Y:S02]  /*16b0*/  MOV R9, UR11 ;  /* 0x0000000b00097c02 */ /* 0x000fe40008000f00 */
[----:B------:R-:W-:Y:S01]  /*16c0*/  MOV R36, UR5 ;  /* 0x0000000500247c02 */ /* 0x000fe20008000f00 */
[----:B-1----:R-:W-:Y:S02]  /*16d0*/  IMAD.U32 R37, RZ, RZ, UR10 ;  /* 0x0000000aff257e24 */ /* 0x002fe4000f8e00ff */
[----:B------:R3:W-:Y:S02]  /*16e0*/  STG.E.64 desc[UR12][R8.64], R10 ;  /* 0x0000000a08007986 */ /* 0x0007e4000c101b0c */
        /* <DEDUP_REMOVED lines=8> */
.L_x_1747:
[----:B---3--:R-:W2:Y:S04]  /*1770*/  LDG.E.STRONG.GPU R8, desc[UR12][R20.64] ;  /* 0x0000000c14087981 */ /* 0x008ea8000c1ef900 */
[----:B--2---:R-:W-:Y:S01]  /*1780*/  CCTL.IVALL ;  /* 0x00000000ff00798f */ /* 0x004fe20002000000 */
[----:B------:R-:W-:Y:S05]  /*1790*/  YIELD ;  /* 0x0000000000007946 */ /* 0x000fea0003800000 */
[----:B------:R-:W-:-:S13]  /*17a0*/  ISETP.NE.AND P2, PT, R8, R37, PT ;  /* 0x000000250800720c */ /* 0x000fda0003f45270 */
[----:B------:R-:W-:Y:S05]  /*17b0*/  @P2 BRA `(.L_x_1747) ;  /* 0xfffffffc00ec2947 */ /* 0x000fea000383ffff */
.L_x_1746:
        /* <DEDUP_REMOVED lines=15> */
.L_x_1749:
        /* <DEDUP_REMOVED lines=21> */
[----:B------:R-:W-:Y:S01]  /*1a00*/  MOV R20, UR24 ;  /* 0x0000001800147c02 */ /* 0x000fe20008000f00 */
[----:B------:R-:W-:Y:S01]  /*1a10*/  UIADD3 UR24, UPT, UPT, UR5, 0x3, URZ ;  /* 0x0000000305187890 */ /* 0x000fe2000fffe0ff */
[----:B------:R-:W-:Y:S01]  /*1a20*/  MOV R21, UR25 ;  /* 0x0000001900157c02 */ /* 0x000fe20008000f00 */
[----:B--2---:R-:W-:-:S05]  /*1a30*/  @!P4 FADD.FTZ R10, R10, R8 ;  /* 0x000000080a0ac221 */ /* 0x004fca0000010000 */
[----:B------:R-:W2:Y:S01]  /*1a40*/  @!P2 LDG.E.64 R20, desc[UR12][R20.64] ;  /* 0x0000000c1414a981 */ /* 0x000ea2000c1e1b00 */
[----:B------:R-:W-:Y:S01]  /*1a50*/  MOV R8, UR24 ;  /* 0x0000001800087c02 */ /* 0x000fe20008000f00 */
[----:B------:R-:W-:-:S03]  /*1a60*/  @!P4 FADD.FTZ R11, R11, R9 ;  /* 0x000000090b0bc221 */ /* 0x000fc60000010000 */
[----:B------:R-:W-:-:S13]  /*1a70*/  ISETP.EQ.OR P4, PT, R8, UR17, P3 ;  /* 0x0000001108007c0c */ /* 0x000fda0009f82670 */
[----:B------:R-:W-:-:S05]  /*1a80*/  VOTEU.ALL UP0, P4 ;  /* 0x0000000000ff7886 */ /* 0x000fca0002000000 */
[----:B------:R-:W-:-:S06]  /*1a90*/  @!UP0 UIMAD.WIDE.U32 UR24, UR20, 0x8, UR14 ;  /* 0x00000008141888a5 */ /* 0x000fcc000f8e000e */
[----:B------:R-:W-:Y:S02]  /*1aa0*/  MOV R8, UR24 ;  /* 0x0000001800087c02 */ /* 0x000fe40008000f00 */
        /* <DEDUP_REMOVED lines=9> */
[----:B------:R-:W-:Y:S01]  /*1b40*/  IMAD.U32 R20, RZ, RZ, UR24 ;  /* 0x00000018ff147e24 */ /* 0x000fe2000f8e00ff */
[----:B------:R-:W-:Y:S01]  /*1b50*/  MOV R21, UR25 ;  /* 0x0000001900157c02 */ /* 0x000fe20008000f00 */
[----:B------:R-:W-:-:S05]  /*1b60*/  UIADD3 UR24, UPT, UPT, UR5, 0x5, URZ ;  /* 0x0000000505187890 */ /* 0x000fca000fffe0ff */
[----:B------:R-:W2:Y:S01]  /*1b70*/  @!P2 LDG.E.64 R20, desc[UR12][R20.64] ;  /* 0x0000000c1414a981 */ /* 0x000ea2000c1e1b00 */
[----:B---3--:R-:W-:Y:S01]  /*1b80*/  @!P4 FADD.FTZ R10, R10, R8 ;  /* 0x000000080a0ac221 */ /* 0x008fe20000010000 */
        /* <DEDUP_REMOVED lines=20> */
[----:B------:R-:W-:Y:S01]  /*1cd0*/  ISETP.EQ.OR P4, PT, R8, UR17, P3 ;  /* 0x0000001108007c0c */ /* 0x000fe20009f82670 */
[----:B------:R-:W-:-:S06]  /*1ce0*/  IMAD.U32 R21, RZ, RZ, UR25 ;  /* 0x00000019ff157e24 */ /* 0x000fcc000f8e00ff */
[----:B------:R-:W2:Y:S06]  /*1cf0*/  @!P2 LDG.E.64 R20, desc[UR12][R20.64] ;  /* 0x0000000c1414a981 */ /* 0x000eac000c1e1b00 */
        /* <DEDUP_REMOVED lines=22> */
.L_x_1748:
        /* <DEDUP_REMOVED lines=14> */
[----:B------:R-:W-:Y:S01]  /*1f40*/  IMAD.U32 R20, RZ, RZ, UR10 ;  /* 0x0000000aff147e24 */ /* 0x000fe2000f8e00ff */
[----:B------:R-:W-:-:S06]  /*1f50*/  MOV R21, UR11 ;  /* 0x0000000b00157c02 */ /* 0x000fcc0008000f00 */
        /* <DEDUP_REMOVED lines=36> */
.L_x_1750:
        /* <DEDUP_REMOVED lines=28> */
.L_x_1751:
        /* <DEDUP_REMOVED lines=13> */
.L_x_1752:
[----:B------:R-:W-:Y:S05]  /*2430*/  BSYNC.RECONVERGENT B0 ;  /* 0x0000000000007941 */ /* 0x000fea0003800200 */
.L_x_1745:
        /* <DEDUP_REMOVED lines=40> */
[----:B--2---:R-:W-:Y:S02]  /*26c0*/  HADD2.F32 R11, -RZ, R11.H0_H0 ;  /* 0x2000000bff0b7230 */ /* 0x004fe40000004100 */
[----:B---3--:R-:W-:Y:S02]  /*26d0*/  HADD2.F32 R10, -RZ, R10.H0_H0 ;  /* 0x2000000aff0a7230 */ /* 0x008fe40000004100 */
[----:B----4-:R-:W-:Y:S02]  /*26e0*/  HADD2.F32 R21, -RZ, R20.H0_H0 ;  /* 0x20000014ff157230 */ /* 0x010fe40000004100 */
[----:B-----5:R-:W-:Y:S01]  /*26f0*/  HADD2.F32 R20, -RZ, R8.H0_H0 ;  /* 0x20000008ff147230 */ /* 0x020fe20000004100 */
        /* <DEDUP_REMOVED lines=24> */
.L_x_1756:
[----:B------:R-:W-:Y:S05]  /*2880*/  BSYNC.RECONVERGENT B1 ;  /* 0x0000000000017941 */ /* 0x000fea0003800200 */
.L_x_1755:
        /* <DEDUP_REMOVED lines=24> */
.L_x_1758:
[----:B------:R-:W-:Y:S05]  /*2a10*/  BSYNC.RECONVERGENT B1 ;  /* 0x0000000000017941 */ /* 0x000fea0003800200 */
.L_x_1757:
        /* <DEDUP_REMOVED lines=25> */
.L_x_1760:
[----:B------:R-:W-:Y:S05]  /*2bb0*/  BSYNC.RECONVERGENT B1 ;  /* 0x0000000000017941 */ /* 0x000fea0003800200 */
.L_x_1759:
        /* <DEDUP_REMOVED lines=26> */
[----:B0-----:R-:W-:Y:S02]  /*2d60*/  IMAD R36, R36, UR10, RZ ;  /* 0x0000000a24247c24 */ /* 0x001fe4000f8e02ff */
[----:B------:R-:W-:-:S04]  /*2d70*/  IMAD.WIDE.U32 R8, R19, UR10, R8 ;  /* 0x0000000a13087c25 */ /* 0x000fc8000f8e0008 */
[----:B------:R-:W-:-:S04]  /*2d80*/  IMAD R36, R19, UR11, R36 ;  /* 0x0000000b13247c24 */ /* 0x000fc8000f8e0224 */
[----:B------:R-:W-:Y:S01]  /*2d90*/  IMAD.IADD R9, R9, 0x1, R36 ;  /* 0x0000000109097824 */ /* 0x000fe200078e0224 */
[----:B-1----:R-:W-:-:S04]  /*2da0*/  LEA R36, P3, R8, UR18, 0x1 ;  /* 0x0000001208247c11 */ /* 0x002fc8000f8608ff */
[----:B------:R-:W-:Y:S01]  /*2db0*/  LEA.HI.X R37, R8, UR19, R9, 0x1, P3 ;  /* 0x0000001308257c11 */ /* 0x000fe200098f0c09 */
[----:B------:R-:W-:Y:S01]  /*2dc0*/  FFMA.FTZ R9, R10, R12, R21 ;  /* 0x0000000c0a097223 */ /* 0x000fe20000010015 */
[----:B------:R-:W-:-:S05]  /*2dd0*/  FFMA.FTZ R8, R11, R15, R20 ;  /* 0x0000000f0b087223 */ /* 0x000fca0000010014 */
[----:B------:R-:W-:-:S05]  /*2de0*/  F2FP.BF16.F32.PACK_AB R9, R8, R9 ;  /* 0x000000090809723e */ /* 0x000fca00000010ff */
[----:B------:R0:W-:Y:S02]  /*2df0*/  STG.E desc[UR12][R36.64], R9 ;  /* 0x0000000924007986 */ /* 0x0001e4000c10190c */
.L_x_1762:
[----:B------:R-:W-:Y:S05]  /*2e00*/  BSYNC.RECONVERGENT B1 ;  /* 0x0000000000017941 */ /* 0x000fea0003800200 */
.L_x_1761:
        /* <DEDUP_REMOVED lines=20> */
.L_x_1764:
[----:B------:R-:W-:Y:S05]  /*2f50*/  BSYNC.RECONVERGENT B1 ;  /* 0x0000000000017941 */ /* 0x000fea0003800200 */
.L_x_1763:
[----:B------:R-:W-:Y:S04]  /*2f60*/  BSSY.RECONVERGENT B1, `(.L_x_1765) ;  /* 0x0000014000017945 */ /* 0x000fe80003800200 */
[----:B------:R-:W-:Y:S05]  /*2f70*/  @P4 BRA `(.L_x_1766) ;  /* 0x0000000000484947 */ /* 0x000fea0003800000 */
[----:B------:R-:W0:Y:S01]  /*2f80*/  LDCU.64 UR10, c[0x0][0x3e0] ;  /* 0x00007c00ff0a77ac */ /* 0x000e220008000a00 */
[----:B------:R-:W-:Y:S01]  /*2f90*/  FADD.FTZ R8, R7, -UR5 ;  /* 0x8000000507087e21 */ /* 0x000fe20008010000 */
[----:B------:R-:W-:Y:S01]  /*2fa0*/  MOV R6, R34 ;  /* 0x0000002200067202 */ /* 0x000fe20000000f00 */
[----:B------:R-:W-:Y:S01]  /*2fb0*/  FADD.FTZ R4, R4, -UR5 ;  /* 0x8000000504047e21 */ /* 0x000fe20008010000 */
[----:B------:R-:W2:Y:S01]  /*2fc0*/  LDCU.64 UR18, c[0x0][0x380] ;  /* 0x00007000ff1277ac */ /* 0x000ea20008000a00 */
[----:B------:R-:W-:Y:S01]  /*2fd0*/  MOV R7, R33 ;  /* 0x0000002100077202 */ /* 0x000fe20000000f00 */
        /* <DEDUP_REMOVED lines=12> */
.L_x_1766:
[----:B------:R-:W-:Y:S05]  /*30a0*/  BSYNC.RECONVERGENT B1 ;  /* 0x0000000000017941 */ /* 0x000fea0003800200 */
.L_x_1765:
        /* <DEDUP_REMOVED lines=20> */
.L_x_1768:
[----:B------:R-:W-:Y:S05]  /*31f0*/  BSYNC.RECONVERGENT B1 ;  /* 0x0000000000017941 */ /* 0x000fea0003800200 */
.L_x_1767:
        /* <DEDUP_REMOVED lines=20> */
.L_x_1754:
        /* <DEDUP_REMOVED lines=22> */
[----:B------:R-:W-:Y:S02]  /*34a0*/  IMAD.MOV.U32 R37, RZ, RZ, R33 ;  /* 0x000000ffff257224 */ /* 0x000fe400078e0021 */
        /* <DEDUP_REMOVED lines=10> */
.L_x_1771:
[----:B------:R-:W-:Y:S05]  /*3550*/  BSYNC.RECONVERGENT B1 ;  /* 0x0000000000017941 */ /* 0x000fea0003800200 */
.L_x_1770:
        /* <DEDUP_REMOVED lines=22> */
[----:B------:R-:W-:Y:S01]  /*36c0*/  IMAD R18, R23, UR15, R8 ;  /* 0x0000000f17127c24 */ /* 0x000fe2000f8e0208 */
[----:B------:R-:W-:-:S05]  /*36d0*/  MOV R8, R34 ;  /* 0x0000002200087202 */ /* 0x000fca0000000f00 */
        /* <DEDUP_REMOVED lines=10> */
.L_x_1773:
[----:B------:R-:W-:Y:S05]  /*3780*/  BSYNC.RECONVERGENT B1 ;  /* 0x0000000000017941 */ /* 0x000fea0003800200 */
.L_x_1772:
[C---:B0-----:R-:W-:Y:S01]  /*3790*/  IADD3 R19, PT, PT, R31.reuse, 0x80, RZ ;  /* 0x000000801f137810 */ /* 0x041fe20007ffe0ff */
        /* <DEDUP_REMOVED lines=24> */
[----:B------:R-:W-:-:S06]  /*3920*/  MOV R9, R33 ;  /* 0x0000002100097202 */ /* 0x000fcc0000000f00 */
[----:B------:R-:W0:Y:S01]  /*3930*/  MUFU.RCP R37, R36 ;  /* 0x0000002400257308 */ /* 0x000e220000001000 */
[----:B------:R-:W-:-:S05]  /*3940*/  IMAD.WIDE.U32 R8, R19, UR14, R8 ;  /* 0x0000000e13087c25 */ /* 0x000fca000f8e0008 */
[----:B------:R-:W-:Y:S01]  /*3950*/  IADD3 R17, PT, PT, R9, R17, RZ ;  /* 0x0000001109117210 */ /* 0x000fe20007ffe0ff */
[----:B--2---:R-:W-:Y:S01]  /*3960*/  FMUL.FTZ R23, R23, R14 ;  /* 0x0000000e17177220 */ /* 0x004fe20000410000 */
[----:B0-----:R-:W-:Y:S01]  /*3970*/  FMUL.FTZ R37, R18, R37 ;  /* 0x0000002512257220 */ /* 0x001fe20000410000 */
[----:B-1----:R-:W-:-:S04]  /*3980*/  LEA R18, P2, R8, UR18, 0x1 ;  /* 0x0000001208127c11 */ /* 0x002fc8000f8408ff */
[----:B------:R-:W-:Y:S02]  /*3990*/  LEA.HI.X R19, R8, UR19, R17, 0x1, P2 ;  /* 0x0000001308137c11 */ /* 0x000fe400090f0c11 */
[----:B------:R-:W-:-:S05]  /*39a0*/  F2FP.BF16.F32.PACK_AB R23, R23, R37 ;  /* 0x000000251717723e */ /* 0x000fca00000010ff */
[----:B------:R0:W-:Y:S02]  /*39b0*/  STG.E desc[UR12][R18.64], R23 ;  /* 0x0000001712007986 */ /* 0x0001e4000c10190c */
.L_x_1775:
[----:B------:R-:W-:Y:S05]  /*39c0*/  BSYNC.RECONVERGENT B1 ;  /* 0x0000000000017941 */ /* 0x000fea0003800200 */
.L_x_1774:
        /* <DEDUP_REMOVED lines=44> */
.L_x_1777:
[----:B------:R-:W-:Y:S05]  /*3c90*/  BSYNC.RECONVERGENT B1 ;  /* 0x0000000000017941 */ /* 0x000fea0003800200 */
.L_x_1776:
        /* <DEDUP_REMOVED lines=30> */
.L_x_1779:
[----:B------:R-:W-:Y:S05]  /*3e80*/  BSYNC.RECONVERGENT B1 ;  /* 0x0000000000017941 */ /* 0x000fea0003800200 */
.L_x_1778:
        /* <DEDUP_REMOVED lines=30> */
.L_x_1781:
[----:B------:R-:W-:Y:S05]  /*4070*/  BSYNC.RECONVERGENT B1 ;  /* 0x0000000000017941 */ /* 0x000fea0003800200 */
.L_x_1780:
        /* <DEDUP_REMOVED lines=30> */
.L_x_1783:
[----:B------:R-:W-:Y:S05]  /*4260*/  BSYNC.RECONVERGENT B1 ;  /* 0x0000000000017941 */ /* 0x000fea0003800200 */
.L_x_1782:
        /* <DEDUP_REMOVED lines=29> */
.L_x_1769:
[----:B------:R-:W-:Y:S05]  /*4440*/  BSYNC.RECONVERGENT B0 ;  /* 0x0000000000007941 */ /* 0x000fea0003800200 */
.L_x_1753:
        /* <DEDUP_REMOVED lines=8> */
.L_x_1785:
        /* <DEDUP_REMOVED lines=11> */
.L_x_2506:


//--------------------- .text._Z35group_norm_nhwc_fwd_one_pass_kernelI11Fp16IOFp32WLi64ELi12ELi384EEv26Group_norm_nhwc_fwd_params --------------------------
	.section	.text._Z35group_norm_nhwc_fwd_one_pass_kernelI11Fp16IOFp32WLi64ELi12ELi384EEv26Group_norm_nhwc_fwd_params,"ax",@progbits
	.align	128
        .global         _Z35group_norm_nhwc_fwd_one_pass_kernelI11Fp16IOFp32WLi64ELi12ELi384EEv26Group_norm_nhwc_fwd_params
        .type           _Z35group_norm_nhwc_fwd_one_pass_kernelI11Fp16IOFp32WLi64ELi12ELi384EEv26Group_norm_nhwc_fwd_params,@function
        .size           _Z35group_norm_nhwc_fwd_one_pass_kernelI11Fp16IOFp32WLi64ELi12ELi384EEv26Group_norm_nhwc_fwd_params,(.L_x_2507 - _Z35group_norm_nhwc_fwd_one_pass_kernelI11Fp16IOFp32WLi64ELi12ELi384EEv26Group_norm_nhwc_fwd_params)
        .other          _Z35group_norm_nhwc_fwd_one_pass_kernelI11Fp16IOFp32WLi64ELi12ELi384EEv26Group_norm_nhwc_fwd_params,@"STO_CUDA_ENTRY STV_DEFAULT"
_Z35group_norm_nhwc_fwd_one_pass_kernelI11Fp16IOFp32WLi64ELi12ELi384EEv26Group_norm_nhwc_fwd_params:
.text._Z35group_norm_nhwc_fwd_one_pass_kernelI11Fp16IOFp32WLi64ELi12ELi384EEv26Group_norm_nhwc_fwd_params:
        /* <DEDUP_REMOVED lines=35> */
.L_x_1801:
        /* <DEDUP_REMOVED lines=56> */
[----:B------:R-:W-:Y:S02]  /*05b0*/  HADD2.F32 R3, -RZ, R3.H0_H0 ;  /* 0x20000003ff037230 */ /* 0x000fe40000004100 */
[----:B------:R-:W-:-:S03]  /*05c0*/  HADD2.F32 R0, -RZ, R0.H0_H0 ;  /* 0x20000000ff007230 */ /* 0x000fc60000004100 */
        /* <DEDUP_REMOVED lines=38> */
.L_x_1787:
[----:B------:R-:W-:Y:S05]  /*0830*/  BSYNC.RECONVERGENT B0 ;  /* 0x0000000000007941 */ /* 0x000fea0003800200 */
.L_x_1786:
        /* <DEDUP_REMOVED lines=36> */
.L_x_1789:
[----:B------:R-:W-:Y:S05]  /*0a80*/  BSYNC.RECONVERGENT B0 ;  /* 0x0000000000007941 */ /* 0x000fea0003800200 */
.L_x_1788:
        /* <DEDUP_REMOVED lines=33> */
.L_x_1792:
[----:B------:R-:W2:Y:S04]  /*0ca0*/  LDG.E.STRONG.GPU R8, desc[UR14][R6.64] ;  /* 0x0000000e06087981 */ /* 0x000ea8000c1ef900 */
[----:B--2---:R-:W-:Y:S01]  /*0cb0*/  CCTL.IVALL ;  /* 0x00000000ff00798f */ /* 0x004fe20002000000 */
[----:B------:R-:W-:Y:S05]  /*0cc0*/  YIELD ;  /* 0x0000000000007946 */ /* 0x000fea0003800000 */
[----:B------:R-:W-:-:S13]  /*0cd0*/  ISETP.NE.AND P3, PT, R8, R11, PT ;  /* 0x0000000b0800720c */ /* 0x000fda0003f65270 */
[----:B------:R-:W-:Y:S05]  /*0ce0*/  @P3 BRA `(.L_x_1792) ;  /* 0xfffffffc00ec3947 */ /* 0x000fea000383ffff */
.L_x_1791:
        /* <DEDUP_REMOVED lines=14> */
.L_x_1794:
        /* <DEDUP_REMOVED lines=91> */
.L_x_1793:
        /* <DEDUP_REMOVED lines=54> */
.L_x_1795:
        /* <DEDUP_REMOVED lines=27> */
.L_x_1796:
        /* <DEDUP_REMOVED lines=13> */
.L_x_1797:
[----:B------:R-:W-:Y:S05]  /*1960*/  BSYNC.RECONVERGENT B0 ;  /* 0x0000000000007941 */ /* 0x000fea0003800200 */
.L_x_1790:
        /* <DEDUP_REMOVED lines=46> */
.L_x_1798:
[----:B------:R-:W-:Y:S04]  /*1c50*/  BSSY.RECONVERGENT B0, `(.L_x_1799) ;  /* 0x000000e000007945 */ /* 0x000fe80003800200 */
[----:B------:R-:W-:Y:S05]  /*1c60*/  @P1 BRA `(.L_x_1800) ;  /* 0x0000000000301947 */ /* 0x000fea0003800000 */
[----:B------:R-:W0:Y:S01]  /*1c70*/  LDCU.64 UR12, c[0x0][0x3e0] ;  /* 0x00007c00ff0c77ac */ /* 0x000e220008000a00 */
[----:B------:R-:W-:Y:S02]  /*1c80*/  SHF.R.S32.HI R0, RZ, 0x1f, R21 ;  /* 0x0000001fff007819 */ /* 0x000fe40000011415 */
[----:B------:R-:W-:Y:S01]  /*1c90*/  MOV R23, R25 ;  /* 0x0000001900177202 */ /* 0x000fe20000000f00 */
[----:B------:R-:W1:Y:S01]  /*1ca0*/  LDCU.64 UR10, c[0x0][0x380] ;  /* 0x00007000ff0a77ac */ /* 0x000e620008000a00 */
        /* <DEDUP_REMOVED lines=8> */
.L_x_1800:
[----:B------:R-:W-:Y:S05]  /*1d30*/  BSYNC.RECONVERGENT B0 ;  /* 0x0000000000007941 */ /* 0x000fea0003800200 */
.L_x_1799:
[----:B------:R-:W-:Y:S02]  /*1d40*/  UIADD3 UR8, UPT, UPT, UR20, UR8, URZ ;  /* 0x0000000814087290 */ /* 0x000fe4000fffe0ff */
[----:B------:R-:W-:Y:S02]  /*1d50*/  UIADD3 UR4, UPT, UPT, UR4, 0x1, URZ ;  /* 0x0000000104047890 */ /* 0x000fe4000fffe0ff */
[----:B------:R-:W-:-:S09]  /*1d60*/  UISETP.GE.AND UP0, UPT, UR8, UR7, UPT ;  /* 0x000000070800728c */ /* 0x000fd2000bf06270 */
[----:B------:R-:W-:Y:S05]  /*1d70*/  BRA.U !UP0, `(.L_x_1801) ;  /* 0xffffffe5082c7547 */ /* 0x000fea000b83ffff */
[----:B------:R-:W-:Y:S05]  /*1d80*/  EXIT ;  /* 0x000000000000794d */ /* 0x000fea0003800000 */
.L_x_1802:
        /* <DEDUP_REMOVED lines=15> */
.L_x_2507:


//--------------------- .text._Z35group_norm_nhwc_fwd_one_pass_kernelI11Fp16IOFp32WLi128ELi12ELi384EEv26Group_norm_nhwc_fwd_params --------------------------
	.section	.text._Z35group_norm_nhwc_fwd_one_pass_kernelI11Fp16IOFp32WLi128ELi12ELi384EEv26Group_norm_nhwc_fwd_params,"ax",@progbits
	.align	128
        .global         _Z35group_norm_nhwc_fwd_one_pass_kernelI11Fp16IOFp32WLi128ELi12ELi384EEv26Group_norm_nhwc_fwd_params
        .type           _Z35group_norm_nhwc_fwd_one_pass_kernelI11Fp16IOFp32WLi128ELi12ELi384EEv26Group_norm_nhwc_fwd_params,@function
        .size           _Z35group_norm_nhwc_fwd_one_pass_kernelI11Fp16IOFp32WLi128ELi12ELi384EEv26Group_norm_nhwc_fwd_params,(.L_x_2508 - _Z35group_norm_nhwc_fwd_one_pass_kernelI11Fp16IOFp32WLi128ELi12ELi384EEv26Group_norm_nhwc_fwd_params)
        .other          _Z35group_norm_nhwc_fwd_one_pass_kernelI11Fp16IOFp32WLi128ELi12ELi384EEv26Group_norm_nhwc_fwd_params,@"STO_CUDA_ENTRY STV_DEFAULT"
_Z35group_norm_nhwc_fwd_one_pass_kernelI11Fp16IOFp32WLi128ELi12ELi384EEv26Group_norm_nhwc_fwd_params:
.text._Z35group_norm_nhwc_fwd_one_pass_kernelI11Fp16IOFp32WLi128ELi12ELi384EEv26Group_norm_nhwc_fwd_params:
        /* <DEDUP_REMOVED lines=28> */
.L_x_1822:
[----:B0-2---:R-:W0:Y:S01]  /*01c0*/  LDC R2, c[0x0][0x3f8] ;  /* 0x0000fe00ff027b82 */ /* 0x005e220000000800 */
[----:B-1----:R-:W1:Y:S01]  /*01d0*/  LDCU.64 UR10, c[0x0][0x3e8] ;  /* 0x00007d00ff0a77ac */ /* 0x002e620008000a00 */
[----:B------:R-:W-:Y:S02]  /*01e0*/  SHF.R.S32.HI R13, RZ, 0x1f, R21 ;  /* 0x0000001fff0d7819 */ /* 0x000fe40000011415 */
[----:B0-----:R-:W-:Y:S02]  /*01f0*/  IABS R3, R2 ;  /* 0x0000000200037213 */ /* 0x001fe40000000000 */
[----:B------:R-:W-:Y:S02]  /*0200*/  ISETP.NE.AND P3, PT, R2, RZ, PT ;  /* 0x000000ff0200720c */ /* 0x000fe40003f65270 */
[----:B------:R-:W0:Y:S08]  /*0210*/  I2F.RP R0, R3 ;  /* 0x0000000300007306 */ /* 0x000e300000209400 */
[----:B0-----:R-:W0:Y:S02]  /*0220*/  MUFU.RCP R0, R0 ;  /* 0x0000000000007308 */ /* 0x001e240000001000 */
[----:B0--3--:R-:W-:-:S06]  /*0230*/  IADD3 R4, PT, PT, R0, 0xffffffe, RZ ;  /* 0x0ffffffe00047810 */ /* 0x009fcc0007ffe0ff */
[----:B------:R0:W2:Y:S02]  /*0240*/  F2I.FTZ.U32.TRUNC.NTZ R5, R4 ;  /* 0x0000000400057305 */ /* 0x0000a4000021f000 */
[----:B0-----:R-:W-:Y:S01]  /*0250*/  IMAD.MOV.U32 R4, RZ, RZ, RZ ;  /* 0x000000ffff047224 */ /* 0x001fe200078e00ff */
[----:B--2--5:R-:W-:-:S05]  /*0260*/  IADD3 R6, PT, PT, RZ, -R5, RZ ;  /* 0x80000005ff067210 */ /* 0x024fca0007ffe0ff */
        /* <DEDUP_REMOVED lines=10> */
[-C--:B------:R-:W-:Y:S02]  /*0310*/  @!P2 IADD3 R0, PT, PT, R0, -R3.reuse, RZ ;  /* 0x800000030000a210 */ /* 0x080fe40007ffe0ff */
[----:B------:R-:W-:Y:S02]  /*0320*/  @!P2 IADD3 R15, PT, PT, R15, 0x1, RZ ;  /* 0x000000010f0fa810 */ /* 0x000fe40007ffe0ff */
[----:B------:R-:W-:Y:S02]  /*0330*/  ISETP.GE.U32.AND P1, PT, R0, R3, PT ;  /* 0x000000030000720c */ /* 0x000fe40003f26070 */
[----:B------:R-:W-:Y:S02]  /*0340*/  LOP3.LUT R0, R2, UR8, RZ, 0x3c, !PT ;  /* 0x0000000802007c12 */ /* 0x000fe4000f8e3cff */
[----:B------:R-:W-:Y:S02]  /*0350*/  PRMT R3, R4, 0x9910, RZ ;  /* 0x0000991004037816 */ /* 0x000fe400000000ff */
[----:B------:R-:W-:Y:S01]  /*0360*/  ISETP.GE.AND P4, PT, R0, RZ, PT ;  /* 0x000000ff0000720c */ /* 0x000fe20003f86270 */
[----:B------:R-:W-:-:S02]  /*0370*/  VIADD R0, R21, 0x40 ;  /* 0x0000004015007836 */ /* 0x000fc40000000000 */
[----:B------:R-:W-:-:S03]  /*0380*/  IMAD R3, R3, 0x6, RZ ;  /* 0x0000000603037824 */ /* 0x000fc600078e02ff */
[----:B-1----:R-:W-:Y:S02]  /*0390*/  ISETP.GE.U32.AND P2, PT, R0, UR10, PT ;  /* 0x0000000a00007c0c */ /* 0x002fe4000bf46070 */
[----:B------:R-:W-:Y:S02]  /*03a0*/  @P1 IADD3 R15, PT, PT, R15, 0x1, RZ ;  /* 0x000000010f0f1810 */ /* 0x000fe40007ffe0ff */
        /* <DEDUP_REMOVED lines=26> */
[----:B------:R-:W-:Y:S01]  /*0550*/  IADD3 R25, PT, PT, R23, R25, RZ ;  /* 0x0000001917197210 */ /* 0x000fe20007ffe0ff */
[----:B------:R-:W-:Y:S02]  /*0560*/  @!P1 IMAD.MOV.U32 R24, RZ, RZ, R22 ;  /* 0x000000ffff189224 */ /* 0x000fe400078e0016 */
[C---:B------:R-:W-:Y:S01]  /*0570*/  @!P1 IMAD R13, R21.reuse, R7, R10 ;  /* 0x00000007150d9224 */ /* 0x040fe200078e020a */
[----:B------:R-:W-:Y:S01]  /*0580*/  @!P2 MOV R10, R22 ;  /* 0x00000016000aa202 */ /* 0x000fe20000000f00 */
[----:B------:R-:W-:-:S04]  /*0590*/  @!P1 IMAD.WIDE.U32 R6, R21, R6, R24 ;  /* 0x0000000615069225 */ /* 0x000fc800078e0018 */
[----:B--2---:R-:W-:Y:S01]  /*05a0*/  @!P2 IMAD R11, R11, R8, RZ ;  /* 0x000000080b0ba224 */ /* 0x004fe200078e02ff */
[----:B------:R-:W-:-:S03]  /*05b0*/  @!P1 IADD3 R7, PT, PT, R7, R13, RZ ;  /* 0x0000000d07079210 */ /* 0x000fc60007ffe0ff */
[----:B------:R-:W-:Y:S01]  /*05c0*/  @!P2 IMAD R9, R0, R9, R11 ;  /* 0x000000090009a224 */ /* 0x000fe200078e020b */
[----:B------:R-:W-:-:S03]  /*05d0*/  @!P2 MOV R11, R25 ;  /* 0x00000019000ba202 */ /* 0x000fc60000000f00 */
[----:B------:R-:W-:Y:S01]  /*05e0*/  @!P2 IMAD.WIDE.U32 R10, R0, R8, R10 ;  /* 0x00000008000aa225 */ /* 0x000fe200078e000a */
[----:B0-----:R-:W-:-:S03]  /*05f0*/  @!P1 LEA R8, P3, R6, R4, 0x1 ;  /* 0x0000000406089211 */ /* 0x001fc600078608ff */
[----:B------:R-:W-:Y:S01]  /*0600*/  @!P2 IMAD.IADD R0, R11, 0x1, R9 ;  /* 0x000000010b00a824 */ /* 0x000fe200078e0209 */
[----:B---3--:R-:W-:Y:S01]  /*0610*/  @!P2 LEA R4, P4, R10, R2, 0x1 ;  /* 0x000000020a04a211 */ /* 0x008fe200078808ff */
[----:B------:R-:W-:Y:S01]  /*0620*/  HFMA2 R2, -RZ, RZ, 0, 0 ;  /* 0x00000000ff027431 */ /* 0x000fe200000001ff */
[----:B------:R-:W-:Y:S02]  /*0630*/  @!P1 LEA.HI.X R9, R6, R5, R7, 0x1, P3 ;  /* 0x0000000506099211 */ /* 0x000fe400018f0c07 */
[----:B------:R-:W-:Y:S02]  /*0640*/  @!P2 LEA.HI.X R5, R10, R3, R0, 0x1, P4 ;  /* 0x000000030a05a211 */ /* 0x000fe400020f0c00 */
[----:B------:R-:W-:Y:S01]  /*0650*/  MOV R0, RZ ;  /* 0x000000ff00007202 */ /* 0x000fe20000000f00 */
[----:B------:R-:W2:Y:S05]  /*0660*/  @!P1 LDG.E R2, desc[UR14][R8.64] ;  /* 0x0000000e08029981 */ /* 0x000eaa000c1e1900 */
[----:B------:R-:W3:Y:S01]  /*0670*/  @!P2 LDG.E R0, desc[UR14][R4.64] ;  /* 0x0000000e0400a981 */ /* 0x000ee2000c1e1900 */
[----:B------:R-:W-:Y:S01]  /*0680*/  BSSY.RECONVERGENT B0, `(.L_x_1803) ;  /* 0x0000033000007945 */ /* 0x000fe20003800200 */
[----:B------:R-:W0:Y:S02]  /*0690*/  S2R R6, SR_LANEID ;  /* 0x0000000000067919 */ /* 0x000e240000000000 */
[----:B0-----:R-:W-:-:S02]  /*06a0*/  ISETP.GT.AND P2, PT, R6, 0x1e, PT ;  /* 0x0000001e0600780c */ /* 0x001fc40003f44270 */
[----:B------:R-:W-:Y:S01]  /*06b0*/  ISETP.GT.AND P3, PT, R6, 0xf, PT ;  /* 0x0000000f0600780c */ /* 0x000fe20003f64270 */
[--C-:B--2---:R-:W-:Y:S02]  /*06c0*/  HADD2.F32 R17, -RZ, R2.reuse.H1_H1 ;  /* 0x30000002ff117230 */ /* 0x104fe40000004100 */
[----:B------:R-:W-:Y:S02]  /*06d0*/  HADD2.F32 R2, -RZ, R2.H0_H0 ;  /* 0x20000002ff027230 */ /* 0x000fe40000004100 */
[--C-:B---3--:R-:W-:Y:S02]  /*06e0*/  HADD2.F32 R3, -RZ, R0.reuse.H1_H1 ;  /* 0x30000000ff037230 */ /* 0x108fe40000004100 */
[----:B------:R-:W-:Y:S01]  /*06f0*/  FMUL.FTZ R11, R17, R17 ;  /* 0x00000011110b7220 */ /* 0x000fe20000410000 */
[----:B------:R-:W-:Y:S02]  /*0700*/  HADD2.F32 R0, -RZ, R0.H0_H0 ;  /* 0x20000000ff007230 */ /* 0x000fe40000004100 */
[C---:B------:R-:W-:Y:S01]  /*0710*/  FADD.FTZ R7, R2.reuse, R17 ;  /* 0x0000001102077221 */ /* 0x040fe20000010000 */
[----:B------:R-:W-:Y:S01]  /*0720*/  FMUL.FTZ R13, R3, R3 ;  /* 0x00000003030d7220 */ /* 0x000fe20000410000 */
[----:B------:R-:W-:Y:S01]  /*0730*/  FFMA.FTZ R11, R2, R2, R11 ;  /* 0x00000002020b7223 */ /* 0x000fe2000001000b */
[C---:B------:R-:W-:Y:S01]  /*0740*/  FADD.FTZ R8, R0.reuse, R3 ;  /* 0x0000000300087221 */ /* 0x040fe20000010000 */
[----:B------:R-:W-:Y:S01]  /*0750*/  FADD.FTZ R7, RZ, R7 ;  /* 0x00000007ff077221 */ /* 0x000fe20000010000 */
[----:B------:R-:W-:Y:S01]  /*0760*/  FFMA.FTZ R4, R0, R0, R13 ;  /* 0x0000000000047223 */ /* 0x000fe2000001000d */
[----:B------:R-:W-:-:S02]  /*0770*/  FADD.FTZ R11, RZ, R11 ;  /* 0x0000000bff0b7221 */ /* 0x000fc40000010000 */
[----:B------:R-:W-:Y:S02]  /*0780*/  FADD.FTZ R7, R7, R8 ;  /* 0x0000000807077221 */ /* 0x000fe40000010000 */
[----:B------:R-:W-:-:S03]  /*0790*/  FADD.FTZ R11, R11, R4 ;  /* 0x000000040b0b7221 */ /* 0x000fc60000010000 */
        /* <DEDUP_REMOVED lines=33> */
.L_x_1804:
[----:B------:R-:W-:Y:S05]  /*09b0*/  BSYNC.RECONVERGENT B0 ;  /* 0x0000000000007941 */ /* 0x000fea0003800200 */
.L_x_1803:
        /* <DEDUP_REMOVED lines=36> */
.L_x_1806:
[----:B------:R-:W-:Y:S05]  /*0c00*/  BSYNC.RECONVERGENT B0 ;  /* 0x0000000000007941 */ /* 0x000fea0003800200 */
.L_x_1805:
[----:B------:R-:W-:Y:S05]  /*0c10*/  @!P2 BRA `(.L_x_1807) ;  /* 0x0000000c00b0a947 */ /* 0x000fea0003800000 */
[----:B---3--:R-:W3:Y:S01]  /*0c20*/  LDC.64 R6, c[0x0][0x3b8] ;  /* 0x0000ee00ff067b82 */ /* 0x008ee20000000a00 */
[----:B------:R-:W-:Y:S01]  /*0c30*/  ULOP3.LUT UR5, UR4, 0x1, URZ, 0xc0, !UPT ;  /* 0x0000000104057892 */ /* 0x000fe2000f8ec0ff */
[----:B------:R-:W-:-:S03]  /*0c40*/  ISETP.GE.U32.AND P2, PT, R19, 0x8, PT ;  /* 0x000000081300780c */ /* 0x000fc60003f46070 */
[----:B------:R-:W-:-:S06]  /*0c50*/  UIMAD UR5, UR5, UR19, URZ ;  /* 0x00000013050572a4 */ /* 0x000fcc000f8e02ff */
[----:B------:R-:W-:-:S05]  /*0c60*/  IMAD R8, R19, UR5, RZ ;  /* 0x0000000513087c24 */ /* 0x000fca000f8e02ff */
[----:B-1----:R-:W-:-:S05]  /*0c70*/  SHF.L.U32 R9, R8, 0x1, RZ ;  /* 0x0000000108097819 */ /* 0x002fca00000006ff */
[----:B---3--:R-:W-:-:S03]  /*0c80*/  IMAD.WIDE R6, R9, 0x4, R6 ;  /* 0x0000000409067825 */ /* 0x008fc600078e0206 */
[----:B------:R-:W-:Y:S02]  /*0c90*/  R2UR UR16, R6 ;  /* 0x00000000061072ca */ /* 0x000fe400000e0000 */
[----:B------:R-:W-:Y:S01]  /*0ca0*/  R2UR UR17, R7 ;  /* 0x00000000071172ca */ /* 0x000fe200000e0000 */
[----:B------:R-:W-:-:S14]  /*0cb0*/  @P3 BRA `(.L_x_1808) ;  /* 0x00000000006c3947 */ /* 0x000fdc0003800000 */
[----:B------:R-:W1:Y:S01]  /*0cc0*/  LDC.64 R6, c[0x0][0x3b0] ;  /* 0x0000ec00ff067b82 */ /* 0x000e620000000a00 */
        /* <DEDUP_REMOVED lines=8> */
[----:B--2---:R-:W-:Y:S01]  /*0d50*/  IMAD.U32 R13, RZ, RZ, UR9 ;  /* 0x00000009ff0d7e24 */ /* 0x004fe2000f8e00ff */
[----:B-1----:R-:W-:Y:S02]  /*0d60*/  LEA R6, P4, R9, R6, 0x2 ;  /* 0x0000000609067211 */ /* 0x002fe400078810ff */
[----:B------:R-:W-:Y:S02]  /*0d70*/  MOV R9, UR11 ;  /* 0x0000000b00097c02 */ /* 0x000fe40008000f00 */
[----:B------:R-:W-:Y:S02]  /*0d80*/  LEA.HI.X R7, R10, R7, RZ, 0x2, P4 ;  /* 0x000000070a077211 */ /* 0x000fe400020f14ff */
[----:B------:R-:W-:Y:S01]  /*0d90*/  PLOP3.LUT P4, PT, PT, PT, UP1, 0x80, 0x8 ;  /* 0x000000000008781c */ /* 0x000fe20003f8f018 */
[----:B------:R1:W-:Y:S03]  /*0da0*/  STG.E.64 desc[UR14][R8.64], R4 ;  /* 0x0000000408007986 */ /* 0x0003e6000c101b0e */
[----:B------:R-:W-:Y:S01]  /*0db0*/  SEL R11, R19, RZ, !P4 ;  /* 0x000000ff130b7207 */ /* 0x000fe20006000000 */
[----:B------:R-:W-:Y:S06]  /*0dc0*/  MEMBAR.ALL.GPU ;  /* 0x0000000000007992 */ /* 0x000fec000000a000 */
[----:B------:R-:W-:-:S00]  /*0dd0*/  ERRBAR ;  /* 0x00000000000079ab */ /* 0x000fc00000000000 */
[----:B------:R-:W-:Y:S06]  /*0de0*/  CGAERRBAR ;  /* 0x00000000000075ab */ /* 0x000fec0000000000 */
[----:B------:R1:W-:Y:S01]  /*0df0*/  REDG.E.ADD.S32.STRONG.GPU desc[UR14][R6.64], R13 ;  /* 0x0000000d0600798e */ /* 0x0003e2000c12e30e */
[----:B------:R-:W-:-:S13]  /*0e00*/  ISETP.NE.AND P4, PT, R11, -0x1, PT ;  /* 0xffffffff0b00780c */ /* 0x000fda0003f85270 */
[----:B-1----:R-:W-:Y:S05]  /*0e10*/  @!P4 BRA `(.L_x_1808) ;  /* 0x000000000014c947 */ /* 0x002fea0003800000 */
.L_x_1809:
[----:B------:R-:W2:Y:S04]  /*0e20*/  LDG.E.STRONG.GPU R8, desc[UR14][R6.64] ;  /* 0x0000000e06087981 */ /* 0x000ea8000c1ef900 */
[----:B--2---:R-:W-:Y:S01]  /*0e30*/  CCTL.IVALL ;  /* 0x00000000ff00798f */ /* 0x004fe20002000000 */
[----:B------:R-:W-:Y:S05]  /*0e40*/  YIELD ;  /* 0x0000000000007946 */ /* 0x000fea0003800000 */
[----:B------:R-:W-:-:S13]  /*0e50*/  ISETP.NE.AND P4, PT, R8, R11, PT ;  /* 0x0000000b0800720c */ /* 0x000fda0003f85270 */
[----:B------:R-:W-:Y:S05]  /*0e60*/  @P4 BRA `(.L_x_1809) ;  /* 0xfffffffc00ec4947 */ /* 0x000fea000383ffff */
.L_x_1808:
        /* <DEDUP_REMOVED lines=14> */
.L_x_1811:
        /* <DEDUP_REMOVED lines=24> */
[----:B------:R-:W-:-:S03]  /*10d0*/  MOV R11, UR27 ;  /* 0x0000001b000b7c02 */ /* 0x000fc60008000f00 */
[----:B------:R-:W3:Y:S01]  /*10e0*/  @!P4 LDG.E.64 R8, desc[UR14][R8.64] ;  /* 0x0000000e0808c981 */ /* 0x000ee2000c1e1b00 */
[----:B------:R-:W-:Y:S02]  /*10f0*/  MOV R12, UR24 ;  /* 0x00000018000c7c02 */ /* 0x000fe40008000f00 */
[----:B--2---:R-:W-:Y:S01]  /*1100*/  MOV R13, UR25 ;  /* 0x00000019000d7c02 */ /* 0x004fe20008000f00 */
        /* <DEDUP_REMOVED lines=63> */
.L_x_1810:
[----:B------:R-:W-:-:S04]  /*1500*/  LOP3.LUT R6, R19, 0x7, RZ, 0xc0, !PT ;  /* 0x0000000713067812 */ /* 0x000fc800078ec0ff */
[----:B------:R-:W-:-:S13]  /*1510*/  ISETP.NE.AND P2, PT, R6, RZ, PT ;  /* 0x000000ff0600720c */ /* 0x000fda0003f45270 */
[----:B------:R-:W-:Y:S05]  /*1520*/  @!P2 BRA `(.L_x_1807) ;  /* 0x00000004006ca947 */ /* 0x000fea0003800000 */
[----:B------:R-:W-:Y:S01]  /*1530*/  VIADD R6, R6, 0xffffffff ;  /* 0xffffffff06067836 */ /* 0x000fe20000000000 */
[----:B------:R-:W-:-:S04]  /*1540*/  LOP3.LUT P2, R12, R19, 0x3, RZ, 0xc0, !PT ;  /* 0x00000003130c7812 */ /* 0x000fc8000784c0ff */
        /* <DEDUP_REMOVED lines=36> */
[----:B------:R-:W-:Y:S01]  /*1790*/  MOV R10, UR10 ;  /* 0x0000000a000a7c02 */ /* 0x000fe20008000f00 */
[----:B------:R-:W-:-:S06]  /*17a0*/  IMAD.U32 R11, RZ, RZ, UR11 ;  /* 0x0000000bff0b7e24 */ /* 0x000fcc000f8e00ff */
[----:B------:R-:W5:Y:S01]  /*17b0*/  @!P6 LDG.E.64 R10, desc[UR14][R10.64] ;  /* 0x0000000e0a0ae981 */ /* 0x000f62000c1e1b00 */
[----:B--2---:R-:W-:-:S04]  /*17c0*/  MOV R13, UR5 ;  /* 0x00000005000d7c02 */ /* 0x004fc80008000f00 */
[----:B------:R-:W-:-:S04]  /*17d0*/  IADD3 R13, PT, PT, R13, 0x4, RZ ;  /* 0x000000040d0d7810 */ /* 0x000fc80007ffe0ff */
[----:B------:R-:W-:Y:S01]  /*17e0*/  R2UR UR5, R13 ;  /* 0x000000000d0572ca */ /* 0x000fe200000e0000 */
[----:B---3--:R-:W-:Y:S01]  /*17f0*/  @!P5 FADD.FTZ R4, R4, R6 ;  /* 0x000000060404d221 */ /* 0x008fe20000010000 */
[----:B------:R-:W-:-:S03]  /*1800*/  @!P5 FADD.FTZ R5, R5, R7 ;  /* 0x000000070505d221 */ /* 0x000fc60000010000 */
[----:B----4-:R-:W-:Y:S01]  /*1810*/  @!P4 FADD.FTZ R4, R4, R8 ;  /* 0x000000080404c221 */ /* 0x010fe20000010000 */
[----:B------:R-:W-:-:S03]  /*1820*/  @!P4 FADD.FTZ R5, R5, R9 ;  /* 0x000000090505c221 */ /* 0x000fc60000010000 */
[----:B-----5:R-:W-:Y:S01]  /*1830*/  @!P6 FADD.FTZ R4, R4, R10 ;  /* 0x0000000a0404e221 */ /* 0x020fe20000010000 */
[----:B------:R-:W-:-:S07]  /*1840*/  @!P6 FADD.FTZ R5, R5, R11 ;  /* 0x0000000b0505e221 */ /* 0x000fce0000010000 */
.L_x_1812:
        /* <DEDUP_REMOVED lines=27> */
.L_x_1813:
        /* <DEDUP_REMOVED lines=13> */
.L_x_1814:
[----:B------:R-:W-:Y:S05]  /*1ad0*/  BSYNC.RECONVERGENT B0 ;  /* 0x0000000000007941 */ /* 0x000fea0003800200 */
.L_x_1807:
[----:B---3--:R-:W-:Y:S01]  /*1ae0*/  LOP3.LUT R6, R20, 0xffff, RZ, 0xc0, !PT ;  /* 0x0000ffff14067812 */ /* 0x008fe200078ec0ff */
[----:B------:R-:W3:Y:S01]  /*1af0*/  S2UR UR9, SR_CgaCtaId ;  /* 0x00000000000979c3 */ /* 0x000ee20000008800 */
[----:B------:R-:W4:Y:S01]  /*1b00*/  LDCU UR10, c[0x0][0x414] ;  /* 0x00008280ff0a77ac */ /* 0x000f220008000800 */
[----:B------:R-:W-:Y:S02]  /*1b10*/  MOV R27, UR8 ;  /* 0x00000008001b7c02 */ /* 0x000fe40008000f00 */
[----:B------:R-:W-:Y:S01]  /*1b20*/  IMAD R6, R6, 0x2aab, RZ ;  /* 0x00002aab06067824 */ /* 0x000fe200078e02ff */
[----:B------:R-:W-:-:S03]  /*1b30*/  UMOV UR5, 0x400 ;  /* 0x0000040000057882 */ /* 0x000fc60000000000 */
[----:B------:R-:W0:Y:S01]  /*1b40*/  @P0 LDC.64 R10, c[0x0][0x388] ;  /* 0x0000e200ff0a0b82 */ /* 0x000e220000000a00 */
[----:B------:R-:W-:-:S04]  /*1b50*/  SHF.R.U32.HI R6, RZ, 0x10, R6 ;  /* 0x00000010ff067819 */ /* 0x000fc80000011606 */
[----:B------:R-:W-:-:S03]  /*1b60*/  PRMT R6, R6, 0x9910, RZ ;  /* 0x0000991006067816 */ /* 0x000fc600000000ff */
[----:B-1----:R-:W1:Y:S02]  /*1b70*/  LDC.64 R8, c[0x0][0x3a0] ;  /* 0x0000e800ff087b82 */ /* 0x002e640000000a00 */
[----:B------:R-:W-:-:S05]  /*1b80*/  IMAD R6, R6, 0x6, RZ ;  /* 0x0000000606067824 */ /* 0x000fca00078e02ff */
[----:B--2---:R-:W-:Y:S01]  /*1b90*/  IADD3 R13, PT, PT, RZ, -R6, RZ ;  /* 0x80000006ff0d7210 */ /* 0x004fe20007ffe0ff */
[----:B---3--:R-:W-:Y:S01]  /*1ba0*/  ULEA UR5, UR9, UR5, 0x18 ;  /* 0x0000000509057291 */ /* 0x008fe2000f8ec0ff */
[----:B------:R-:W2:Y:S02]  /*1bb0*/  LDC.64 R6, c[0x0][0x398] ;  /* 0x0000e600ff067b82 */ /* 0x000ea40000000a00 */
[----:B------:R-:W-:-:S04]  /*1bc0*/  PRMT R13, R13, 0x7710, RZ ;  /* 0x000077100d0d7816 */ /* 0x000fc800000000ff */
[----:B------:R-:W-:Y:S02]  /*1bd0*/  IADD3 R13, PT, PT, R13, R20, RZ ;  /* 0x000000140d0d7210 */ /* 0x000fe40007ffe0ff */
[----:B------:R-:W-:Y:S03]  /*1be0*/  @!P3 STS.64 [UR5+0x78], R4 ;  /* 0x00007804ff00b988 */ /* 0x000fe60008000a05 */
[----:B------:R-:W-:-:S05]  /*1bf0*/  IMAD.SHL.U32 R13, R13, 0x2, RZ ;  /* 0x000000020d0d7824 */ /* 0x000fca00078e00ff */
[----:B------:R-:W-:-:S04]  /*1c00*/  LOP3.LUT R13, R13, 0xffff, RZ, 0xc0, !PT ;  /* 0x0000ffff0d0d7812 */ /* 0x000fc800078ec0ff */
[----:B------:R-:W-:Y:S01]  /*1c10*/  IADD3 R15, PT, PT, R16, R13, RZ ;  /* 0x0000000d100f7210 */ /* 0x000fe20007ffe0ff */
[----:B0-----:R-:W-:-:S04]  /*1c20*/  @P0 IMAD.WIDE R12, R27, 0x8, R10 ;  /* 0x000000081b0c0825 */ /* 0x001fc800078e020a */
[----:B----4-:R-:W-:Y:S01]  /*1c30*/  @P0 FMUL.FTZ R10, R4, UR10 ;  /* 0x0000000a040a0c20 */ /* 0x010fe20008410000 */
[----:B------:R-:W-:Y:S01]  /*1c40*/  @P0 FMUL.FTZ R11, R5, UR10 ;  /* 0x0000000a050b0c20 */ /* 0x000fe20008410000 */
[----:B--2---:R-:W-:-:S04]  /*1c50*/  IMAD.WIDE R6, R15, 0x4, R6 ;  /* 0x000000040f067825 */ /* 0x004fc800078e0206 */
[----:B------:R0:W-:Y:S01]  /*1c60*/  @P0 STG.E.64 desc[UR14][R12.64], R10 ;  /* 0x0000000a0c000986 */ /* 0x0001e2000c101b0e */
[----:B-1----:R-:W-:Y:S01]  /*1c70*/  IMAD.WIDE R8, R15, 0x4, R8 ;  /* 0x000000040f087825 */ /* 0x002fe200078e0208 */
[----:B------:R-:W-:Y:S06]  /*1c80*/  BAR.SYNC.DEFER_BLOCKING 0x0 ;  /* 0x0000000000007b1d */ /* 0x000fec0000010000 */
[----:B------:R-:W5:Y:S04]  /*1c90*/  LDG.E.64 R6, desc[UR14][R6.64] ;  /* 0x0000000e06067981 */ /* 0x000f68000c1e1b00 */
[----:B------:R-:W5:Y:S01]  /*1ca0*/  LDG.E.64 R8, desc[UR14][R8.64] ;  /* 0x0000000e08087981 */ /* 0x000f62000c1e1b00 */
        /* <DEDUP_REMOVED lines=15> */
[----:B0-----:R-:W-:Y:S02]  /*1da0*/  SHF.R.S32.HI R15, RZ, 0x1f, R13 ;  /* 0x0000001fff0f7819 */ /* 0x001fe4000001140d */
[----:B--2---:R-:W-:Y:S02]  /*1db0*/  ISETP.GE.U32.AND P1, PT, R21, UR12, PT ;  /* 0x0000000c15007c0c */ /* 0x004fe4000bf26070 */
[----:B------:R-:W-:Y:S02]  /*1dc0*/  ISETP.GE.U32.AND P2, PT, R13, UR12, PT ;  /* 0x0000000c0d007c0c */ /* 0x000fe4000bf46070 */
[----:B------:R-:W-:Y:S02]  /*1dd0*/  ISETP.GE.AND.EX P1, PT, R10, UR13, PT, P1 ;  /* 0x0000000d0a007c0c */ /* 0x000fe4000bf26310 */
[----:B------:R-:W-:-:S11]  /*1de0*/  ISETP.GE.AND.EX P2, PT, R15, UR13, PT, P2 ;  /* 0x0000000d0f007c0c */ /* 0x000fd6000bf46320 */
[----:B------:R-:W-:Y:S05]  /*1df0*/  @P1 BRA `(.L_x_1818) ;  /* 0x0000000000481947 */ /* 0x000fea0003800000 */
[----:B------:R-:W0:Y:S01]  /*1e00*/  LDCU.64 UR16, c[0x0][0x3e0] ;  /* 0x00007c00ff1077ac */ /* 0x000e220008000a00 */
[----:B------:R-:W-:Y:S01]  /*1e10*/  MOV R4, R22 ;  /* 0x0000001600047202 */ /* 0x000fe20000000f00 */
[--C-:B------:R-:W-:Y:S01]  /*1e20*/  FADD.FTZ R11, R2, -R14.reuse ;  /* 0x8000000e020b7221 */ /* 0x100fe20000010000 */
[----:B------:R-:W-:Y:S01]  /*1e30*/  MOV R5, R25 ;  /* 0x0000001900057202 */ /* 0x000fe20000000f00 */
[----:B------:R-:W2:Y:S01]  /*1e40*/  LDCU.64 UR10, c[0x0][0x380] ;  /* 0x00007000ff0a77ac */ /* 0x000ea20008000a00 */
[----:B------:R-:W-:Y:S01]  /*1e50*/  FADD.FTZ R17, R17, -R14 ;  /* 0x8000000e11117221 */ /* 0x000fe20000010000 */
[----:B-1----:R-:W-:-:S03]  /*1e60*/  FMUL.FTZ R11, R11, R12 ;  /* 0x0000000c0b0b7220 */ /* 0x002fc60000410000 */
[----:B------:R-:W-:Y:S01]  /*1e70*/  FMUL.FTZ R2, R17, R12 ;  /* 0x0000000c11027220 */ /* 0x000fe20000410000 */
[----:B-----5:R-:W-:-:S03]  /*1e80*/  FFMA.FTZ R16, R6, R11, R8 ;  /* 0x0000000b06107223 */ /* 0x020fc60000010008 */
[----:B------:R-:W-:Y:S01]  /*1e90*/  FFMA.FTZ R17, R7, R2, R9 ;  /* 0x0000000207117223 */ /* 0x000fe20000010009 */
[----:B0-----:R-:W-:Y:S02]  /*1ea0*/  IMAD R10, R10, UR16, RZ ;  /* 0x000000100a0a7c24 */ /* 0x001fe4000f8e02ff */
[----:B------:R-:W-:-:S04]  /*1eb0*/  IMAD.WIDE.U32 R4, R21, UR16, R4 ;  /* 0x0000001015047c25 */ /* 0x000fc8000f8e0004 */
[----:B------:R-:W-:Y:S01]  /*1ec0*/  IMAD R27, R21, UR17, R10 ;  /* 0x00000011151b7c24 */ /* 0x000fe2000f8e020a */
[----:B--2---:R-:W-:-:S04]  /*1ed0*/  LEA R10, P1, R4, UR10, 0x1 ;  /* 0x0000000a040a7c11 */ /* 0x004fc8000f8208ff */
[----:B------:R-:W-:Y:S02]  /*1ee0*/  IADD3 R27, PT, PT, R5, R27, RZ ;  /* 0x0000001b051b7210 */ /* 0x000fe40007ffe0ff */
[----:B------:R-:W-:Y:S02]  /*1ef0*/  F2FP.F16.F32.PACK_AB R5, R17, R16 ;  /* 0x000000101105723e */ /* 0x000fe400000000ff */
[----:B------:R-:W-:-:S05]  /*1f00*/  LEA.HI.X R11, R4, UR11, R27, 0x1, P1 ;  /* 0x0000000b040b7c11 */ /* 0x000fca00088f0c1b */
[----:B------:R0:W-:Y:S02]  /*1f10*/  STG.E desc[UR14][R10.64], R5 ;  /* 0x000000050a007986 */ /* 0x0001e4000c10190e */
.L_x_1818:
[----:B------:R-:W-:Y:S05]  /*1f20*/  BSYNC.RECONVERGENT B1 ;  /* 0x0000000000017941 */ /* 0x000fea0003800200 */
.L_x_1817:
[----:B------:R-:W-:Y:S05]  /*1f30*/  @P2 BRA `(.L_x_1819) ;  /* 0x00000004004c2947 */ /* 0x000fea0003800000 */
[----:B------:R-:W2:Y:S01]  /*1f40*/  LDCU.64 UR10, c[0x0][0x3e0] ;  /* 0x00007c00ff0a77ac */ /* 0x000ea20008000a00 */
[--C-:B0-----:R-:W-:Y:S01]  /*1f50*/  FADD.FTZ R5, R0, -R14.reuse ;  /* 0x8000000e00057221 */ /* 0x101fe20000010000 */
[----:B------:R-:W-:Y:S02]  /*1f60*/  IMAD.MOV.U32 R23, RZ, RZ, R25 ;  /* 0x000000ffff177224 */ /* 0x000fe400078e0019 */
[----:B------:R-:W-:Y:S01]  /*1f70*/  FADD.FTZ R3, R3, -R14 ;  /* 0x8000000e03037221 */ /* 0x000fe20000010000 */
[----:B------:R-:W0:Y:S01]  /*1f80*/  LDCU.64 UR12, c[0x0][0x380] ;  /* 0x00007000ff0c77ac */ /* 0x000e220008000a00 */
[-C--:B-1----:R-:W-:Y:S02]  /*1f90*/  FMUL.FTZ R5, R5, R12.reuse ;  /* 0x0000000c05057220 */ /* 0x082fe40000410000 */
[----:B------:R-:W-:Y:S02]  /*1fa0*/  FMUL.FTZ R12, R3, R12 ;  /* 0x0000000c030c7220 */ /* 0x000fe40000410000 */
[----:B-----5:R-:W-:-:S02]  /*1fb0*/  FFMA.FTZ R5, R6, R5, R8 ;  /* 0x0000000506057223 */ /* 0x020fc40000010008 */
[----:B------:R-:W-:-:S05]  /*1fc0*/  FFMA.FTZ R12, R7, R12, R9 ;  /* 0x0000000c070c7223 */ /* 0x000fca0000010009 */
[----:B------:R-:W-:Y:S01]  /*1fd0*/  F2FP.F16.F32.PACK_AB R5, R12, R5 ;  /* 0x000000050c05723e */ /* 0x000fe200000000ff */
[----:B--2---:R-:W-:Y:S02]  /*1fe0*/  IMAD R0, R15, UR10, RZ ;  /* 0x0000000a0f007c24 */ /* 0x004fe4000f8e02ff */
[----:B------:R-:W-:-:S04]  /*1ff0*/  IMAD.WIDE.U32 R22, R13, UR10, R22 ;  /* 0x0000000a0d167c25 */ /* 0x000fc8000f8e0016 */
[----:B------:R-:W-:Y:S01]  /*2000*/  IMAD R13, R13, UR11, R0 ;  /* 0x0000000b0d0d7c24 */ /* 0x000fe2000f8e0200 */
[----:B0-----:R-:W-:-:S04]  /*2010*/  LEA R2, P1, R22, UR12, 0x1 ;  /* 0x0000000c16027c11 */ /* 0x001fc8000f8208ff */
[----:B------:R-:W-:-:S04]  /*2020*/  IADD3 R13, PT, PT, R23, R13, RZ ;  /* 0x0000000d170d7210 */ /* 0x000fc80007ffe0ff */
[----:B------:R-:W-:-:S05]  /*2030*/  LEA.HI.X R3, R22, UR13, R13, 0x1, P1 ;  /* 0x0000000d16037c11 */ /* 0x000fca00088f0c0d */
[----:B------:R2:W-:Y:S01]  /*2040*/  STG.E desc[UR14][R2.64], R5 ;  /* 0x0000000502007986 */ /* 0x0005e2000c10190e */
[----:B------:R-:W-:Y:S05]  /*2050*/  BRA `(.L_x_1819) ;  /* 0x0000000400047947 */ /* 0x000fea0003800000 */
.L_x_1816:
[----:B------:R-:W-:Y:S04]  /*2060*/  BSSY.RECONVERGENT B1, `(.L_x_1820) ;  /* 0x000001f000017945 */ /* 0x000fe80003800200 */
[----:B------:R-:W-:Y:S05]  /*2070*/  @P1 BRA `(.L_x_1821) ;  /* 0x0000000000741947 */ /* 0x000fea0003800000 */
[--C-:B------:R-:W-:Y:S01]  /*2080*/  FADD.FTZ R5, R2, -R14.reuse ;  /* 0x8000000e02057221 */ /* 0x100fe20000010000 */
[----:B------:R-:W-:Y:S01]  /*2090*/  FADD.FTZ R17, R17, -R14 ;  /* 0x8000000e11117221 */ /* 0x000fe20000010000 */
[----:B------:R-:W2:Y:S01]  /*20a0*/  LDCU.64 UR10, c[0x0][0x3e0] ;  /* 0x00007c00ff0a77ac */ /* 0x000ea20008000a00 */
[----:B------:R-:W-:Y:S01]  /*20b0*/  SHF.R.S32.HI R26, RZ, 0x1f, R21 ;  /* 0x0000001fff1a7819 */ /* 0x000fe20000011415 */
[-C--:B-1----:R-:W-:Y:S01]  /*20c0*/  FMUL.FTZ R5, R5, R12.reuse ;  /* 0x0000000c05057220 */ /* 0x082fe20000410000 */
[----:B------:R-:W-:Y:S01]  /*20d0*/  FMUL.FTZ R2, R17, R12 ;  /* 0x0000000c11027220 */ /* 0x000fe20000410000 */
[----:B------:R-:W1:Y:S02]  /*20e0*/  LDCU.64 UR12, c[0x0][0x380] ;  /* 0x00007000ff0c77ac */ /* 0x000e640008000a00 */
[----:B-----5:R-:W-:Y:S01]  /*20f0*/  FFMA.FTZ R10, R6, R5, R8 ;  /* 0x00000005060a7223 */ /* 0x020fe20000010008 */
[----:B------:R-:W-:Y:S01]  /*2100*/  FFMA.FTZ R2, R7, R2, R9 ;  /* 0x0000000207027223 */ /* 0x000fe20000010009 */
[----:B------:R-:W-:-:S02]  /*2110*/  MOV R5, R25 ;  /* 0x0000001900057202 */ /* 0x000fc40000000f00 */
[----:B------:R-:W-:Y:S01]  /*2120*/  FMUL.FTZ R4, R10, -1.4426950216293334961 ;  /* 0xbfb8aa3b0a047820 */ /* 0x000fe20000410000 */
[----:B0-----:R-:W-:-:S05]  /*2130*/  FMUL.FTZ R15, R2, -1.4426950216293334961 ;  /* 0xbfb8aa3b020f7820 */ /* 0x001fca0000410000 */
[----:B------:R-:W0:Y:S01]  /*2140*/  MUFU.EX2 R4, R4 ;  /* 0x0000000400047308 */ /* 0x000e220000000800 */
[----:B--2---:R-:W-:-:S04]  /*2150*/  IMAD R26, R26, UR10, RZ ;  /* 0x0000000a1a1a7c24 */ /* 0x004fc8000f8e02ff */
[----:B------:R-:W-:-:S03]  /*2160*/  IMAD R27, R21, UR11, R26 ;  /* 0x0000000b151b7c24 */ /* 0x000fc6000f8e021a */
[----:B------:R-:W2:Y:S01]  /*2170*/  MUFU.EX2 R15, R15 ;  /* 0x0000000f000f7308 */ /* 0x000ea20000000800 */
[----:B0-----:R-:W-:Y:S01]  /*2180*/  FADD.FTZ R11, R4, 1 ;  /* 0x3f800000040b7421 */ /* 0x001fe20000010000 */
[----:B------:R-:W-:-:S06]  /*2190*/  MOV R4, R22 ;  /* 0x0000001600047202 */ /* 0x000fcc0000000f00 */
[----:B------:R-:W0:Y:S01]  /*21a0*/  MUFU.RCP R11, R11 ;  /* 0x0000000b000b7308 */ /* 0x000e220000001000 */
[----:B------:R-:W-:-:S04]  /*21b0*/  IMAD.WIDE.U32 R4, R21, UR10, R4 ;  /* 0x0000000a15047c25 */ /* 0x000fc8000f8e0004 */
[----:B--2---:R-:W-:Y:S01]  /*21c0*/  FADD.FTZ R16, R15, 1 ;  /* 0x3f8000000f107421 */ /* 0x004fe20000010000 */
[----:B------:R-:W-:-:S03]  /*21d0*/  IMAD.IADD R27, R5, 0x1, R27 ;  /* 0x00000001051b7824 */ /* 0x000fc600078e021b */
[----:B------:R-:W2:Y:S01]  /*21e0*/  MUFU.RCP R17, R16 ;  /* 0x0000001000117308 */ /* 0x000ea20000001000 */
[----:B0-----:R-:W-:Y:S01]  /*21f0*/  FMUL.FTZ R15, R10, R11 ;  /* 0x0000000b0a0f7220 */ /* 0x001fe20000410000 */
[----:B-1----:R-:W-:-:S04]  /*2200*/  LEA R10, P1, R4, UR12, 0x1 ;  /* 0x0000000c040a7c11 */ /* 0x002fc8000f8208ff */
[----:B------:R-:W-:Y:S01]  /*2210*/  LEA.HI.X R11, R4, UR13, R27, 0x1, P1 ;  /* 0x0000000d040b7c11 */ /* 0x000fe200088f0c1b */
[----:B--2---:R-:W-:-:S05]  /*2220*/  FMUL.FTZ R2, R2, R17 ;  /* 0x0000001102027220 */ /* 0x004fca0000410000 */
[----:B------:R-:W-:-:S05]  /*2230*/  F2FP.F16.F32.PACK_AB R15, R2, R15 ;  /* 0x0000000f020f723e */ /* 0x000fca00000000ff */
[----:B------:R2:W-:Y:S02]  /*2240*/  STG.E desc[UR14][R10.64], R15 ;  /* 0x0000000f0a007986 */ /* 0x0005e4000c10190e */
.L_x_1821:
[----:B------:R-:W-:Y:S05]  /*2250*/  BSYNC.RECONVERGENT B1 ;  /* 0x0000000000017941 */ /* 0x000fea0003800200 */
.L_x_1820:
[----:B------:R-:W3:Y:S01]  /*2260*/  LDCU.64 UR10, c[0x0][0x3e8] ;  /* 0x00007d00ff0a77ac */ /* 0x000ee20008000a00 */
[----:B------:R-:W-:Y:S02]  /*2270*/  SHF.R.S32.HI R2, RZ, 0x1f, R13 ;  /* 0x0000001fff027819 */ /* 0x000fe4000001140d */
[----:B---3--:R-:W-:-:S04]  /*2280*/  ISETP.GE.U32.AND P1, PT, R13, UR10, PT ;  /* 0x0000000a0d007c0c */ /* 0x008fc8000bf26070 */
[----:B------:R-:W-:-:S13]  /*2290*/  ISETP.GE.AND.EX P1, PT, R2, UR11, PT, P1 ;  /* 0x0000000b02007c0c */ /* 0x000fda000bf26310 */
[----:B------:R-:W-:Y:S05]  /*22a0*/  @P1 BRA `(.L_x_1819) ;  /* 0x0000000000701947 */ /* 0x000fea0003800000 */
[--C-:B------:R-:W-:Y:S01]  /*22b0*/  FADD.FTZ R5, R0, -R14.reuse ;  /* 0x8000000e00057221 */ /* 0x100fe20000010000 */
[----:B------:R-:W-:Y:S01]  /*22c0*/  FADD.FTZ R3, R3, -R14 ;  /* 0x8000000e03037221 */ /* 0x000fe20000010000 */
[----:B------:R-:W2:Y:S02]  /*22d0*/  LDCU.64 UR10, c[0x0][0x3e0] ;  /* 0x00007c00ff0a77ac */ /* 0x000ea40008000a00 */
[-C--:B-1----:R-:W-:Y:S01]  /*22e0*/  FMUL.FTZ R5, R5, R12.reuse ;  /* 0x0000000c05057220 */ /* 0x082fe20000410000 */
[----:B------:R-:W-:Y:S01]  /*22f0*/  FMUL.FTZ R12, R3, R12 ;  /* 0x0000000c030c7220 */ /* 0x000fe20000410000 */
[----:B------:R-:W1:Y:S01]  /*2300*/  LDCU.64 UR12, c[0x0][0x380] ;  /* 0x00007000ff0c77ac */ /* 0x000e620008000a00 */
[----:B------:R-:W-:Y:S01]  /*2310*/  MOV R3, R25 ;  /* 0x0000001900037202 */ /* 0x000fe20000000f00 */
[----:B-----5:R-:W-:Y:S01]  /*2320*/  FFMA.FTZ R6, R6, R5, R8 ;  /* 0x0000000506067223 */ /* 0x020fe20000010008 */
[----:B------:R-:W-:-:S03]  /*2330*/  FFMA.FTZ R9, R7, R12, R9 ;  /* 0x0000000c07097223 */ /* 0x000fc60000010009 */
[----:B------:R-:W-:Y:S01]  /*2340*/  FMUL.FTZ R0, R6, -1.4426950216293334961 ;  /* 0xbfb8aa3b06007820 */ /* 0x000fe20000410000 */
[----:B------:R-:W-:-:S05]  /*2350*/  FMUL.FTZ R4, R9, -1.4426950216293334961 ;  /* 0xbfb8aa3b09047820 */ /* 0x000fca0000410000 */
[----:B------:R-:W3:Y:S01]  /*2360*/  MUFU.EX2 R0, R0 ;  /* 0x0000000000007308 */ /* 0x000ee20000000800 */
[----:B--2---:R-:W-:Y:S01]  /*2370*/  IMAD R10, R2, UR10, RZ ;  /* 0x0000000a020a7c24 */ /* 0x004fe2000f8e02ff */
[----:B------:R-:W-:-:S06]  /*2380*/  MOV R2, R22 ;  /* 0x0000001600027202 */ /* 0x000fcc0000000f00 */
[----:B------:R-:W2:Y:S01]  /*2390*/  MUFU.EX2 R4, R4 ;  /* 0x0000000400047308 */ /* 0x000ea20000000800 */
[----:B------:R-:W-:-:S04]  /*23a0*/  IMAD.WIDE.U32 R2, R13, UR10, R2 ;  /* 0x0000000a0d027c25 */ /* 0x000fc8000f8e0002 */
[----:B------:R-:W-:Y:S02]  /*23b0*/  IMAD R13, R13, UR11, R10 ;  /* 0x0000000b0d0d7c24 */ /* 0x000fe4000f8e020a */
[----:B---3--:R-:W-:-:S03]  /*23c0*/  FADD.FTZ R7, R0, 1 ;  /* 0x3f80000000077421 */ /* 0x008fc60000010000 */
[----:B------:R-:W-:-:S03]  /*23d0*/  IADD3 R13, PT, PT, R3, R13, RZ ;  /* 0x0000000d030d7210 */ /* 0x000fc60007ffe0ff */
[----:B------:R-:W3:Y:S01]  /*23e0*/  MUFU.RCP R7, R7 ;  /* 0x0000000700077308 */ /* 0x000ee20000001000 */
[----:B--2---:R-:W-:Y:S01]  /*23f0*/  FADD.FTZ R8, R4, 1 ;  /* 0x3f80000004087421 */ /* 0x004fe20000010000 */
[----:B-1----:R-:W-:-:S04]  /*2400*/  LEA R4, P1, R2, UR12, 0x1 ;  /* 0x0000000c02047c11 */ /* 0x002fc8000f8208ff */
[----:B------:R-:W-:Y:S02]  /*2410*/  LEA.HI.X R5, R2, UR13, R13, 0x1, P1 ;  /* 0x0000000d02057c11 */ /* 0x000fe400088f0c0d */
[----:B------:R-:W1:Y:S01]  /*2420*/  MUFU.RCP R8, R8 ;  /* 0x0000000800087308 */ /* 0x000e620000001000 */
[----:B---3--:R-:W-:Y:S01]  /*2430*/  FMUL.FTZ R6, R6, R7 ;  /* 0x0000000706067220 */ /* 0x008fe20000410000 */
[----:B-1----:R-:W-:-:S05]  /*2440*/  FMUL.FTZ R9, R9, R8 ;  /* 0x0000000809097220 */ /* 0x002fca0000410000 */
[----:B------:R-:W-:-:S05]  /*2450*/  F2FP.F16.F32.PACK_AB R9, R9, R6 ;  /* 0x000000060909723e */ /* 0x000fca00000000ff */
[----:B------:R3:W-:Y:S02]  /*2460*/  STG.E desc[UR14][R4.64], R9 ;  /* 0x0000000904007986 */ /* 0x0007e4000c10190e */
.L_x_1819:
[----:B------:R-:W-:Y:S05]  /*2470*/  BSYNC.RECONVERGENT B0 ;  /* 0x0000000000007941 */ /* 0x000fea0003800200 */
.L_x_1815:
[----:B------:R-:W-:Y:S02]  /*2480*/  UIADD3 UR8, UPT, UPT, UR19, UR8, URZ ;  /* 0x0000000813087290 */ /* 0x000fe4000fffe0ff */
[----:B------:R-:W-:Y:S02]  /*2490*/  UIADD3 UR4, UPT, UPT, UR4, 0x1, URZ ;  /* 0x0000000104047890 */ /* 0x000fe4000fffe0ff */
[----:B------:R-:W-:-:S09]  /*24a0*/  UISETP.GE.AND UP1, UPT, UR8, UR7, UPT ;  /* 0x000000070800728c */ /* 0x000fd2000bf26270 */
[----:B------:R-:W-:Y:S05]  /*24b0*/  BRA.U !UP1, `(.L_x_1822) ;  /* 0xffffffdd09407547 */ /* 0x000fea000b83ffff */
[----:B------:R-:W-:Y:S05]  /*24c0*/  EXIT ;  /* 0x000000000000794d */ /* 0x000fea0003800000 */
.L_x_1823:
        /* <DEDUP_REMOVED lines=11> */
.L_x_2508:


//--------------------- .text._Z35group_norm_nhwc_fwd_one_pass_kernelI11Fp16IOFp32WLi256ELi12ELi384EEv26Group_norm_nhwc_fwd_params --------------------------
	.section	.text._Z35group_norm_nhwc_fwd_one_pass_kernelI11Fp16IOFp32WLi256ELi12ELi384EEv26Group_norm_nhwc_fwd_params,"ax",@progbits
	.align	128
        .global         _Z35group_norm_nhwc_fwd_one_pass_kernelI11Fp16IOFp32WLi256ELi12ELi384EEv26Group_norm_nhwc_fwd_params
        .type           _Z35group_norm_nhwc_fwd_one_pass_kernelI11Fp16IOFp32WLi256ELi12ELi384EEv26Group_norm_nhwc_fwd_params,@function
        .size           _Z35group_norm_nhwc_fwd_one_pass_kernelI11Fp16IOFp32WLi256ELi12ELi384EEv26Group_norm_nhwc_fwd_params,(.L_x_2509 - _Z35group_norm_nhwc_fwd_one_pass_kernelI11Fp16IOFp32WLi256ELi12ELi384EEv26Group_norm_nhwc_fwd_params)
        .other          _Z35group_norm_nhwc_fwd_one_pass_kernelI11Fp16IOFp32WLi256ELi12ELi384EEv26Group_norm_nhwc_fwd_params,@"STO_CUDA_ENTRY STV_DEFAULT"
_Z35group_norm_nhwc_fwd_one_pass_kernelI11Fp16IOFp32WLi256ELi12ELi384EEv26Group_norm_nhwc_fwd_params:
.text._Z35group_norm_nhwc_fwd_one_pass_kernelI11Fp16IOFp32WLi256ELi12ELi384EEv26Group_norm_nhwc_fwd_params:
        /* <DEDUP_REMOVED lines=25> */
.L_x_1851:
[----:B0-----:R-:W0:Y:S01]  /*0190*/  LDC R0, c[0x0][0x3f8] ;  /* 0x0000fe00ff007b82 */ /* 0x001e220000000800 */
[----:B------:R-:W-:Y:S01]  /*01a0*/  IABS R8, UR8 ;  /* 0x0000000800087c13 */ /* 0x000fe20008000000 */
[----:B-1----:R-:W1:Y:S01]  /*01b0*/  LDCU.64 UR10, c[0x0][0x3e8] ;  /* 0x00007d00ff0a77ac */ /* 0x002e620008000a00 */
[----:B------:R-:W-:Y:S02]  /*01c0*/  IADD3 R19, PT, PT, R23, 0x40, RZ ;  /* 0x0000004017137810 */ /* 0x000fe40007ffe0ff */
[----:B------:R-:W-:Y:S01]  /*01d0*/  SHF.R.S32.HI R17, RZ, 0x1f, R23 ;  /* 0x0000001fff117819 */ /* 0x000fe20000011417 */
[----:B--2---:R-:W2:Y:S01]  /*01e0*/  LDCU.64 UR12, c[0x0][0x3f0] ;  /* 0x00007e00ff0c77ac */ /* 0x004ea20008000a00 */
[----:B------:R-:W-:Y:S02]  /*01f0*/  SHF.R.S32.HI R15, RZ, 0x1f, R19 ;  /* 0x0000001fff0f7819 */ /* 0x000fe40000011413 */
[----:B0---45:R-:W-:Y:S02]  /*0200*/  IABS R5, R0 ;  /* 0x0000000000057213 */ /* 0x031fe40000000000 */
[----:B------:R-:W-:-:S02]  /*0210*/  ISETP.NE.AND P3, PT, R0, RZ, PT ;  /* 0x000000ff0000720c */ /* 0x000fc40003f65270 */
[----:B------:R-:W0:Y:S08]  /*0220*/  I2F.RP R4, R5 ;  /* 0x0000000500047306 */ /* 0x000e300000209400 */
[----:B0-----:R-:W0:Y:S02]  /*0230*/  MUFU.RCP R4, R4 ;  /* 0x0000000400047308 */ /* 0x001e240000001000 */
[----:B0-----:R-:W-:-:S06]  /*0240*/  IADD3 R2, PT, PT, R4, 0xffffffe, RZ ;  /* 0x0ffffffe04027810 */ /* 0x001fcc0007ffe0ff */
[----:B---3--:R0:W3:Y:S02]  /*0250*/  F2I.FTZ.U32.TRUNC.NTZ R3, R2 ;  /* 0x0000000200037305 */ /* 0x0080e4000021f000 */
[----:B0-----:R-:W-:Y:S01]  /*0260*/  HFMA2 R2, -RZ, RZ, 0, 0 ;  /* 0x00000000ff027431 */ /* 0x001fe200000001ff */
[----:B---3--:R-:W-:-:S05]  /*0270*/  IADD3 R6, PT, PT, RZ, -R3, RZ ;  /* 0x80000003ff067210 */ /* 0x008fca0007ffe0ff */
[----:B------:R-:W-:Y:S02]  /*0280*/  IMAD R7, R6, R5, RZ ;  /* 0x0000000506077224 */ /* 0x000fe400078e02ff */
[----:B------:R-:W0:Y:S02]  /*0290*/  S2R R6, SR_TID.X ;  /* 0x0000000000067919 */ /* 0x000e240000002100 */
[----:B------:R-:W-:Y:S01]  /*02a0*/  IMAD.HI.U32 R3, R3, R7, R2 ;  /* 0x0000000703037227 */ /* 0x000fe200078e0002 */
[----:B------:R-:W-:-:S05]  /*02b0*/  IADD3 R7, PT, PT, R23, 0xc0, RZ ;  /* 0x000000c017077810 */ /* 0x000fca0007ffe0ff */
[----:B------:R-:W-:-:S05]  /*02c0*/  IMAD.HI.U32 R13, R3, R8, RZ ;  /* 0x00000008030d7227 */ /* 0x000fca00078e00ff */
[----:B------:R-:W-:-:S05]  /*02d0*/  IADD3 R3, PT, PT, -R13, RZ, RZ ;  /* 0x000000ff0d037210 */ /* 0x000fca0007ffe1ff */
[----:B------:R-:W-:-:S05]  /*02e0*/  IMAD R2, R5, R3, R8 ;  /* 0x0000000305027224 */ /* 0x000fca00078e0208 */
[----:B------:R-:W-:Y:S02]  /*02f0*/  ISETP.GT.U32.AND P2, PT, R5, R2, PT ;  /* 0x000000020500720c */ /* 0x000fe40003f44070 */
[----:B0-----:R-:W-:-:S11]  /*0300*/  LOP3.LUT R3, R6, 0xffff, RZ, 0xc0, !PT ;  /* 0x0000ffff06037812 */ /* 0x001fd600078ec0ff */
[----:B------:R-:W-:Y:S01]  /*0310*/  @!P2 IMAD.IADD R2, R2, 0x1, -R5 ;  /* 0x000000010202a824 */ /* 0x000fe200078e0a05 */
[----:B------:R-:W-:Y:S01]  /*0320*/  @!P2 IADD3 R13, PT, PT, R13, 0x1, RZ ;  /* 0x000000010d0da810 */ /* 0x000fe20007ffe0ff */
[----:B------:R-:W-:Y:S01]  /*0330*/  IMAD R3, R3, 0x2aab, RZ ;  /* 0x00002aab03037824 */ /* 0x000fe200078e02ff */
[----:B-1----:R-:W-:Y:S02]  /*0340*/  ISETP.GE.U32.AND P2, PT, R19, UR10, PT ;  /* 0x0000000a13007c0c */ /* 0x002fe4000bf46070 */
[----:B------:R-:W-:Y:S02]  /*0350*/  ISETP.GE.U32.AND P1, PT, R2, R5, PT ;  /* 0x000000050200720c */ /* 0x000fe40003f26070 */
[----:B------:R-:W-:Y:S02]  /*0360*/  LOP3.LUT R2, R0, UR8, RZ, 0x3c, !PT ;  /* 0x0000000800027c12 */ /* 0x000fe4000f8e3cff */
[----:B------:R-:W-:Y:S02]  /*0370*/  SHF.R.U32.HI R3, RZ, 0x10, R3 ;  /* 0x00000010ff037819 */ /* 0x000fe40000011603 */
[----:B------:R-:W-:-:S02]  /*0380*/  ISETP.GE.AND P4, PT, R2, RZ, PT ;  /* 0x000000ff0200720c */ /* 0x000fc40003f86270 */
[----:B------:R-:W-:Y:S02]  /*0390*/  PRMT R2, R3, 0x9910, RZ ;  /* 0x0000991003027816 */ /* 0x000fe400000000ff */
[----:B------:R-:W-:-:S03]  /*03a0*/  ISETP.GE.AND.EX P2, PT, R15, UR11, PT, P2 ;  /* 0x0000000b0f007c0c */ /* 0x000fc6000bf46320 */
[----:B------:R-:W-:Y:S01]  /*03b0*/  IMAD R2, R2, 0x6, RZ ;  /* 0x0000000602027824 */ /* 0x000fe200078e02ff */
[----:B------:R-:W-:Y:S02]  /*03c0*/  @P1 IADD3 R13, PT, PT, R13, 0x1, RZ ;  /* 0x000000010d0d1810 */ /* 0x000fe40007ffe0ff */
[----:B------:R-:W-:Y:S02]  /*03d0*/  ISETP.GE.U32.AND P1, PT, R23, UR10, PT ;  /* 0x0000000a17007c0c */ /* 0x000fe4000bf26070 */
[----:B------:R-:W-:Y:S02]  /*03e0*/  IADD3 R2, PT, PT, RZ, -R2, RZ ;  /* 0x80000002ff027210 */ /* 0x000fe40007ffe0ff */
[----:B------:R-:W-:Y:S02]  /*03f0*/  @!P4 IADD3 R13, PT, PT, -R13, RZ, RZ ;  /* 0x000000ff0d0dc210 */ /* 0x000fe40007ffe1ff */
[----:B------:R-:W-:Y:S01]  /*0400*/  PRMT R3, R2, 0x7710, RZ ;  /* 0x0000771002037816 */ /* 0x000fe200000000ff */
[----:B------:R-:W0:Y:S01]  /*0410*/  @!P2 LDC.64 R4, c[0x0][0x3e0] ;  /* 0x0000f800ff04ab82 */ /* 0x000e220000000a00 */
[----:B------:R-:W-:-:S02]  /*0420*/  @!P3 LOP3.LUT R13, RZ, R0, RZ, 0x33, !PT ;  /* 0x00000000ff0db212 */ /* 0x000fc400078e33ff */
[----:B------:R-:W-:Y:S02]  /*0430*/  IADD3 R3, PT, PT, R3, R6, RZ ;  /* 0x0000000603037210 */ /* 0x000fe40007ffe0ff */
[----:B------:R-:W-:Y:S01]  /*0440*/  ISETP.GE.AND.EX P1, PT, R17, UR11, PT, P1 ;  /* 0x0000000b11007c0c */ /* 0x000fe2000bf26310 */
[----:B------:R-:W-:Y:S01]  /*0450*/  IMAD.MOV R21, RZ, RZ, -R13 ;  /* 0x000000ffff157224 */ /* 0x000fe200078e0a0d */
[----:B------:R-:W-:Y:S01]  /*0460*/  SHF.L.U32 R3, R3, 0x1, RZ ;  /* 0x0000000103037819 */ /* 0x000fe200000006ff */
[----:B------:R-:W1:Y:S01]  /*0470*/  @!P2 LDC.64 R10, c[0x0][0x390] ;  /* 0x0000e400ff0aab82 */ /* 0x000e620000000a00 */
[----:B------:R-:W-:Y:S01]  /*0480*/  IADD3 R2, PT, PT, R23, 0x80, RZ ;  /* 0x0000008017027810 */ /* 0x000fe20007ffe0ff */
[----:B------:R-:W-:Y:S01]  /*0490*/  IMAD R21, R0, R21, UR8 ;  /* 0x0000000800157e24 */ /* 0x000fe2000f8e0215 */
[----:B------:R-:W-:Y:S02]  /*04a0*/  LOP3.LUT R26, R3, 0xffff, RZ, 0xc0, !PT ;  /* 0x0000ffff031a7812 */ /* 0x000fe400078ec0ff */
[----:B------:R-:W-:Y:S01]  /*04b0*/  ISETP.GE.U32.AND P3, PT, R2, UR10, PT ;  /* 0x0000000a02007c0c */ /* 0x000fe2000bf66070 */
[----:B------:R-:W-:Y:S01]  /*04c0*/  IMAD R21, R21, 0xc, RZ ;  /* 0x0000000c15157824 */ /* 0x000fe200078e02ff */
[----:B------:R-:W-:-:S02]  /*04d0*/  SHF.R.S32.HI R3, RZ, 0x1f, R2 ;  /* 0x0000001fff037819 */ /* 0x000fc40000011402 */
[----:B------:R-:W-:Y:S01]  /*04e0*/  SHF.R.S32.HI R0, RZ, 0x1f, R13 ;  /* 0x0000001fff007819 */ /* 0x000fe2000001140d */
[----:B------:R-:W3:Y:S01]  /*04f0*/  @!P1 LDC.64 R8, c[0x0][0x3e0] ;  /* 0x0000f800ff089b82 */ /* 0x000ee20000000a00 */
[----:B------:R-:W-:Y:S02]  /*0500*/  ISETP.GE.AND.EX P3, PT, R3, UR11, PT, P3 ;  /* 0x0000000b03007c0c */ /* 0x000fe4000bf66330 */
[----:B------:R-:W-:Y:S01]  /*0510*/  IADD3 R26, P4, PT, R21, R26, RZ ;  /* 0x0000001a151a7210 */ /* 0x000fe20007f9e0ff */
[----:B--2---:R-:W-:Y:S01]  /*0520*/  IMAD R12, R0, UR12, RZ ;  /* 0x0000000c000c7c24 */ /* 0x004fe2000f8e02ff */
[----:B------:R-:W-:Y:S01]  /*0530*/  SHF.R.S32.HI R0, RZ, 0x1f, R7 ;  /* 0x0000001fff007819 */ /* 0x000fe20000011407 */
[----:B0-----:R-:W-:Y:S01]  /*0540*/  @!P2 IMAD R16, R15, R4, RZ ;  /* 0x000000040f10a224 */ /* 0x001fe200078e02ff */
[----:B------:R-:W-:Y:S01]  /*0550*/  LEA.HI.X.SX32 R27, R21, RZ, 0x1, P4 ;  /* 0x000000ff151b7211 */ /* 0x000fe200020f0eff */
[----:B------:R-:W-:Y:S01]  /*0560*/  IMAD R25, R13, UR13, R12 ;  /* 0x0000000d0d197c24 */ /* 0x000fe2000f8e020c */
[----:B------:R-:W-:Y:S01]  /*0570*/  ISETP.GE.U32.AND P4, PT, R7, UR10, PT ;  /* 0x0000000a07007c0c */ /* 0x000fe2000bf86070 */
[----:B------:R-:W-:-:S02]  /*0580*/  @!P2 IMAD R16, R19, R5, R16 ;  /* 0x000000051310a224 */ /* 0x000fc400078e0210 */
[----:B------:R-:W-:Y:S01]  /*0590*/  IMAD.WIDE.U32 R26, R13, UR12, R26 ;  /* 0x0000000c0d1a7c25 */ /* 0x000fe2000f8e001a */
[----:B------:R-:W-:Y:S01]  /*05a0*/  ISETP.GE.AND.EX P4, PT, R0, UR11, PT, P4 ;  /* 0x0000000b00007c0c */ /* 0x000fe2000bf86340 */
[----:B------:R-:W0:Y:S02]  /*05b0*/  @!P3 LDC.64 R14, c[0x0][0x3e0] ;  /* 0x0000f800ff0ebb82 */ /* 0x000e240000000a00 */
[----:B------:R-:W-:Y:S01]  /*05c0*/  @!P2 IMAD.MOV.U32 R24, RZ, RZ, R26 ;  /* 0x000000ffff18a224 */ /* 0x000fe200078e001a */
[----:B------:R-:W-:Y:S02]  /*05d0*/  IADD3 R25, PT, PT, R27, R25, RZ ;  /* 0x000000191b197210 */ /* 0x000fe40007ffe0ff */
[----:B------:R-:W-:Y:S02]  /*05e0*/  @!P1 MOV R28, R26 ;  /* 0x0000001a001c9202 */ /* 0x000fe40000000f00 */
[----:B------:R-:W-:Y:S01]  /*05f0*/  @!P1 MOV R29, R25 ;  /* 0x00000019001d9202 */ /* 0x000fe20000000f00 */
[----:B------:R-:W2:Y:S01]  /*0600*/  @!P1 LDC.64 R12, c[0x0][0x390] ;  /* 0x0000e400ff0c9b82 */ /* 0x000ea20000000a00 */
[----:B------:R-:W-:-:S04]  /*0610*/  @!P2 IMAD.WIDE.U32 R18, R19, R4, R24 ;  /* 0x000000041312a225 */ /* 0x000fc800078e0018 */
[-C--:B---3--:R-:W-:Y:S02]  /*0620*/  @!P1 IMAD R20, R17, R8.reuse, RZ ;  /* 0x0000000811149224 */ /* 0x088fe400078e02ff */
[----:B------:R-:W-:Y:S01]  /*0630*/  @!P1 IMAD.WIDE.U32 R28, R23, R8, R28 ;  /* 0x00000008171c9225 */ /* 0x000fe200078e001c */
[----:B------:R-:W-:Y:S01]  /*0640*/  @!P2 IADD3 R8, PT, PT, R19, R16, RZ ;  /* 0x000000101308a210 */ /* 0x000fe20007ffe0ff */
[----:B------:R-:W3:Y:S01]  /*0650*/  @!P4 LDC.64 R4, c[0x0][0x3e0] ;  /* 0x0000f800ff04cb82 */ /* 0x000ee20000000a00 */
[C---:B-1----:R-:W-:Y:S01]  /*0660*/  @!P2 LEA R16, P5, R18.reuse, R10, 0x1 ;  /* 0x0000000a1210a211 */ /* 0x042fe200078a08ff */
[----:B------:R-:W-:Y:S01]  /*0670*/  @!P1 IMAD R20, R23, R9, R20 ;  /* 0x0000000917149224 */ /* 0x000fe200078e0214 */
[----:B------:R-:W-:Y:S02]  /*0680*/  @!P3 MOV R19, R25 ;  /* 0x000000190013b202 */ /* 0x000fe40000000f00 */
[----:B------:R-:W-:Y:S01]  /*0690*/  @!P2 LEA.HI.X R17, R18, R11, R8, 0x1, P5 ;  /* 0x0000000b1211a211 */ /* 0x000fe200028f0c08 */
[----:B------:R-:W-:Y:S01]  /*06a0*/  @!P3 IMAD.MOV.U32 R18, RZ, RZ, R26 ;  /* 0x000000ffff12b224 */ /* 0x000fe200078e001a */
[----:B------:R-:W-:Y:S01]  /*06b0*/  @!P1 IADD3 R20, PT, PT, R29, R20, RZ ;  /* 0x000000141d149210 */ /* 0x000fe20007ffe0ff */
[----:B------:R-:W1:Y:S01]  /*06c0*/  @!P3 LDC.64 R8, c[0x0][0x390] ;  /* 0x0000e400ff08bb82 */ /* 0x000e620000000a00 */
[----:B0-----:R-:W-:-:S02]  /*06d0*/  @!P3 IMAD R3, R3, R14, RZ ;  /* 0x0000000e0303b224 */ /* 0x001fc400078e02ff */
[----:B------:R-:W-:-:S04]  /*06e0*/  @!P3 IMAD.WIDE.U32 R18, R2, R14, R18 ;  /* 0x0000000e0212b225 */ /* 0x000fc800078e0012 */
[----:B------:R-:W-:Y:S01]  /*06f0*/  @!P3 IMAD R15, R2, R15, R3 ;  /* 0x0000000f020fb224 */ /* 0x000fe200078e0203 */
[----:B------:R-:W0:Y:S01]  /*0700*/  @!P4 LDC.64 R10, c[0x0][0x390] ;  /* 0x0000e400ff0acb82 */ /* 0x000e220000000a00 */
[----:B------:R-:W-:Y:S01]  /*0710*/  HFMA2 R2, -RZ, RZ, 0, 0 ;  /* 0x00000000ff027431 */ /* 0x000fe200000001ff */
[----:B--2---:R-:W-:Y:S01]  /*0720*/  @!P1 LEA R12, P5, R28, R12, 0x1 ;  /* 0x0000000c1c0c9211 */ /* 0x004fe200078a08ff */
[----:B------:R-:W-:-:S03]  /*0730*/  HFMA2 R3, -RZ, RZ, 0, 0 ;  /* 0x00000000ff037431 */ /* 0x000fc600000001ff */
[----:B------:R-:W-:Y:S01]  /*0740*/  @!P1 LEA.HI.X R13, R28, R13, R20, 0x1, P5 ;  /* 0x0000000d1c0d9211 */ /* 0x000fe200028f0c14 */
[----:B---3--:R-:W-:-:S04]  /*0750*/  @!P4 IMAD R0, R0, R4, RZ ;  /* 0x000000040000c224 */ /* 0x008fc800078e02ff */
[----:B------:R2:W3:Y:S01]  /*0760*/  @!P1 LDG.E R2, desc[UR16][R12.64] ;  /* 0x000000100c029981 */ /* 0x0004e2000c1e1900 */
[----:B------:R-:W-:Y:S01]  /*0770*/  @!P4 IMAD R29, R7, R5, R0 ;  /* 0x00000005071dc224 */ /* 0x000fe200078e0200 */
[----:B------:R-:W-:Y:S02]  /*0780*/  @!P3 IADD3 R15, PT, PT, R19, R15, RZ ;  /* 0x0000000f130fb210 */ /* 0x000fe40007ffe0ff */
[----:B------:R-:W5:Y:S01]  /*0790*/  @!P2 LDG.E R3, desc[UR16][R16.64] ;  /* 0x000000101003a981 */ /* 0x000f62000c1e1900 */
[----:B-1----:R-:W-:Y:S02]  /*07a0*/  @!P3 LEA R8, P2, R18, R8, 0x1 ;  /* 0x000000081208b211 */ /* 0x002fe400078408ff */
[----:B--2---:R-:W-:Y:S02]  /*07b0*/  @!P4 MOV R12, R26 ;  /* 0x0000001a000cc202 */ /* 0x004fe40000000f00 */
[----:B------:R-:W-:-:S03]  /*07c0*/  @!P4 MOV R13, R25 ;  /* 0x00000019000dc202 */ /* 0x000fc60000000f00 */
[----:B------:R-:W-:Y:S01]  /*07d0*/  @!P4 IMAD.WIDE.U32 R4, R7, R4, R12 ;  /* 0x000000040704c225 */ /* 0x000fe200078e000c */
[----:B------:R-:W-:-:S04]  /*07e0*/  @!P3 LEA.HI.X R9, R18, R9, R15, 0x1, P2 ;  /* 0x000000091209b211 */ /* 0x000fc800010f0c0f */
[----:B------:R-:W-:Y:S02]  /*07f0*/  @!P4 IADD3 R5, PT, PT, R5, R29, RZ ;  /* 0x0000001d0505c210 */ /* 0x000fe40007ffe0ff */
[----:B0-----:R-:W-:Y:S01]  /*0800*/  @!P4 LEA R10, P2, R4, R10, 0x1 ;  /* 0x0000000a040ac211 */ /* 0x001fe200078408ff */
[----:B------:R-:W-:-:S03]  /*0810*/  IMAD.MOV.U32 R0, RZ, RZ, RZ ;  /* 0x000000ffff007224 */ /* 0x000fc600078e00ff */
[----:B------:R-:W-:Y:S01]  /*0820*/  @!P4 LEA.HI.X R11, R4, R11, R5, 0x1, P2 ;  /* 0x0000000b040bc211 */ /* 0x000fe200010f0c05 */
[----:B------:R-:W-:Y:S02]  /*0830*/  HFMA2 R4, -RZ, RZ, 0, 0 ;  /* 0x00000000ff047431 */ /* 0x000fe400000001ff */
[----:B------:R-:W2:Y:S04]  /*0840*/  @!P3 LDG.E R0, desc[UR16][R8.64] ;  /* 0x000000100800b981 */ /* 0x000ea8000c1e1900 */
[----:B------:R0:W4:Y:S02]  /*0850*/  @!P4 LDG.E R4, desc[UR16][R10.64] ;  /* 0x000000100a04c981 */ /* 0x000124000c1e1900 */
[----:B0-----:R-:W0:Y:S02]  /*0860*/  S2R R11, SR_LANEID ;  /* 0x00000000000b7919 */ /* 0x001e240000000000 */
[----:B0-----:R-:W-:-:S02]  /*0870*/  ISETP.GT.AND P2, PT, R11, 0x1e, PT ;  /* 0x0000001e0b00780c */ /* 0x001fc40003f44270 */
[----:B------:R-:W-:Y:S01]  /*0880*/  ISETP.GT.AND P3, PT, R11, 0xf, PT ;  /* 0x0000000f0b00780c */ /* 0x000fe20003f64270 */
[----:B------:R-:W-:Y:S01]  /*0890*/  BSSY.RECONVERGENT B0, `(.L_x_1824) ;  /* 0x000003f000007945 */ /* 0x000fe20003800200 */
[--C-:B---3--:R-:W-:Y:S02]  /*08a0*/  HADD2.F32 R19, -RZ, R2.reuse.H1_H1 ;  /* 0x30000002ff137230 */ /* 0x108fe40000004100 */
[----:B------:R-:W-:Y:S02]  /*08b0*/  HADD2.F32 R18, -RZ, R2.H0_H0 ;  /* 0x20000002ff127230 */ /* 0x000fe40000004100 */
[--C-:B-----5:R-:W-:Y:S02]  /*08c0*/  HADD2.F32 R17, -RZ, R3.reuse.H1_H1 ;  /* 0x30000003ff117230 */ /* 0x120fe40000004100 */
[----:B------:R-:W-:Y:S02]  /*08d0*/  HADD2.F32 R20, -RZ, R3.H0_H0 ;  /* 0x20000003ff147230 */ /* 0x000fe40000004100 */
[----:B------:R-:W-:Y:S01]  /*08e0*/  FMUL.FTZ R3, R19, R19 ;  /* 0x0000001313037220 */ /* 0x000fe20000410000 */
[----:B------:R-:W-:Y:S01]  /*08f0*/  FADD.FTZ R2, R18, R19 ;  /* 0x0000001312027221 */ /* 0x000fe20000010000 */
[----:B------:R-:W-:-:S02]  /*0900*/  FMUL.FTZ R5, R17, R17 ;  /* 0x0000001111057220 */ /* 0x000fc40000410000 */
[----:B------:R-:W-:Y:S01]  /*0910*/  FFMA.FTZ R3, R18, R18, R3 ;  /* 0x0000001212037223 */ /* 0x000fe20000010003 */
[C---:B------:R-:W-:Y:S01]  /*0920*/  FADD.FTZ R7, R20.reuse, R17 ;  /* 0x0000001114077221 */ /* 0x040fe20000010000 */
[----:B------:R-:W-:Y:S01]  /*0930*/  FADD.FTZ R2, RZ, R2 ;  /* 0x00000002ff027221 */ /* 0x000fe20000010000 */
[----:B------:R-:W-:Y:S01]  /*0940*/  FFMA.FTZ R8, R20, R20, R5 ;  /* 0x0000001414087223 */ /* 0x000fe20000010005 */
[----:B------:R-:W-:Y:S02]  /*0950*/  FADD.FTZ R5, RZ, R3 ;  /* 0x00000003ff057221 */ /* 0x000fe40000010000 */
[----:B------:R-:W-:Y:S02]  /*0960*/  FADD.FTZ R7, R2, R7 ;  /* 0x0000000702077221 */ /* 0x000fe40000010000 */
[----:B------:R-:W-:Y:S01]  /*0970*/  FADD.FTZ R5, R5, R8 ;  /* 0x0000000805057221 */ /* 0x000fe20000010000 */
[--C-:B--2---:R-:W-:Y:S02]  /*0980*/  HADD2.F32 R16, -RZ, R0.reuse.H1_H1 ;  /* 0x30000000ff107230 */ /* 0x104fe40000004100 */
[----:B------:R-:W-:-:S03]  /*0990*/  HADD2.F32 R3, -RZ, R0.H0_H0 ;  /* 0x20000000ff037230 */ /* 0x000fc60000004100 */
[----:B------:R-:W-:Y:S01]  /*09a0*/  FMUL.FTZ R8, R16, R16 ;  /* 0x0000001010087220 */ /* 0x000fe20000410000 */
[--C-:B----4-:R-:W-:Y:S02]  /*09b0*/  HADD2.F32 R2, -RZ, R4.reuse.H1_H1 ;  /* 0x30000004ff027230 */ /* 0x110fe40000004100 */
[----:B------:R-:W-:Y:S02]  /*09c0*/  HADD2.F32 R0, -RZ, R4.H0_H0 ;  /* 0x20000004ff007230 */ /* 0x000fe40000004100 */
        /* <DEDUP_REMOVED lines=43> */
.L_x_1825:
[----:B------:R-:W-:Y:S05]  /*0c80*/  BSYNC.RECONVERGENT B0 ;  /* 0x0000000000007941 */ /* 0x000fea0003800200 */
.L_x_1824:
        /* <DEDUP_REMOVED lines=36> */
.L_x_1827:
[----:B------:R-:W-:Y:S05]  /*0ed0*/  BSYNC.RECONVERGENT B0 ;  /* 0x0000000000007941 */ /* 0x000fea0003800200 */
.L_x_1826:
        /* <DEDUP_REMOVED lines=21> */
[----:B------:R-:W-:Y:S01]  /*1030*/  ISETP.NE.AND P2, PT, R11, -0x1, PT ;  /* 0xffffffff0b00780c */ /* 0x000fe20003f45270 */
[----:B------:R-:W-:Y:S02]  /*1040*/  IMAD.U32 R6, RZ, RZ, UR10 ;  /* 0x0000000aff067e24 */ /* 0x000fe4000f8e00ff */
        /* <DEDUP_REMOVED lines=8> */
.L_x_1830:
[----:B---3--:R-:W3:Y:S04]  /*10d0*/  LDG.E.STRONG.GPU R6, desc[UR16][R8.64] ;  /* 0x0000001008067981 */ /* 0x008ee8000c1ef900 */
[----:B---3--:R-:W-:Y:S01]  /*10e0*/  CCTL.IVALL ;  /* 0x00000000ff00798f */ /* 0x008fe20002000000 */
[----:B------:R-:W-:Y:S05]  /*10f0*/  YIELD ;  /* 0x0000000000007946 */ /* 0x000fea0003800000 */
[----:B------:R-:W-:-:S13]  /*1100*/  ISETP.NE.AND P2, PT, R6, R11, PT ;  /* 0x0000000b0600720c */ /* 0x000fda0003f45270 */
[----:B------:R-:W-:Y:S05]  /*1110*/  @P2 BRA `(.L_x_1830) ;  /* 0xfffffffc00ec2947 */ /* 0x000fea000383ffff */
.L_x_1829:
        /* <DEDUP_REMOVED lines=15> */
.L_x_1832:
        /* <DEDUP_REMOVED lines=23> */
[----:B------:R-:W-:Y:S02]  /*1380*/  MOV R10, UR26 ;  /* 0x0000001a000a7c02 */ /* 0x000fe40008000f00 */
[----:B------:R-:W-:Y:S02]  /*1390*/  MOV R11, UR27 ;  /* 0x0000001b000b7c02 */ /* 0x000fe40008000f00 */
[----:B------:R-:W3:Y:S01]  /*13a0*/  @!P4 LDG.E.64 R8, desc[UR16][R8.64] ;  /* 0x000000100808c981 */ /* 0x000ee2000c1e1b00 */
[----:B--2---:R-:W-:Y:S01]  /*13b0*/  IMAD.U32 R12, RZ, RZ, UR24 ;  /* 0x00000018ff0c7e24 */ /* 0x004fe2000f8e00ff */
[----:B-1----:R-:W-:-:S02]  /*13c0*/  MOV R13, UR25 ;  /* 0x00000019000d7c02 */ /* 0x002fc40008000f00 */
[----:B------:R-:W2:Y:S04]  /*13d0*/  @!P6 LDG.E.64 R10, desc[UR16][R10.64] ;  /* 0x000000100a0ae981 */ /* 0x000ea8000c1e1b00 */
[----:B------:R-:W4:Y:S01]  /*13e0*/  @!P5 LDG.E.64 R12, desc[UR16][R12.64] ;  /* 0x000000100c0cd981 */ /* 0x000f22000c1e1b00 */
[----:B------:R-:W-:Y:S02]  /*13f0*/  UIADD3 UR24, UPT, UPT, UR5, 0x4, URZ ;  /* 0x0000000405187890 */ /* 0x000fe4000fffe0ff */
[----:B------:R-:W-:Y:S01]  /*1400*/  UIADD3 UR25, UPT, UPT, UR5, 0x6, URZ ;  /* 0x0000000605197890 */ /* 0x000fe2000fffe0ff */
[----:B0-----:R-:W-:-:S03]  /*1410*/  @!P2 FADD.FTZ R4, R4, R6 ;  /* 0x000000060404a221 */ /* 0x001fc60000010000 */
[----:B------:R-:W-:Y:S01]  /*1420*/  MOV R6, UR24 ;  /* 0x0000001800067c02 */ /* 0x000fe20008000f00 */
[----:B------:R-:W-:Y:S01]  /*1430*/  UIADD3 UR24, UPT, UPT, UR5, 0x5, URZ ;  /* 0x0000000505187890 */ /* 0x000fe2000fffe0ff */
[----:B------:R-:W-:Y:S01]  /*1440*/  @!P2 FADD.FTZ R5, R5, R7 ;  /* 0x000000070505a221 */ /* 0x000fe20000010000 */
[----:B------:R-:W-:Y:S02]  /*1450*/  MOV R7, UR25 ;  /* 0x0000001900077c02 */ /* 0x000fe40008000f00 */
[----:B------:R-:W-:Y:S02]  /*1460*/  ISETP.EQ.OR P2, PT, R6, UR15, P3 ;  /* 0x0000000f06007c0c */ /* 0x000fe40009f42670 */
[----:B------:R-:W-:Y:S01]  /*1470*/  MOV R6, UR24 ;  /* 0x0000001800067c02 */ /* 0x000fe20008000f00 */
[----:B------:R-:W-:Y:S01]  /*1480*/  UIADD3 UR24, UPT, UPT, UR5, 0x7, URZ ;  /* 0x0000000705187890 */ /* 0x000fe2000fffe0ff */
[----:B---3--:R-:W-:Y:S01]  /*1490*/  @!P4 FADD.FTZ R4, R4, R8 ;  /* 0x000000080404c221 */ /* 0x008fe20000010000 */
[----:B------:R-:W-:Y:S01]  /*14a0*/  @!P4 FADD.FTZ R5, R5, R9 ;  /* 0x000000090505c221 */ /* 0x000fe20000010000 */
[----:B------:R-:W-:-:S02]  /*14b0*/  ISETP.EQ.OR P4, PT, R6, UR15, P3 ;  /* 0x0000000f06007c0c */ /* 0x000fc40009f82670 */
[----:B--2---:R-:W-:Y:S01]  /*14c0*/  @!P6 FADD.FTZ R4, R4, R10 ;  /* 0x0000000a0404e221 */ /* 0x004fe20000010000 */
[----:B------:R-:W-:Y:S01]  /*14d0*/  @!P6 FADD.FTZ R5, R5, R11 ;  /* 0x0000000b0505e221 */ /* 0x000fe20000010000 */
[----:B------:R-:W-:-:S03]  /*14e0*/  ISETP.EQ.OR P6, PT, R7, UR15, P3 ;  /* 0x0000000f07007c0c */ /* 0x000fc60009fc2670 */
        /* <DEDUP_REMOVED lines=17> */
[----:B------:R-:W-:Y:S02]  /*1600*/  MOV R10, UR26 ;  /* 0x0000001a000a7c02 */ /* 0x000fe40008000f00 */
[----:B------:R-:W-:Y:S01]  /*1610*/  MOV R11, UR27 ;  /* 0x0000001b000b7c02 */ /* 0x000fe20008000f00 */
[----:B------:R-:W3:Y:S01]  /*1620*/  @!P4 LDG.E.64 R8, desc[UR16][R8.64] ;  /* 0x000000100808c981 */ /* 0x000ee2000c1e1b00 */
[----:B------:R-:W-:Y:S01]  /*1630*/  IMAD.U32 R12, RZ, RZ, UR24 ;  /* 0x00000018ff0c7e24 */ /* 0x000fe2000f8e00ff */
[----:B------:R-:W-:-:S03]  /*1640*/  MOV R13, UR25 ;  /* 0x00000019000d7c02 */ /* 0x000fc60008000f00 */
        /* <DEDUP_REMOVED lines=23> */
.L_x_1831:
[----:B------:R-:W-:-:S13]  /*17c0*/  LOP3.LUT P2, RZ, R22, 0x7, RZ, 0xc0, !PT ;  /* 0x0000000716ff7812 */ /* 0x000fda000784c0ff */
[----:B------:R-:W-:Y:S05]  /*17d0*/  @!P2 BRA `(.L_x_1828) ;  /* 0x000000040070a947 */ /* 0x000fea0003800000 */
[----:B---3--:R-:W-:-:S04]  /*17e0*/  LOP3.LUT R6, R22, 0x7, RZ, 0xc0, !PT ;  /* 0x0000000716067812 */ /* 0x008fc800078ec0ff */
[----:B------:R-:W-:-:S04]  /*17f0*/  IADD3 R6, PT, PT, R6, -0x1, RZ ;  /* 0xffffffff06067810 */ /* 0x000fc80007ffe0ff */
        /* <DEDUP_REMOVED lines=27> */
[----:B------:R-:W0:Y:S01]  /*19b0*/  @!P2 LDG.E.64 R6, desc[UR16][R6.64] ;  /* 0x000000100606a981 */ /* 0x000e22000c1e1b00 */
        /* <DEDUP_REMOVED lines=20> */
.L_x_1833:
[----:B------:R-:W-:-:S13]  /*1b00*/  LOP3.LUT P2, R6, R22, 0x3, RZ, 0xc0, !PT ;  /* 0x0000000316067812 */ /* 0x000fda000784c0ff */
        /* <DEDUP_REMOVED lines=15> */
[----:B------:R-:W-:-:S05]  /*1c00*/  IMAD.U32 R7, RZ, RZ, UR13 ;  /* 0x0000000dff077e24 */ /* 0x000fca000f8e00ff */
[----:B------:R-:W-:Y:S01]  /*1c10*/  MOV R8, UR10 ;  /* 0x0000000a00087c02 */ /* 0x000fe20008000f00 */
[----:B------:R-:W0:Y:S01]  /*1c20*/  @!P4 LDG.E.64 R6, desc[UR16][R6.64] ;  /* 0x000000100606c981 */ /* 0x000e22000c1e1b00 */
[----:B------:R-:W-:-:S06]  /*1c30*/  MOV R9, UR11 ;  /* 0x0000000b00097c02 */ /* 0x000fcc0008000f00 */
        /* <DEDUP_REMOVED lines=8> */
.L_x_1834:
        /* <DEDUP_REMOVED lines=13> */
.L_x_1835:
[----:B------:R-:W-:Y:S05]  /*1d90*/  BSYNC.RECONVERGENT B0 ;  /* 0x0000000000007941 */ /* 0x000fea0003800200 */
.L_x_1828:
        /* <DEDUP_REMOVED lines=20> */
[----:B-1----:R-:W-:Y:S01]  /*1ee0*/  @P0 IMAD.WIDE R12, R7, 0x8, R12 ;  /* 0x00000008070c0825 */ /* 0x002fe200078e020c */
[----:B------:R-:W-:-:S03]  /*1ef0*/  IADD3 R21, PT, PT, R21, R6, RZ ;  /* 0x0000000615157210 */ /* 0x000fc60007ffe0ff */
[----:B0-----:R-:W-:Y:S01]  /*1f00*/  @P0 FMUL.FTZ R6, R4, UR10 ;  /* 0x0000000a04060c20 */ /* 0x001fe20008410000 */
[----:B------:R-:W-:Y:S01]  /*1f10*/  @P0 FMUL.FTZ R7, R5, UR10 ;  /* 0x0000000a05070c20 */ /* 0x000fe20008410000 */
[----:B--2---:R-:W-:-:S04]  /*1f20*/  IMAD.WIDE R10, R21, 0x4, R10 ;  /* 0x00000004150a7825 */ /* 0x004fc800078e020a */
        /* <DEDUP_REMOVED lines=21> */
[C---:B------:R-:W-:Y:S01]  /*2080*/  VIADD R21, R23.reuse, 0x40 ;  /* 0x0000004017157836 */ /* 0x040fe20000000000 */
[C---:B0-----:R-:W-:Y:S02]  /*2090*/  IADD3 R14, PT, PT, R23.reuse, 0x80, RZ ;  /* 0x00000080170e7810 */ /* 0x041fe40007ffe0ff */
[C---:B------:R-:W-:Y:S02]  /*20a0*/  IADD3 R15, PT, PT, R23.reuse, 0xc0, RZ ;  /* 0x000000c0170f7810 */ /* 0x040fe40007ffe0ff */
[----:B--2---:R-:W-:-:S04]  /*20b0*/  ISETP.GE.U32.AND P1, PT, R23, UR12, PT ;  /* 0x0000000c17007c0c */ /* 0x004fc8000bf26070 */
[----:B------:R-:W-:-:S13]  /*20c0*/  ISETP.GE.AND.EX P1, PT, R28, UR13, PT, P1 ;  /* 0x0000000d1c007c0c */ /* 0x000fda000bf26310 */
[----:B------:R-:W-:Y:S05]  /*20d0*/  @P1 BRA `(.L_x_1839) ;  /* 0x0000000000481947 */ /* 0x000fea0003800000 */
[----:B------:R-:W0:Y:S01]  /*20e0*/  LDCU.64 UR18, c[0x0][0x3e0] ;  /* 0x00007c00ff1277ac */ /* 0x000e220008000a00 */
[--C-:B------:R-:W-:Y:S01]  /*20f0*/  FADD.FTZ R18, R18, -R8.reuse ;  /* 0x8000000812127221 */ /* 0x100fe20000010000 */
[----:B------:R-:W-:Y:S01]  /*2100*/  MOV R10, R26 ;  /* 0x0000001a000a7202 */ /* 0x000fe20000000f00 */
[----:B------:R-:W-:Y:S01]  /*2110*/  FADD.FTZ R12, R19, -R8 ;  /* 0x80000008130c7221 */ /* 0x000fe20000010000 */
[----:B------:R-:W2:Y:S01]  /*2120*/  LDCU.64 UR10, c[0x0][0x380] ;  /* 0x00007000ff0a77ac */ /* 0x000ea20008000a00 */
[----:B------:R-:W-:Y:S01]  /*2130*/  MOV R11, R25 ;  /* 0x00000019000b7202 */ /* 0x000fe20000000f00 */
[-C--:B-1----:R-:W-:Y:S01]  /*2140*/  FMUL.FTZ R19, R18, R9.reuse ;  /* 0x0000000912137220 */ /* 0x082fe20000410000 */
[----:B------:R-:W-:-:S03]  /*2150*/  FMUL.FTZ R12, R12, R9 ;  /* 0x000000090c0c7220 */ /* 0x000fc60000410000 */
[----:B-----5:R-:W-:Y:S01]  /*2160*/  FFMA.FTZ R18, R4, R19, R6 ;  /* 0x0000001304127223 */ /* 0x020fe20000010006 */
        /* <DEDUP_REMOVED lines=9> */
.L_x_1839:
[----:B------:R-:W-:Y:S05]  /*2200*/  BSYNC.RECONVERGENT B1 ;  /* 0x0000000000017941 */ /* 0x000fea0003800200 */
.L_x_1838:
[----:B------:R-:W-:Y:S01]  /*2210*/  ISETP.GE.U32.AND P1, PT, R21, UR12, PT ;  /* 0x0000000c15007c0c */ /* 0x000fe2000bf26070 */
[----:B------:R-:W-:Y:S01]  /*2220*/  BSSY.RECONVERGENT B1, `(.L_x_1840) ;  /* 0x000001c000017945 */ /* 0x000fe20003800200 */
[----:B------:R-:W-:Y:S02]  /*2230*/  SHF.R.S32.HI R10, RZ, 0x1f, R21 ;  /* 0x0000001fff0a7819 */ /* 0x000fe40000011415 */
        /* <DEDUP_REMOVED lines=8> */
[----:B------:R-:W2:Y:S01]  /*22c0*/  LDCU.64 UR10, c[0x0][0x3e0] ;  /* 0x00007c00ff0a77ac */ /* 0x000ea20008000a00 */
[--C-:B------:R-:W-:Y:S01]  /*22d0*/  FADD.FTZ R20, R20, -R8.reuse ;  /* 0x8000000814147221 */ /* 0x100fe20000010000 */
[----:B0-----:R-:W-:Y:S01]  /*22e0*/  FADD.FTZ R12, R17, -R8 ;  /* 0x80000008110c7221 */ /* 0x001fe20000010000 */
[----:B------:R-:W-:Y:S01]  /*22f0*/  IMAD.MOV.U32 R11, RZ, RZ, R25 ;  /* 0x000000ffff0b7224 */ /* 0x000fe200078e0019 */
[----:B------:R-:W0:Y:S01]  /*2300*/  LDCU.64 UR18, c[0x0][0x380] ;  /* 0x00007000ff1277ac */ /* 0x000e220008000a00 */
[-C--:B-1----:R-:W-:Y:S01]  /*2310*/  FMUL.FTZ R17, R20, R9.reuse ;  /* 0x0000000914117220 */ /* 0x082fe20000410000 */
[----:B------:R-:W-:-:S03]  /*2320*/  FMUL.FTZ R12, R12, R9 ;  /* 0x000000090c0c7220 */ /* 0x000fc60000410000 */
[----:B-----5:R-:W-:Y:S01]  /*2330*/  FFMA.FTZ R17, R4, R17, R6 ;  /* 0x0000001104117223 */ /* 0x020fe20000010006 */
[----:B------:R-:W-:Y:S01]  /*2340*/  FFMA.FTZ R20, R5, R12, R7 ;  /* 0x0000000c05147223 */ /* 0x000fe20000010007 */
[----:B--2---:R-:W-:-:S04]  /*2350*/  IMAD R10, R10, UR10, RZ ;  /* 0x0000000a0a0a7c24 */ /* 0x004fc8000f8e02ff */
[----:B------:R-:W-:Y:S01]  /*2360*/  IMAD R13, R21, UR11, R10 ;  /* 0x0000000b150d7c24 */ /* 0x000fe2000f8e020a */
[----:B------:R-:W-:-:S05]  /*2370*/  MOV R10, R26 ;  /* 0x0000001a000a7202 */ /* 0x000fca0000000f00 */
[----:B------:R-:W-:-:S05]  /*2380*/  IMAD.WIDE.U32 R10, R21, UR10, R10 ;  /* 0x0000000a150a7c25 */ /* 0x000fca000f8e000a */
[----:B------:R-:W-:Y:S02]  /*2390*/  IADD3 R13, PT, PT, R11, R13, RZ ;  /* 0x0000000d0b0d7210 */ /* 0x000fe40007ffe0ff */
[----:B0-----:R-:W-:Y:S02]  /*23a0*/  LEA R12, P1, R10, UR18, 0x1 ;  /* 0x000000120a0c7c11 */ /* 0x001fe4000f8208ff */
[----:B------:R-:W-:Y:S02]  /*23b0*/  F2FP.F16.F32.PACK_AB R11, R20, R17 ;  /* 0x00000011140b723e */ /* 0x000fe400000000ff */
[----:B------:R-:W-:-:S05]  /*23c0*/  LEA.HI.X R13, R10, UR19, R13, 0x1, P1 ;  /* 0x000000130a0d7c11 */ /* 0x000fca00088f0c0d */
[----:B------:R2:W-:Y:S04]  /*23d0*/  STG.E desc[UR16][R12.64], R11 ;  /* 0x0000000b0c007986 */ /* 0x0005e8000c101910 */
.L_x_1841:
[----:B------:R-:W-:Y:S05]  /*23e0*/  BSYNC.RECONVERGENT B1 ;  /* 0x0000000000017941 */ /* 0x000fea0003800200 */
.L_x_1840:
[----:B------:R-:W-:Y:S04]  /*23f0*/  BSSY.RECONVERGENT B1, `(.L_x_1842) ;  /* 0x0000014000017945 */ /* 0x000fe80003800200 */
[----:B------:R-:W-:Y:S05]  /*2400*/  @P2 BRA `(.L_x_1843) ;  /* 0x0000000000482947 */ /* 0x000fea0003800000 */
[----:B------:R-:W3:Y:S01]  /*2410*/  LDCU.64 UR10, c[0x0][0x3e0] ;  /* 0x00007c00ff0a77ac */ /* 0x000ee20008000a00 */
[----:B------:R-:W-:Y:S01]  /*2420*/  MOV R10, R26 ;  /* 0x0000001a000a7202 */ /* 0x000fe20000000f00 */
[--C-:B0-2---:R-:W-:Y:S01]  /*2430*/  FADD.FTZ R12, R3, -R8.reuse ;  /* 0x80000008030c7221 */ /* 0x105fe20000010000 */
[----:B------:R-:W-:Y:S01]  /*2440*/  MOV R11, R25 ;  /* 0x00000019000b7202 */ /* 0x000fe20000000f00 */
[----:B------:R-:W0:Y:S01]  /*2450*/  LDCU.64 UR18, c[0x0][0x380] ;  /* 0x00007000ff1277ac */ /* 0x000e220008000a00 */
[----:B------:R-:W-:Y:S01]  /*2460*/  FADD.FTZ R16, R16, -R8 ;  /* 0x8000000810107221 */ /* 0x000fe20000010000 */
[----:B-1----:R-:W-:-:S03]  /*2470*/  FMUL.FTZ R3, R12, R9 ;  /* 0x000000090c037220 */ /* 0x002fc60000410000 */
[----:B------:R-:W-:Y:S01]  /*2480*/  FMUL.FTZ R16, R16, R9 ;  /* 0x0000000910107220 */ /* 0x000fe20000410000 */
[----:B-----5:R-:W-:-:S03]  /*2490*/  FFMA.FTZ R3, R4, R3, R6 ;  /* 0x0000000304037223 */ /* 0x020fc60000010006 */
[----:B------:R-:W-:Y:S01]  /*24a0*/  FFMA.FTZ R16, R5, R16, R7 ;  /* 0x0000001005107223 */ /* 0x000fe20000010007 */
[----:B---3--:R-:W-:-:S04]  /*24b0*/  IMAD R19, R19, UR10, RZ ;  /* 0x0000000a13137c24 */ /* 0x008fc8000f8e02ff */
[----:B------:R-:W-:Y:S01]  /*24c0*/  F2FP.F16.F32.PACK_AB R3, R16, R3 ;  /* 0x000000031003723e */ /* 0x000fe200000000ff */
[----:B------:R-:W-:-:S04]  /*24d0*/  IMAD.WIDE.U32 R10, R14, UR10, R10 ;  /* 0x0000000a0e0a7c25 */ /* 0x000fc8000f8e000a */
[----:B------:R-:W-:Y:S01]  /*24e0*/  IMAD R19, R14, UR11, R19 ;  /* 0x0000000b0e137c24 */ /* 0x000fe2000f8e0213 */
[----:B0-----:R-:W-:-:S04]  /*24f0*/  LEA R12, P1, R10, UR18, 0x1 ;  /* 0x000000120a0c7c11 */ /* 0x001fc8000f8208ff */
[----:B------:R-:W-:-:S04]  /*2500*/  IADD3 R19, PT, PT, R11, R19, RZ ;  /* 0x000000130b137210 */ /* 0x000fc80007ffe0ff */
[----:B------:R-:W-:-:S05]  /*2510*/  LEA.HI.X R13, R10, UR19, R19, 0x1, P1 ;  /* 0x000000130a0d7c11 */ /* 0x000fca00088f0c13 */
[----:B------:R3:W-:Y:S02]  /*2520*/  STG.E desc[UR16][R12.64], R3 ;  /* 0x000000030c007986 */ /* 0x0007e4000c101910 */
.L_x_1843:
[----:B------:R-:W-:Y:S05]  /*2530*/  BSYNC.RECONVERGENT B1 ;  /* 0x0000000000017941 */ /* 0x000fea0003800200 */
.L_x_1842:
[----:B------:R-:W-:Y:S05]  /*2540*/  @P3 BRA `(.L_x_1844) ;  /* 0x0000000800643947 */ /* 0x000fea0003800000 */
[----:B------:R-:W4:Y:S01]  /*2550*/  LDCU.64 UR10, c[0x0][0x3e0] ;  /* 0x00007c00ff0a77ac */ /* 0x000f220008000a00 */
[----:B------:R-:W-:Y:S01]  /*2560*/  MOV R24, R26 ;  /* 0x0000001a00187202 */ /* 0x000fe20000000f00 */
[--C-:B------:R-:W-:Y:S01]  /*2570*/  FADD.FTZ R0, R0, -R8.reuse ;  /* 0x8000000800007221 */ /* 0x100fe20000010000 */
[----:B------:R-:W-:Y:S01]  /*2580*/  FADD.FTZ R2, R2, -R8 ;  /* 0x8000000802027221 */ /* 0x000fe20000010000 */
[----:B------:R-:W0:Y:S02]  /*2590*/  LDCU.64 UR12, c[0x0][0x380] ;  /* 0x00007000ff0c77ac */ /* 0x000e240008000a00 */
[-C--:B-1-3--:R-:W-:Y:S01]  /*25a0*/  FMUL.FTZ R3, R0, R9.reuse ;  /* 0x0000000900037220 */ /* 0x08afe20000410000 */
[----:B------:R-:W-:-:S03]  /*25b0*/  FMUL.FTZ R2, R2, R9 ;  /* 0x0000000902027220 */ /* 0x000fc60000410000 */
[----:B-----5:R-:W-:Y:S01]  /*25c0*/  FFMA.FTZ R4, R4, R3, R6 ;  /* 0x0000000304047223 */ /* 0x020fe20000010006 */
[----:B------:R-:W-:-:S05]  /*25d0*/  FFMA.FTZ R5, R5, R2, R7 ;  /* 0x0000000205057223 */ /* 0x000fca0000010007 */
[----:B------:R-:W-:Y:S01]  /*25e0*/  F2FP.F16.F32.PACK_AB R5, R5, R4 ;  /* 0x000000040505723e */ /* 0x000fe200000000ff */
[----:B----4-:R-:W-:Y:S02]  /*25f0*/  IMAD R18, R18, UR10, RZ ;  /* 0x0000000a12127c24 */ /* 0x010fe4000f8e02ff */
[----:B------:R-:W-:-:S04]  /*2600*/  IMAD.WIDE.U32 R24, R15, UR10, R24 ;  /* 0x0000000a0f187c25 */ /* 0x000fc8000f8e0018 */
[----:B------:R-:W-:Y:S01]  /*2610*/  IMAD R15, R15, UR11, R18 ;  /* 0x0000000b0f0f7c24 */ /* 0x000fe2000f8e0212 */
[----:B0-----:R-:W-:-:S04]  /*2620*/  LEA R2, P1, R24, UR12, 0x1 ;  /* 0x0000000c18027c11 */ /* 0x001fc8000f8208ff */
[----:B------:R-:W-:-:S04]  /*2630*/  IADD3 R15, PT, PT, R25, R15, RZ ;  /* 0x0000000f190f7210 */ /* 0x000fc80007ffe0ff */
[----:B------:R-:W-:-:S05]  /*2640*/  LEA.HI.X R3, R24, UR13, R15, 0x1, P1 ;  /* 0x0000000d18037c11 */ /* 0x000fca00088f0c0f */
[----:B------:R4:W-:Y:S01]  /*2650*/  STG.E desc[UR16][R2.64], R5 ;  /* 0x0000000502007986 */ /* 0x0009e2000c101910 */
[----:B------:R-:W-:Y:S05]  /*2660*/  BRA `(.L_x_1844) ;  /* 0x00000008001c7947 */ /* 0x000fea0003800000 */
.L_x_1837:
[----:B------:R-:W2:Y:S01]  /*2670*/  LDCU.64 UR18, c[0x0][0x3e8] ;  /* 0x00007d00ff1277ac */ /* 0x000ea20008000a00 */
[----:B------:R-:W-:Y:S01]  /*2680*/  BSSY.RECONVERGENT B1, `(.L_x_1845) ;  /* 0x0000022000017945 */ /* 0x000fe20003800200 */
[C---:B0-----:R-:W-:Y:S01]  /*2690*/  VIADD R14, R23.reuse, 0x40 ;  /* 0x00000040170e7836 */ /* 0x041fe20000000000 */
[C---:B------:R-:W-:Y:S02]  /*26a0*/  IADD3 R10, PT, PT, R23.reuse, 0x80, RZ ;  /* 0x00000080170a7810 */ /* 0x040fe40007ffe0ff */
[----:B------:R-:W-:Y:S01]  /*26b0*/  IADD3 R11, PT, PT, R23, 0xc0, RZ ;  /* 0x000000c0170b7810 */ /* 0x000fe20007ffe0ff */
[----:B------:R-:W-:Y:S06]  /*26c0*/  @P1 BRA `(.L_x_1846) ;  /* 0x0000000000741947 */ /* 0x000fec0003800000 */
[--C-:B------:R-:W-:Y:S01]  /*26d0*/  FADD.FTZ R18, R18, -R8.reuse ;  /* 0x8000000812127221 */ /* 0x100fe20000010000 */
[----:B------:R-:W-:Y:S01]  /*26e0*/  FADD.FTZ R12, R19, -R8 ;  /* 0x80000008130c7221 */ /* 0x000fe20000010000 */
[----:B------:R-:W0:Y:S02]  /*26f0*/  LDCU.64 UR10, c[0x0][0x3e0] ;  /* 0x00007c00ff0a77ac */ /* 0x000e240008000a00 */
        /* <DEDUP_REMOVED lines=10> */
[----:B------:R-:W-:-:S06]  /*27a0*/  SHF.R.S32.HI R18, RZ, 0x1f, R23 ;  /* 0x0000001fff127819 */ /* 0x000fcc0000011417 */
[----:B------:R-:W3:Y:S01]  /*27b0*/  MUFU.RCP R28, R21 ;  /* 0x00000015001c7308 */ /* 0x000ee20000001000 */
[----:B----4-:R-:W-:Y:S01]  /*27c0*/  FADD.FTZ R29, R19, 1 ;  /* 0x3f800000131d7421 */ /* 0x010fe20000010000 */
[----:B------:R-:W-:-:S06]  /*27d0*/  MOV R19, R25 ;  /* 0x0000001900137202 */ /* 0x000fcc0000000f00 */
[----:B------:R-:W4:Y:S01]  /*27e0*/  MUFU.RCP R13, R29 ;  /* 0x0000001d000d7308 */ /* 0x000f220000001000 */
[----:B---3--:R-:W-:Y:S01]  /*27f0*/  FMUL.FTZ R15, R15, R28 ;  /* 0x0000001c0f0f7220 */ /* 0x008fe20000410000 */
[----:B0-----:R-:W-:Y:S01]  /*2800*/  IMAD R28, R18, UR10, RZ ;  /* 0x0000000a121c7c24 */ /* 0x001fe2000f8e02ff */
[----:B------:R-:W-:-:S03]  /*2810*/  MOV R18, R26 ;  /* 0x0000001a00127202 */ /* 0x000fc60000000f00 */
[C---:B------:R-:W-:Y:S02]  /*2820*/  IMAD R21, R23.reuse, UR11, R28 ;  /* 0x0000000b17157c24 */ /* 0x040fe4000f8e021c */
[----:B------:R-:W-:-:S04]  /*2830*/  IMAD.WIDE.U32 R18, R23, UR10, R18 ;  /* 0x0000000a17127c25 */ /* 0x000fc8000f8e0012 */
[----:B----4-:R-:W-:Y:S01]  /*2840*/  FMUL.FTZ R28, R12, R13 ;  /* 0x0000000d0c1c7220 */ /* 0x010fe20000410000 */
[----:B------:R-:W-:Y:S02]  /*2850*/  IADD3 R21, PT, PT, R19, R21, RZ ;  /* 0x0000001513157210 */ /* 0x000fe40007ffe0ff */
[----:B-1----:R-:W-:Y:S02]  /*2860*/  LEA R12, P1, R18, UR12, 0x1 ;  /* 0x0000000c120c7c11 */ /* 0x002fe4000f8208ff */
[----:B------:R-:W-:Y:S02]  /*2870*/  F2FP.F16.F32.PACK_AB R15, R28, R15 ;  /* 0x0000000f1c0f723e */ /* 0x000fe400000000ff */
[----:B------:R-:W-:-:S05]  /*2880*/  LEA.HI.X R13, R18, UR13, R21, 0x1, P1 ;  /* 0x0000000d120d7c11 */ /* 0x000fca00088f0c15 */
[----:B------:R0:W-:Y:S04]  /*2890*/  STG.E desc[UR16][R12.64], R15 ;  /* 0x0000000f0c007986 */ /* 0x0001e8000c101910 */
.L_x_1846:
[----:B--2---:R-:W-:Y:S05]  /*28a0*/  BSYNC.RECONVERGENT B1 ;  /* 0x0000000000017941 */ /* 0x004fea0003800200 */
.L_x_1845:
        /* <DEDUP_REMOVED lines=27> */
[----:B------:R-:W-:-:S06]  /*2a60*/  IMAD.MOV.U32 R13, RZ, RZ, R25 ;  /* 0x000000ffff0d7224 */ /* 0x000fcc00078e0019 */
        /* <DEDUP_REMOVED lines=9> */
[----:B------:R-:W-:-:S05]  /*2b00*/  F2FP.F16.F32.PACK_AB R13, R14, R28 ;  /* 0x0000001c0e0d723e */ /* 0x000fca00000000ff */
[----:B------:R0:W-:Y:S02]  /*2b10*/  STG.E desc[UR16][R20.64], R13 ;  /* 0x0000000d14007986 */ /* 0x0001e4000c101910 */
.L_x_1848:
[----:B------:R-:W-:Y:S05]  /*2b20*/  BSYNC.RECONVERGENT B1 ;  /* 0x0000000000017941 */ /* 0x000fea0003800200 */
.L_x_1847:
        /* <DEDUP_REMOVED lines=18> */
[----:B------:R-:W-:-:S06]  /*2c50*/  MOV R12, R26 ;  /* 0x0000001a000c7202 */ /* 0x000fcc0000000f00 */
[----:B------:R-:W1:Y:S01]  /*2c60*/  MUFU.RCP R17, R17 ;  /* 0x0000001100117308 */ /* 0x000e620000001000 */
[----:B------:R-:W-:-:S04]  /*2c70*/  IMAD.WIDE.U32 R12, R10, UR10, R12 ;  /* 0x0000000a0a0c7c25 */ /* 0x000fc8000f8e000c */
[----:B--2---:R-:W-:Y:S01]  /*2c80*/  FADD.FTZ R19, R16, 1 ;  /* 0x3f80000010137421 */ /* 0x004fe20000010000 */
[----:B------:R-:W-:-:S03]  /*2c90*/  IADD3 R15, PT, PT, R13, R15, RZ ;  /* 0x0000000f0d0f7210 */ /* 0x000fc60007ffe0ff */
[----:B------:R-:W2:Y:S01]  /*2ca0*/  MUFU.RCP R20, R19 ;  /* 0x0000001300147308 */ /* 0x000ea20000001000 */
[----:B-1----:R-:W-:Y:S01]  /*2cb0*/  FMUL.FTZ R10, R14, R17 ;  /* 0x000000110e0a7220 */ /* 0x002fe20000410000 */
[----:B0-----:R-:W-:-:S04]  /*2cc0*/  LEA R14, P1, R12, UR12, 0x1 ;  /* 0x0000000c0c0e7c11 */ /* 0x001fc8000f8208ff */
[----:B------:R-:W-:Y:S01]  /*2cd0*/  LEA.HI.X R15, R12, UR13, R15, 0x1, P1 ;  /* 0x0000000d0c0f7c11 */ /* 0x000fe200088f0c0f */
[----:B--2---:R-:W-:-:S05]  /*2ce0*/  FMUL.FTZ R3, R3, R20 ;  /* 0x0000001403037220 */ /* 0x004fca0000410000 */
[----:B------:R-:W-:-:S05]  /*2cf0*/  F2FP.F16.F32.PACK_AB R3, R3, R10 ;  /* 0x0000000a0303723e */ /* 0x000fca00000000ff */
[----:B------:R2:W-:Y:S02]  /*2d00*/  STG.E desc[UR16][R14.64], R3 ;  /* 0x000000030e007986 */ /* 0x0005e4000c101910 */
.L_x_1850:
[----:B------:R-:W-:Y:S05]  /*2d10*/  BSYNC.RECONVERGENT B1 ;  /* 0x0000000000017941 */ /* 0x000fea0003800200 */
.L_x_1849:
        /* <DEDUP_REMOVED lines=26> */
[----:B------:R-:W-:-:S05]  /*2ec0*/  F2FP.F16.F32.PACK_AB R7, R7, R0 ;  /* 0x000000000707723e */ /* 0x000fca00000000ff */
[----:B------:R1:W-:Y:S02]  /*2ed0*/  STG.E desc[UR16][R2.64], R7 ;  /* 0x0000000702007986 */ /* 0x0003e4000c101910 */
.L_x_1844:
[----:B------:R-:W-:Y:S05]  /*2ee0*/  BSYNC.RECONVERGENT B0 ;  /* 0x0000000000007941 */ /* 0x000fea0003800200 */
.L_x_1836:
[----:B------:R-:W-:Y:S02]  /*2ef0*/  UIADD3 UR8, UPT, UPT, UR20, UR8, URZ ;  /* 0x0000000814087290 */ /* 0x000fe4000fffe0ff */
[----:B------:R-:W-:Y:S02]  /*2f00*/  UIADD3 UR4, UPT, UPT, UR4, 0x1, URZ ;  /* 0x0000000104047890 */ /* 0x000fe4000fffe0ff */
[----:B------:R-:W-:-:S09]  /*2f10*/  UISETP.GE.AND UP0, UPT, UR8, UR7, UPT ;  /* 0x000000070800728c */ /* 0x000fd2000bf06270 */
[----:B------:R-:W-:Y:S05]  /*2f20*/  BRA.U !UP0, `(.L_x_1851) ;  /* 0xffffffd108987547 */ /* 0x000fea000b83ffff */
[----:B------:R-:W-:Y:S05]  /*2f30*/  EXIT ;  /* 0x000000000000794d */ /* 0x000fea0003800000 */
.L_x_1852:
        /* <DEDUP_REMOVED lines=12> */
.L_x_2509:


//--------------------- .text._Z35group_norm_nhwc_fwd_one_pass_kernelI11Fp16IOFp32WLi512ELi12ELi384EEv26Group_norm_nhwc_fwd_params --------------------------
	.section	.text._Z35group_norm_nhwc_fwd_one_pass_kernelI11Fp16IOFp32WLi512ELi12ELi384EEv26Group_norm_nhwc_fwd_params,"ax",@progbits
	.align	128
        .global         _Z35group_norm_nhwc_fwd_one_pass_kernelI11Fp16IOFp32WLi512ELi12ELi384EEv26Group_norm_nhwc_fwd_params
        .type           _Z35group_norm_nhwc_fwd_one_pass_kernelI11Fp16IOFp32WLi512ELi12ELi384EEv26Group_norm_nhwc_fwd_params,@function
        .size           _Z35group_norm_nhwc_fwd_one_pass_kernelI11Fp16IOFp32WLi512ELi12ELi384EEv26Group_norm_nhwc_fwd_params,(.L_x_2510 - _Z35group_norm_nhwc_fwd_one_pass_kernelI11Fp16IOFp32WLi512ELi12ELi384EEv26Group_norm_nhwc_fwd_params)
        .other          _Z35group_norm_nhwc_fwd_one_pass_kernelI11Fp16IOFp32WLi512ELi12ELi384EEv26Group_norm_nhwc_fwd_params,@"STO_CUDA_ENTRY STV_DEFAULT"
_Z35group_norm_nhwc_fwd_one_pass_kernelI11Fp16IOFp32WLi512ELi12ELi384EEv26Group_norm_nhwc_fwd_params:
.text._Z35group_norm_nhwc_fwd_one_pass_kernelI11Fp16IOFp32WLi512ELi12ELi384EEv26Group_norm_nhwc_fwd_params:
        /* <DEDUP_REMOVED lines=36> */
.L_x_1896:
[----:B0-----:R-:W0:Y:S01]  /*0240*/  LDCU UR5, c[0x0][0x3f8] ;  /* 0x00007f00ff0577ac */ /* 0x001e220008000800 */
[----:B---3--:R-:W-:Y:S01]  /*0250*/  IABS R6, UR7 ;  /* 0x0000000700067c13 */ /* 0x008fe20008000000 */
[----:B------:R-:W-:Y:S01]  /*0260*/  HFMA2 R16, -RZ, RZ, 0, 0 ;  /* 0x00000000ff107431 */ /* 0x000fe200000001ff */
[C---:B------:R-:W-:Y:S01]  /*0270*/  IADD3 R19, PT, PT, R31.reuse, 0x40, RZ ;  /* 0x000000401f137810 */ /* 0x040fe20007ffe0ff */
[----:B------:R-:W1:Y:S01]  /*0280*/  LDCU.64 UR14, c[0x0][0x3f0] ;  /* 0x00007e00ff0e77ac */ /* 0x000e620008000a00 */
[C---:B------:R-:W-:Y:S02]  /*0290*/  IADD3 R17, PT, PT, R31.reuse, 0x80, RZ ;  /* 0x000000801f117810 */ /* 0x040fe40007ffe0ff */
[----:B------:R-:W-:Y:S02]  /*02a0*/  IADD3 R36, PT, PT, R31, 0x100, RZ ;  /* 0x000001001f247810 */ /* 0x000fe40007ffe0ff */
[----:B------:R-:W-:Y:S02]  /*02b0*/  SHF.R.S32.HI R21, RZ, 0x1f, R17 ;  /* 0x0000001fff157819 */ /* 0x000fe40000011411 */
[----:B--2---:R-:W-:-:S02]  /*02c0*/  SHF.R.S32.HI R15, RZ, 0x1f, R36 ;  /* 0x0000001fff0f7819 */ /* 0x004fc40000011424 */
[----:B------:R-:W-:Y:S02]  /*02d0*/  LOP3.LUT R34, R28, 0xffff, RZ, 0xc0, !PT ;  /* 0x0000ffff1c227812 */ /* 0x000fe400078ec0ff */
[----:B------:R-:W-:Y:S02]  /*02e0*/  IADD3 R12, PT, PT, R31, 0xc0, RZ ;  /* 0x000000c01f0c7810 */ /* 0x000fe40007ffe0ff */
[----:B0-----:R-:W-:Y:S01]  /*02f0*/  MOV R0, UR5 ;  /* 0x0000000500007c02 */ /* 0x001fe20008000f00 */
[----:B------:R-:W-:Y:S01]  /*0300*/  UISETP.NE.AND UP0, UPT, UR5, URZ, UPT ;  /* 0x000000ff0500728c */ /* 0x000fe2000bf05270 */
[----:B------:R-:W-:Y:S02]  /*0310*/  SHF.R.S32.HI R13, RZ, 0x1f, R12 ;  /* 0x0000001fff0d7819 */ /* 0x000fe4000001140c */
[----:B----4-:R-:W-:-:S04]  /*0320*/  IABS R5, R0 ;  /* 0x0000000000057213 */ /* 0x010fc80000000000 */
[----:B------:R-:W0:Y:S08]  /*0330*/  I2F.RP R0, R5 ;  /* 0x0000000500007306 */ /* 0x000e300000209400 */
[----:B0-----:R-:W0:Y:S02]  /*0340*/  MUFU.RCP R0, R0 ;  /* 0x0000000000007308 */ /* 0x001e240000001000 */
[----:B0-----:R-:W-:-:S06]  /*0350*/  IADD3 R2, PT, PT, R0, 0xffffffe, RZ ;  /* 0x0ffffffe00027810 */ /* 0x001fcc0007ffe0ff */
        /* <DEDUP_REMOVED lines=10> */
[----:B------:R-:W-:-:S11]  /*0400*/  SHF.R.S32.HI R7, RZ, 0x1f, R19 ;  /* 0x0000001fff077819 */ /* 0x000fd60000011413 */
[----:B------:R-:W-:Y:S02]  /*0410*/  UIMAD.WIDE.U32 UR8, UR8, UR10, URZ ;  /* 0x0000000a080872a5 */ /* 0x000fe4000f8e00ff */
[----:B------:R-:W-:-:S04]  /*0420*/  ULOP3.LUT UR8, UR7, UR5, URZ, 0x3c, !UPT ;  /* 0x0000000507087292 */ /* 0x000fc8000f8e3cff */
[----:B------:R-:W-:-:S05]  /*0430*/  IADD3 R0, PT, PT, RZ, -UR9, RZ ;  /* 0x80000009ff007c10 */ /* 0x000fca000fffe0ff */
        /* <DEDUP_REMOVED lines=10> */
[----:B------:R-:W-:-:S02]  /*04e0*/  ISETP.GE.U32.AND P3, PT, R36, UR10, PT ;  /* 0x0000000a24007c0c */ /* 0x000fc4000bf66070 */
[----:B------:R-:W-:Y:S02]  /*04f0*/  ISETP.GE.AND.EX P5, PT, R21, UR11, PT, P5 ;  /* 0x0000000b15007c0c */ /* 0x000fe4000bfa6350 */
[-C--:B------:R-:W-:Y:S02]  /*0500*/  @!P1 IADD3 R0, PT, PT, R0, -R5.reuse, RZ ;  /* 0x8000000500009210 */ /* 0x080fe40007ffe0ff */
[----:B------:R-:W-:Y:S02]  /*0510*/  ISETP.GE.AND.EX P3, PT, R15, UR11, PT, P3 ;  /* 0x0000000b0f007c0c */ /* 0x000fe4000bf66330 */
[----:B------:R-:W-:Y:S02]  /*0520*/  ISETP.GE.U32.AND P1, PT, R0, R5, PT ;  /* 0x000000050000720c */ /* 0x000fe40003f26070 */
[----:B-1----:R-:W-:Y:S01]  /*0530*/  MOV R5, UR14 ;  /* 0x0000000e00057c02 */ /* 0x002fe20008000f00 */
[----:B------:R-:W0:Y:S01]  /*0540*/  @!P4 LDC.64 R2, c[0x0][0x3e0] ;  /* 0x0000f800ff02cb82 */ /* 0x000e220000000a00 */
[----:B------:R-:W-:-:S04]  /*0550*/  ISETP.GE.U32.AND P2, PT, R31, UR10, PT ;  /* 0x0000000a1f007c0c */ /* 0x000fc8000bf46070 */
[----:B------:R-:W-:-:S03]  /*0560*/  ISETP.GE.AND.EX P2, PT, R27, UR11, PT, P2 ;  /* 0x0000000b1b007c0c */ /* 0x000fc6000bf46320 */
[----:B-----5:R-:W1:Y:S02]  /*0570*/  @!P4 LDC.64 R10, c[0x0][0x390] ;  /* 0x0000e400ff0acb82 */ /* 0x020e640000000a00 */
[----:B------:R-:W-:-:S05]  /*0580*/  VOTEU.ANY UP1, P1 ;  /* 0x0000000000ff7886 */ /* 0x000fca0000820100 */
[----:B------:R-:W-:Y:S01]  /*0590*/  @UP1 UIADD3 UR9, UPT, UPT, UR9, 0x1, URZ ;  /* 0x0000000109091890 */ /* 0x000fe2000fffe0ff */
[----:B------:R-:W2:Y:S03]  /*05a0*/  @!P5 LDC.64 R8, c[0x0][0x3e0] ;  /* 0x0000f800ff08db82 */ /* 0x000ea60000000a00 */
[----:B------:R-:W-:Y:S02]  /*05b0*/  @!UP2 UIADD3 UR9, UPT, UPT, -UR9, URZ, URZ ;  /* 0x000000ff0909a290 */ /* 0x000fe4000fffe1ff */
[----:B------:R-:W-:-:S04]  /*05c0*/  @!UP0 ULOP3.LUT UR9, URZ, UR5, URZ, 0x33, !UPT ;  /* 0x00000005ff098292 */ /* 0x000fc8000f8e33ff */
[----:B------:R-:W-:-:S04]  /*05d0*/  UIADD3 UR8, UPT, UPT, -UR9, URZ, URZ ;  /* 0x000000ff09087290 */ /* 0x000fc8000fffe1ff */
[----:B------:R-:W-:Y:S02]  /*05e0*/  UIMAD UR8, UR5, UR8, UR7 ;  /* 0x00000008050872a4 */ /* 0x000fe4000f8e0207 */
[----:B------:R-:W-:Y:S02]  /*05f0*/  USHF.R.S32.HI UR5, URZ, 0x1f, UR9 ;  /* 0x0000001fff057899 */ /* 0x000fe40008011409 */
[----:B------:R-:W-:Y:S02]  /*0600*/  UIMAD UR8, UR8, 0xc, URZ ;  /* 0x0000000c080878a4 */ /* 0x000fe4000f8e02ff */
[----:B------:R-:W-:-:S04]  /*0610*/  UIMAD UR5, UR5, UR14, URZ ;  /* 0x0000000e050572a4 */ /* 0x000fc8000f8e02ff */
[----:B------:R-:W-:Y:S01]  /*0620*/  IADD3 R34, P1, PT, R34, UR8, RZ ;  /* 0x0000000822227c10 */ /* 0x000fe2000ff3e0ff */
[----:B------:R-:W-:Y:S01]  /*0630*/  UIMAD UR5, UR9, UR15, UR5 ;  /* 0x0000000f090572a4 */ /* 0x000fe2000f8e0205 */
[----:B------:R-:W-:-:S04]  /*0640*/  MOV R0, UR8 ;  /* 0x0000000800007c02 */ /* 0x000fc80008000f00 */
[----:B------:R-:W-:Y:S01]  /*0650*/  LEA.HI.X.SX32 R35, R0, RZ, 0x1, P1 ;  /* 0x000000ff00237211 */ /* 0x000fe200008f0eff */
[----:B0-----:R-:W-:Y:S01]  /*0660*/  @!P4 IMAD R0, R7, R2, RZ ;  /* 0x000000020700c224 */ /* 0x001fe200078e02ff */
[----:B------:R-:W-:Y:S01]  /*0670*/  ISETP.GE.U32.AND P1, PT, R12, UR10, PT ;  /* 0x0000000a0c007c0c */ /* 0x000fe2000bf26070 */
[----:B------:R-:W0:Y:S01]  /*0680*/  @!P5 LDC.64 R6, c[0x0][0x390] ;  /* 0x0000e400ff06db82 */ /* 0x000e220000000a00 */
[----:B------:R-:W-:Y:S02]  /*0690*/  IMAD.WIDE.U32 R34, R5, UR9, R34 ;  /* 0x0000000905227c25 */ /* 0x000fe4000f8e0022 */
[----:B------:R-:W-:Y:S02]  /*06a0*/  ISETP.GE.AND.EX P1, PT, R13, UR11, PT, P1 ;  /* 0x0000000b0d007c0c */ /* 0x000fe4000bf26310 */
[----:B------:R-:W-:Y:S01]  /*06b0*/  @!P4 IMAD.MOV.U32 R32, RZ, RZ, R34 ;  /* 0x000000ffff20c224 */ /* 0x000fe200078e0022 */
[----:B------:R-:W-:Y:S02]  /*06c0*/  IADD3 R33, PT, PT, R35, UR5, RZ ;  /* 0x0000000523217c10 */ /* 0x000fe4000fffe0ff */
[----:B------:R-:W3:Y:S01]  /*06d0*/  @!P3 LDC.64 R4, c[0x0][0x3e0] ;  /* 0x0000f800ff04bb82 */ /* 0x000ee20000000a00 */
[C---:B------:R-:W-:Y:S01]  /*06e0*/  @!P4 IMAD R3, R19.reuse, R3, R0 ;  /* 0x000000031303c224 */ /* 0x040fe200078e0200 */
[----:B------:R-:W-:Y:S01]  /*06f0*/  @!P5 MOV R14, R34 ;  /* 0x00000022000ed202 */ /* 0x000fe20000000f00 */
[----:B------:R-:W-:-:S05]  /*0700*/  @!P4 IMAD.WIDE.U32 R18, R19, R2, R32 ;  /* 0x000000021312c225 */ /* 0x000fca00078e0020 */
[----:B------:R-:W-:Y:S02]  /*0710*/  @!P4 IADD3 R0, PT, PT, R19, R3, RZ ;  /* 0x000000031300c210 */ /* 0x000fe40007ffe0ff */
[C---:B-1----:R-:W-:Y:S01]  /*0720*/  @!P4 LEA R20, P6, R18.reuse, R10, 0x1 ;  /* 0x0000000a1214c211 */ /* 0x042fe200078c08ff */
[----:B--2---:R-:W-:Y:S01]  /*0730*/  @!P5 IMAD R10, R21, R8, RZ ;  /* 0x00000008150ad224 */ /* 0x004fe200078e02ff */
[----:B------:R-:W1:Y:S02]  /*0740*/  @!P3 LDC.64 R2, c[0x0][0x390] ;  /* 0x0000e400ff02bb82 */ /* 0x000e640000000a00 */
[----:B------:R-:W-:Y:S01]  /*0750*/  @!P4 LEA.HI.X R21, R18, R11, R0, 0x1, P6 ;  /* 0x0000000b1215c211 */ /* 0x000fe200030f0c00 */
[----:B------:R-:W-:-:S04]  /*0760*/  @!P5 IMAD R19, R17, R9, R10 ;  /* 0x000000091113d224 */ /* 0x000fc800078e020a */
[----:B------:R2:W4:Y:S01]  /*0770*/  @!P4 LDG.E R16, desc[UR12][R20.64] ;  /* 0x0000000c1410c981 */ /* 0x000522000c1e1900 */
[----:B------:R-:W5:Y:S01]  /*0780*/  @!P1 LDC.64 R10, c[0x0][0x3e0] ;  /* 0x0000f800ff0a9b82 */ /* 0x000f620000000a00 */
[----:B---3--:R-:W-:Y:S01]  /*0790*/  @!P3 IMAD R0, R15, R4, RZ ;  /* 0x000000040f00b224 */ /* 0x008fe200078e02ff */
[-C--:B------:R-:W-:Y:S02]  /*07a0*/  @!P5 MOV R15, R33.reuse ;  /* 0x00000021000fd202 */ /* 0x080fe40000000f00 */
[----:B--2---:R-:W-:Y:S01]  /*07b0*/  @!P3 MOV R20, R34 ;  /* 0x000000220014b202 */ /* 0x004fe20000000f00 */
[----:B------:R-:W-:Y:S01]  /*07c0*/  @!P5 IMAD.WIDE.U32 R8, R17, R8, R14 ;  /* 0x000000081108d225 */ /* 0x000fe200078e000e */
[----:B------:R-:W-:-:S03]  /*07d0*/  @!P3 MOV R21, R33 ;  /* 0x000000210015b202 */ /* 0x000fc60000000f00 */
[C---:B------:R-:W-:Y:S01]  /*07e0*/  @!P3 IMAD R15, R36.reuse, R5, R0 ;  /* 0x00000005240fb224 */ /* 0x040fe200078e0200 */
[----:B------:R-:W-:Y:S01]  /*07f0*/  @!P5 IADD3 R19, PT, PT, R9, R19, RZ ;  /* 0x000000130913d210 */ /* 0x000fe20007ffe0ff */
[----:B------:R-:W-:Y:S01]  /*0800*/  @!P3 IMAD.WIDE.U32 R36, R36, R4, R20 ;  /* 0x000000042424b225 */ /* 0x000fe200078e0014 */
[----:B0-----:R-:W-:-:S03]  /*0810*/  @!P5 LEA R18, P4, R8, R6, 0x1 ;  /* 0x000000060812d211 */ /* 0x001fc600078808ff */
[----:B------:R-:W-:Y:S01]  /*0820*/  HFMA2 R14, -RZ, RZ, 0, 0 ;  /* 0x00000000ff0e7431 */ /* 0x000fe200000001ff */
[----:B------:R-:W-:Y:S01]  /*0830*/  IADD3 R0, PT, PT, R31, 0x140, RZ ;  /* 0x000001401f007810 */ /* 0x000fe20007ffe0ff */
[----:B------:R-:W0:Y:S01]  /*0840*/  @!P2 LDC.64 R4, c[0x0][0x3e0] ;  /* 0x0000f800ff04ab82 */ /* 0x000e220000000a00 */
[----:B------:R-:W-:Y:S02]  /*0850*/  @!P5 LEA.HI.X R19, R8, R7, R19, 0x1, P4 ;  /* 0x000000070813d211 */ /* 0x000fe400020f0c13 */
[----:B------:R-:W-:Y:S02]  /*0860*/  @!P3 IADD3 R6, PT, PT, R37, R15, RZ ;  /* 0x0000000f2506b210 */ /* 0x000fe40007ffe0ff */
[----:B------:R-:W-:Y:S02]  /*0870*/  ISETP.GE.U32.AND P4, PT, R0, UR10, PT ;  /* 0x0000000a00007c0c */ /* 0x000fe4000bf86070 */
[----:B------:R-:W-:Y:S01]  /*0880*/  SHF.R.S32.HI R15, RZ, 0x1f, R0 ;  /* 0x0000001fff0f7819 */ /* 0x000fe20000011400 */
[----:B------:R-:W2:Y:S01]  /*0890*/  @!P1 LDC.64 R8, c[0x0][0x390] ;  /* 0x0000e400ff089b82 */ /* 0x000ea20000000a00 */
[----:B------:R3:W4:Y:S02]  /*08a0*/  @!P5 LDG.E R14, desc[UR12][R18.64] ;  /* 0x0000000c120ed981 */ /* 0x000724000c1e1900 */
[----:B------:R-:W-:Y:S01]  /*08b0*/  ISETP.GE.AND.EX P4, PT, R15, UR11, PT, P4 ;  /* 0x0000000b0f007c0c */ /* 0x000fe2000bf86340 */
[----:B-----5:R-:W-:Y:S01]  /*08c0*/  @!P1 IMAD R13, R13, R10, RZ ;  /* 0x0000000a0d0d9224 */ /* 0x020fe200078e02ff */
[----:B-1----:R-:W-:-:S02]  /*08d0*/  @!P3 LEA R20, P6, R36, R2, 0x1 ;  /* 0x000000022414b211 */ /* 0x002fc400078c08ff */
[----:B---3--:R-:W-:Y:S02]  /*08e0*/  @!P1 MOV R18, R34 ;  /* 0x0000002200129202 */ /* 0x008fe40000000f00 */
[----:B------:R-:W-:Y:S01]  /*08f0*/  @!P1 MOV R19, R33 ;  /* 0x0000002100139202 */ /* 0x000fe20000000f00 */
[----:B------:R-:W-:Y:S01]  /*0900*/  @!P1 IMAD R17, R12, R11, R13 ;  /* 0x0000000b0c119224 */ /* 0x000fe200078e020d */
[----:B------:R-:W-:Y:S02]  /*0910*/  @!P3 LEA.HI.X R21, R36, R3, R6, 0x1, P6 ;  /* 0x000000032415b211 */ /* 0x000fe400030f0c06 */
[----:B------:R-:W1:Y:S01]  /*0920*/  @!P2 LDC.64 R2, c[0x0][0x390] ;  /* 0x0000e400ff02ab82 */ /* 0x000e620000000a00 */
[----:B------:R-:W-:Y:S01]  /*0930*/  @!P1 IMAD.WIDE.U32 R10, R12, R10, R18 ;  /* 0x0000000a0c0a9225 */ /* 0x000fe200078e0012 */
[----:B------:R-:W-:Y:S02]  /*0940*/  MOV R6, RZ ;  /* 0x000000ff00067202 */ /* 0x000fe40000000f00 */
[----:B------:R-:W-:-:S04]  /*0950*/  SHF.R.S32.HI R7, RZ, 0x1f, R30 ;  /* 0x0000001fff077819 */ /* 0x000fc8000001141e */
[----:B------:R-:W3:Y:S01]  /*0960*/  @!P4 LDC.64 R12, c[0x0][0x3e0] ;  /* 0x0000f800ff0ccb82 */ /* 0x000ee20000000a00 */
[----:B------:R-:W-:Y:S01]  /*0970*/  ISETP.GE.U32.AND P5, PT, R30, UR10, PT ;  /* 0x0000000a1e007c0c */ /* 0x000fe2000bfa6070 */
[----:B------:R5:W4:Y:S01]  /*0980*/  @!P3 LDG.E R6, desc[UR12][R20.64] ;  /* 0x0000000c1406b981 */ /* 0x000b22000c1e1900 */
[----:B------:R-:W-:Y:S02]  /*0990*/  @!P1 IADD3 R11, PT, PT, R11, R17, RZ ;  /* 0x000000110b0b9210 */ /* 0x000fe40007ffe0ff */
[----:B------:R-:W-:Y:S02]  /*09a0*/  ISETP.GE.AND.EX P5, PT, R7, UR11, PT, P5 ;  /* 0x0000000b07007c0c */ /* 0x000fe4000bfa6350 */
[----:B--2---:R-:W-:Y:S01]  /*09b0*/  @!P1 LEA R18, P3, R10, R8, 0x1 ;  /* 0x000000080a129211 */ /* 0x004fe200078608ff */
[----:B0-----:R-:W-:-:S03]  /*09c0*/  @!P2 IMAD R36, R27, R4, RZ ;  /* 0x000000041b24a224 */ /* 0x001fc600078e02ff */
[----:B------:R-:W-:Y:S02]  /*09d0*/  @!P1 LEA.HI.X R19, R10, R9, R11, 0x1, P3 ;  /* 0x000000090a139211 */ /* 0x000fe400018f0c0b */
[----:B------:R-:W-:Y:S02]  /*09e0*/  ISETP.GE.U32.AND P3, PT, R29, UR10, PT ;  /* 0x0000000a1d007c0c */ /* 0x000fe4000bf66070 */
[----:B-----5:R-:W-:Y:S02]  /*09f0*/  @!P2 MOV R20, R34 ;  /* 0x000000220014a202 */ /* 0x020fe40000000f00 */
[----:B------:R-:W-:Y:S01]  /*0a00*/  @!P2 MOV R21, R33 ;  /* 0x000000210015a202 */ /* 0x000fe20000000f00 */
[----:B------:R-:W-:Y:S01]  /*0a10*/  @!P2 IMAD R17, R31, R5, R36 ;  /* 0x000000051f11a224 */ /* 0x000fe200078e0224 */
[----:B------:R-:W-:Y:S01]  /*0a20*/  ISETP.GE.AND.EX P3, PT, R25, UR11, PT, P3 ;  /* 0x0000000b19007c0c */ /* 0x000fe2000bf66330 */
[----:B------:R-:W0:Y:S01]  /*0a30*/  @!P5 LDC.64 R8, c[0x0][0x3e0] ;  /* 0x0000f800ff08db82 */ /* 0x000e220000000a00 */
[----:B------:R-:W-:Y:S01]  /*0a40*/  @!P2 IMAD.WIDE.U32 R4, R31, R4, R20 ;  /* 0x000000041f04a225 */ /* 0x000fe200078e0014 */
[----:B------:R-:W-:-:S02]  /*0a50*/  @!P4 MOV R20, R34 ;  /* 0x000000220014c202 */ /* 0x000fc40000000f00 */
[----:B------:R-:W-:Y:S01]  /*0a60*/  @!P4 MOV R21, R33 ;  /* 0x000000210015c202 */ /* 0x000fe20000000f00 */
[----:B---3--:R-:W-:-:S03]  /*0a70*/  @!P4 IMAD R15, R15, R12, RZ ;  /* 0x0000000c0f0fc224 */ /* 0x008fc600078e02ff */
[----:B------:R-:W2:Y:S01]  /*0a80*/  @!P4 LDC.64 R10, c[0x0][0x390] ;  /* 0x0000e400ff0acb82 */ /* 0x000ea20000000a00 */
[----:B------:R-:W-:Y:S02]  /*0a90*/  @!P2 IADD3 R5, PT, PT, R5, R17, RZ ;  /* 0x000000110505a210 */ /* 0x000fe40007ffe0ff */
[----:B-1----:R-:W-:Y:S01]  /*0aa0*/  @!P2 LEA R36, P6, R4, R2, 0x1 ;  /* 0x000000020424a211 */ /* 0x002fe200078c08ff */
[----:B------:R-:W-:Y:S02]  /*0ab0*/  IMAD.MOV.U32 R23, RZ, RZ, RZ ;  /* 0x000000ffff177224 */ /* 0x000fe400078e00ff */
[----:B------:R-:W-:Y:S01]  /*0ac0*/  @!P4 IMAD R15, R0, R13, R15 ;  /* 0x0000000d000fc224 */ /* 0x000fe200078e020f */
[----:B------:R-:W-:Y:S01]  /*0ad0*/  @!P2 LEA.HI.X R37, R4, R3, R5, 0x1, P6 ;  /* 0x000000030425a211 */ /* 0x000fe200030f0c05 */
[----:B------:R-:W-:-:S04]  /*0ae0*/  @!P4 IMAD.WIDE.U32 R20, R0, R12, R20 ;  /* 0x0000000c0014c225 */ /* 0x000fc800078e0014 */
[----:B------:R-:W-:Y:S01]  /*0af0*/  HFMA2 R0, -RZ, RZ, 0, 0 ;  /* 0x00000000ff007431 */ /* 0x000fe200000001ff */
[----:B------:R-:W1:Y:S01]  /*0b00*/  @!P3 LDC.64 R2, c[0x0][0x3e0] ;  /* 0x0000f800ff02bb82 */ /* 0x000e620000000a00 */
[----:B------:R-:W3:Y:S07]  /*0b10*/  @!P2 LDG.E R23, desc[UR12][R36.64] ;  /* 0x0000000c2417a981 */ /* 0x000eee000c1e1900 */
[----:B------:R-:W5:Y:S01]  /*0b20*/  @!P5 LDC.64 R4, c[0x0][0x390] ;  /* 0x0000e400ff04db82 */ /* 0x000f620000000a00 */
[----:B------:R0:W3:Y:S02]  /*0b30*/  @!P1 LDG.E R0, desc[UR12][R18.64] ;  /* 0x0000000c12009981 */ /* 0x0000e4000c1e1900 */
[----:B0-----:R-:W-:Y:S01]  /*0b40*/  @!P5 IMAD R7, R7, R8, RZ ;  /* 0x000000080707d224 */ /* 0x001fe200078e02ff */
[----:B------:R-:W-:-:S04]  /*0b50*/  @!P4 IADD3 R15, PT, PT, R21, R15, RZ ;  /* 0x0000000f150fc210 */ /* 0x000fc80007ffe0ff */
[----:B------:R-:W0:Y:S01]  /*0b60*/  @!P3 LDC.64 R12, c[0x0][0x390] ;  /* 0x0000e400ff0cbb82 */ /* 0x000e220000000a00 */
[----:B------:R-:W-:Y:S02]  /*0b70*/  @!P5 MOV R18, R34 ;  /* 0x000000220012d202 */ /* 0x000fe40000000f00 */
[----:B------:R-:W-:Y:S02]  /*0b80*/  @!P5 MOV R19, R33 ;  /* 0x000000210013d202 */ /* 0x000fe40000000f00 */
[----:B--2---:R-:W-:Y:S01]  /*0b90*/  @!P4 LEA R10, P2, R20, R10, 0x1 ;  /* 0x0000000a140ac211 */ /* 0x004fe200078408ff */
[----:B------:R-:W-:-:S04]  /*0ba0*/  @!P5 IMAD.WIDE.U32 R36, R30, R8, R18 ;  /* 0x000000081e24d225 */ /* 0x000fc800078e0012 */
[----:B------:R-:W-:Y:S01]  /*0bb0*/  HFMA2 R8, -RZ, RZ, 0, 0 ;  /* 0x00000000ff087431 */ /* 0x000fe200000001ff */
[----:B------:R-:W-:Y:S01]  /*0bc0*/  @!P4 LEA.HI.X R11, R20, R11, R15, 0x1, P2 ;  /* 0x0000000b140bc211 */ /* 0x000fe200010f0c0f */
[----:B------:R-:W-:Y:S02]  /*0bd0*/  @!P5 IMAD R9, R30, R9, R7 ;  /* 0x000000091e09d224 */ /* 0x000fe400078e0207 */
[----:B-1----:R-:W-:Y:S01]  /*0be0*/  @!P3 IMAD R20, R25, R2, RZ ;  /* 0x000000021914b224 */ /* 0x002fe200078e02ff */
[----:B-----5:R-:W-:Y:S02]  /*0bf0*/  @!P5 LEA R4, P2, R36, R4, 0x1 ;  /* 0x000000042404d211 */ /* 0x020fe400078408ff */
[----:B------:R-:W-:Y:S01]  /*0c00*/  @!P5 IADD3 R9, PT, PT, R37, R9, RZ ;  /* 0x000000092509d210 */ /* 0x000fe20007ffe0ff */
[----:B------:R1:W2:Y:S01]  /*0c10*/  @!P4 LDG.E R8, desc[UR12][R10.64] ;  /* 0x0000000c0a08c981 */ /* 0x0002a2000c1e1900 */
[----:B------:R-:W-:Y:S01]  /*0c20*/  @!P3 IMAD R7, R29, R3, R20 ;  /* 0x000000031d07b224 */ /* 0x000fe200078e0214 */
[----:B------:R-:W-:-:S02]  /*0c30*/  MOV R3, RZ ;  /* 0x000000ff00037202 */ /* 0x000fc40000000f00 */
[----:B------:R-:W-:Y:S02]  /*0c40*/  @!P5 LEA.HI.X R5, R36, R5, R9, 0x1, P2 ;  /* 0x000000052405d211 */ /* 0x000fe400010f0c09 */
[----:B-1----:R-:W-:-:S03]  /*0c50*/  @!P3 MOV R10, R34 ;  /* 0x00000022000ab202 */ /* 0x002fc60000000f00 */
[----:B------:R1:W5:Y:S01]  /*0c60*/  @!P5 LDG.E R3, desc[UR12][R4.64] ;  /* 0x0000000c0403d981 */ /* 0x000362000c1e1900 */
[----:B------:R-:W-:Y:S01]  /*0c70*/  @!P3 MOV R11, R33 ;  /* 0x00000021000bb202 */ /* 0x000fe20000000f00 */
[----:B------:R-:W-:Y:S02]  /*0c80*/  HFMA2 R9, -RZ, RZ, 0, 0 ;  /* 0x00000000ff097431 */ /* 0x000fe400000001ff */
[----:B------:R-:W-:-:S05]  /*0c90*/  @!P3 IMAD.WIDE.U32 R18, R29, R2, R10 ;  /* 0x000000021d12b225 */ /* 0x000fca00078e000a */
[----:B------:R-:W-:Y:S02]  /*0ca0*/  @!P3 IADD3 R2, PT, PT, R19, R7, RZ ;  /* 0x000000071302b210 */ /* 0x000fe40007ffe0ff */
[----:B0-----:R-:W-:-:S04]  /*0cb0*/  @!P3 LEA R12, P2, R18, R12, 0x1 ;  /* 0x0000000c120cb211 */ /* 0x001fc800078408ff */
[----:B------:R-:W-:-:S05]  /*0cc0*/  @!P3 LEA.HI.X R13, R18, R13, R2, 0x1, P2 ;  /* 0x0000000d120db211 */ /* 0x000fca00010f0c02 */
[----:B------:R0:W5:Y:S01]  /*0cd0*/  @!P3 LDG.E R9, desc[UR12][R12.64] ;  /* 0x0000000c0c09b981 */ /* 0x000162000c1e1900 */
[----:B------:R-:W-:Y:S01]  /*0ce0*/  ISETP.GT.AND P2, PT, R24, 0x1e, PT ;  /* 0x0000001e1800780c */ /* 0x000fe20003f44270 */
[--C-:B----4-:R-:W-:Y:S02]  /*0cf0*/  HADD2.F32 R19, -RZ, R16.reuse.H0_H0 ;  /* 0x20000010ff137230 */ /* 0x110fe40000004100 */
[----:B------:R-:W-:-:S05]  /*0d00*/  HADD2.F32 R16, -RZ, R16.H1_H1 ;  /* 0x30000010ff107230 */ /* 0x000fca0000004100 */
[----:B------:R-:W-:Y:S01]  /*0d10*/  FMUL.FTZ R10, R16, R16 ;  /* 0x00000010100a7220 */ /* 0x000fe20000410000 */
[----:B-1----:R-:W-:-:S03]  /*0d20*/  FADD.FTZ R5, R19, R16 ;  /* 0x0000001013057221 */ /* 0x002fc60000010000 */
[----:B------:R-:W-:Y:S01]  /*0d30*/  FFMA.FTZ R7, R19, R19, R10 ;  /* 0x0000001313077223 */ /* 0x000fe2000001000a */
[--C-:B------:R-:W-:Y:S02]  /*0d40*/  HADD2.F32 R17, -RZ, R14.reuse.H0_H0 ;  /* 0x2000000eff117230 */ /* 0x100fe40000004100 */
[----:B------:R-:W-:-:S05]  /*0d50*/  HADD2.F32 R14, -RZ, R14.H1_H1 ;  /* 0x3000000eff0e7230 */ /* 0x000fca0000004100 */
[----:B------:R-:W-:Y:S01]  /*0d60*/  FMUL.FTZ R10, R14, R14 ;  /* 0x0000000e0e0a7220 */ /* 0x000fe20000410000 */
[--C-:B0-----:R-:W-:Y:S02]  /*0d70*/  HADD2.F32 R13, -RZ, R6.reuse.H1_H1 ;  /* 0x30000006ff0d7230 */ /* 0x101fe40000004100 */
[----:B------:R-:W-:-:S03]  /*0d80*/  HADD2.F32 R6, -RZ, R6.H0_H0 ;  /* 0x20000006ff067230 */ /* 0x000fc60000004100 */
[----:B------:R-:W-:-:S04]  /*0d90*/  FMUL.FTZ R11, R13, R13 ;  /* 0x0000000d0d0b7220 */ /* 0x000fc80000410000 */
[----:B------:R-:W-:Y:S01]  /*0da0*/  FFMA.FTZ R11, R6, R6, R11 ;  /* 0x00000006060b7223 */ /* 0x000fe2000001000b */
[--C-:B---3--:R-:W-:Y:S02]  /*0db0*/  HADD2.F32 R18, -RZ, R23.reuse.H1_H1 ;  /* 0x30000017ff127230 */ /* 0x108fe40000004100 */
[----:B------:R-:W-:-:S03]  /*0dc0*/  HADD2.F32 R23, -RZ, R23.H0_H0 ;  /* 0x20000017ff177230 */ /* 0x000fc60000004100 */
[----:B------:R-:W-:Y:S02]  /*0dd0*/  FMUL.FTZ R4, R18, R18 ;  /* 0x0000001212047220 */ /* 0x000fe40000410000 */
[C---:B------:R-:W-:Y:S02]  /*0de0*/  FADD.FTZ R2, R23.reuse, R18 ;  /* 0x0000001217027221 */ /* 0x040fe40000010000 */
[----:B------:R-:W-:Y:S01]  /*0df0*/  FFMA.FTZ R4, R23, R23, R4 ;  /* 0x0000001717047223 */ /* 0x000fe20000010004 */
[--C-:B------:R-:W-:Y:S02]  /*0e00*/  HADD2.F32 R15, -RZ, R0.reuse.H1_H1 ;  /* 0x30000000ff0f7230 */ /* 0x100fe40000004100 */
[----:B------:R-:W-:Y:S01]  /*0e10*/  FADD.FTZ R2, RZ, R2 ;  /* 0x00000002ff027221 */ /* 0x000fe20000010000 */
[----:B------:R-:W-:Y:S01]  /*0e20*/  FADD.FTZ R4, RZ, R4 ;  /* 0x00000004ff047221 */ /* 0x000fe20000010000 */
[----:B------:R-:W-:Y:S02]  /*0e30*/  HADD2.F32 R12, -RZ, R0.H0_H0 ;  /* 0x20000000ff0c7230 */ /* 0x000fe40000004100 */
[----:B------:R-:W-:Y:S01]  /*0e40*/  FADD.FTZ R2, R2, R5 ;  /* 0x0000000502027221 */ /* 0x000fe20000010000 */
[----:B------:R-:W-:Y:S01]  /*0e50*/  FFMA.FTZ R5, R17, R17, R10 ;  /* 0x0000001111057223 */ /* 0x000fe2000001000a */
[----:B------:R-:W-:Y:S01]  /*0e60*/  FADD.FTZ R4, R4, R7 ;  /* 0x0000000704047221 */ /* 0x000fe20000010000 */
[----:B------:R-:W-:-:S03]  /*0e70*/  FMUL.FTZ R7, R15, R15 ;  /* 0x0000000f0f077220 */ /* 0x000fc60000410000 */
[----:B------:R-:W-:Y:S01]  /*0e80*/  FADD.FTZ R4, R4, R5 ;  /* 0x0000000504047221 */ /* 0x000fe20000010000 */
[----:B------:R-:W-:Y:S01]  /*0e90*/  FADD.FTZ R5, R17, R14 ;  /* 0x0000000e11057221 */ /* 0x000fe20000010000 */
[----:B------:R-:W-:-:S03]  /*0ea0*/  FFMA.FTZ R7, R12, R12, R7 ;  /* 0x0000000c0c077223 */ /* 0x000fc60000010007 */
[----:B------:R-:W-:Y:S01]  /*0eb0*/  FADD.FTZ R2, R2, R5 ;  /* 0x0000000502027221 */ /* 0x000fe20000010000 */
[----:B------:R-:W-:Y:S01]  /*0ec0*/  FADD.FTZ R4, R4, R7 ;  /* 0x0000000704047221 */ /* 0x000fe20000010000 */
[----:B------:R-:W-:-:S03]  /*0ed0*/  FADD.FTZ R5, R12, R15 ;  /* 0x0000000f0c057221 */ /* 0x000fc60000010000 */
[----:B------:R-:W-:Y:S01]  /*0ee0*/  FADD.FTZ R0, R4, R11 ;  /* 0x0000000b04007221 */ /* 0x000fe20000010000 */
[--C-:B--2---:R-:W-:Y:S02]  /*0ef0*/  HADD2.F32 R7, -RZ, R8.reuse.H1_H1 ;  /* 0x30000008ff077230 */ /* 0x104fe40000004100 */
[----:B------:R-:W-:Y:S01]  /*0f00*/  FADD.FTZ R2, R2, R5 ;  /* 0x0000000502027221 */ /* 0x000fe20000010000 */
[----:B------:R-:W-:Y:S02]  /*0f10*/  HADD2.F32 R4, -RZ, R8.H0_H0 ;  /* 0x20000008ff047230 */ /* 0x000fe40000004100 */
[----:B------:R-:W-:Y:S01]  /*0f20*/  FADD.FTZ R11, R6, R13 ;  /* 0x0000000d060b7221 */ /* 0x000fe20000010000 */
[----:B------:R-:W-:-:S03]  /*0f30*/  FMUL.FTZ R21, R7, R7 ;  /* 0x0000000707157220 */ /* 0x000fc60000410000 */
[----:B------:R-:W-:Y:S01]  /*0f40*/  FADD.FTZ R11, R2, R11 ;  /* 0x0000000b020b7221 */ /* 0x000fe20000010000 */
[--C-:B-----5:R-:W-:Y:S02]  /*0f50*/  HADD2.F32 R5, -RZ, R3.reuse.H1_H1 ;  /* 0x30000003ff057230 */ /* 0x120fe40000004100 */
[----:B------:R-:W-:Y:S01]  /*0f60*/  FFMA.FTZ R21, R4, R4, R21 ;  /* 0x0000000404157223 */ /* 0x000fe20000010015 */
[----:B------:R-:W-:Y:S02]  /*0f70*/  HADD2.F32 R2, -RZ, R3.H0_H0 ;  /* 0x20000003ff027230 */ /* 0x000fe40000004100 */
[----:B------:R-:W-:Y:S01]  /*0f80*/  FMUL.FTZ R3, R5, R5 ;  /* 0x0000000505037220 */ /* 0x000fe20000410000 */
[----:B------:R-:W-:Y:S01]  /*0f90*/  FADD.FTZ R8, R0, R21 ;  /* 0x0000001500087221 */ /* 0x000fe20000010000 */
[----:B------:R-:W-:Y:S02]  /*0fa0*/  FADD.FTZ R0, R4, R7 ;  /* 0x0000000704007221 */ /* 0x000fe40000010000 */
[----:B------:R-:W-:-:S02]  /*0fb0*/  FFMA.FTZ R21, R2, R2, R3 ;  /* 0x0000000202157223 */ /* 0x000fc40000010003 */
[----:B------:R-:W-:Y:S01]  /*0fc0*/  FADD.FTZ R11, R11, R0 ;  /* 0x000000000b0b7221 */ /* 0x000fe20000010000 */
[----:B------:R-:W-:Y:S01]  /*0fd0*/  FADD.FTZ R10, R2, R5 ;  /* 0x00000005020a7221 */ /* 0x000fe20000010000 */
[----:B------:R-:W-:Y:S01]  /*0fe0*/  FADD.FTZ R8, R8, R21 ;  /* 0x0000001508087221 */ /* 0x000fe20000010000 */
[--C-:B------:R-:W-:Y:S02]  /*0ff0*/  HADD2.F32 R3, -RZ, R9.reuse.H1_H1 ;  /* 0x30000009ff037230 */ /* 0x100fe40000004100 */
[----:B------:R-:W-:-:S03]  /*1000*/  HADD2.F32 R0, -RZ, R9.H0_H0 ;  /* 0x20000009ff007230 */ /* 0x000fc60000004100 */
[----:B------:R-:W-:Y:S01]  /*1010*/  FMUL.FTZ R21, R3, R3 ;  /* 0x0000000303157220 */ /* 0x000fe20000410000 */
[----:B------:R-:W-:Y:S01]  /*1020*/  FADD.FTZ R10, R11, R10 ;  /* 0x0000000a0b0a7221 */ /* 0x000fe20000010000 */
[C---:B------:R-:W-:Y:S02]  /*1030*/  FADD.FTZ R9, R0.reuse, R3 ;  /* 0x0000000300097221 */ /* 0x040fe40000010000 */
[----:B------:R-:W-:Y:S02]  /*1040*/  FFMA.FTZ R21, R0, R0, R21 ;  /* 0x0000000000157223 */ /* 0x000fe40000010015 */
[----:B------:R-:W-:Y:S02]  /*1050*/  FADD.FTZ R9, R10, R9 ;  /* 0x000000090a097221 */ /* 0x000fe40000010000 */
[----:B------:R-:W-:-:S03]  /*1060*/  FADD.FTZ R8, R8, R21 ;  /* 0x0000001508087221 */ /* 0x000fc60000010000 */
        /* <DEDUP_REMOVED lines=36> */
.L_x_1854:
[----:B------:R-:W-:Y:S05]  /*12b0*/  BSYNC.RECONVERGENT B0 ;  /* 0x0000000000007941 */ /* 0x000fea0003800200 */
.L_x_1853:
        /* <DEDUP_REMOVED lines=36> */
.L_x_1856:
[----:B------:R-:W-:Y:S05]  /*1500*/  BSYNC.RECONVERGENT B0 ;  /* 0x0000000000007941 */ /* 0x000fea0003800200 */
.L_x_1855:
        /* <DEDUP_REMOVED lines=31> */
.L_x_1859:
[----:B---3--:R-:W2:Y:S04]  /*1700*/  LDG.E.STRONG.GPU R8, desc[UR12][R20.64] ;  /* 0x0000000c14087981 */ /* 0x008ea8000c1ef900 */
[----:B--2---:R-:W-:Y:S01]  /*1710*/  CCTL.IVALL ;  /* 0x00000000ff00798f */ /* 0x004fe20002000000 */
[----:B------:R-:W-:Y:S05]  /*1720*/  YIELD ;  /* 0x0000000000007946 */ /* 0x000fea0003800000 */
[----:B------:R-:W-:-:S13]  /*1730*/  ISETP.NE.AND P2, PT, R8, R37, PT ;  /* 0x000000250800720c */ /* 0x000fda0003f45270 */
[----:B------:R-:W-:Y:S05]  /*1740*/  @P2 BRA `(.L_x_1859) ;  /* 0xfffffffc00ec2947 */ /* 0x000fea000383ffff */
.L_x_1858:
        /* <DEDUP_REMOVED lines=15> */
.L_x_1861:
        /* <DEDUP_REMOVED lines=51> */
[----:B------:R-:W-:Y:S01]  /*1b70*/  MOV R8, UR24 ;  /* 0x0000001800087c02 */ /* 0x000fe20008000f00 */
[----:B------:R-:W-:-:S06]  /*1b80*/  IMAD.U32 R9, RZ, RZ, UR25 ;  /* 0x00000019ff097e24 */ /* 0x000fcc000f8e00ff */
        /* <DEDUP_REMOVED lines=38> */
.L_x_1860:
        /* <DEDUP_REMOVED lines=42> */
[----:B------:R-:W-:Y:S01]  /*2090*/  IMAD.U32 R8, RZ, RZ, UR10 ;  /* 0x0000000aff087e24 */ /* 0x000fe2000f8e00ff */
        /* <DEDUP_REMOVED lines=9> */
.L_x_1862:
        /* <DEDUP_REMOVED lines=28> */
.L_x_1863:
[----:B------:R-:W-:Y:S01]  /*22f0*/  MOV R8, UR5 ;  /* 0x0000000500087c02 */ /* 0x000fe20008000f00 */
[----:B------:R-:W-:Y:S03]  /*2300*/  BSSY.RECONVERGENT B0, `(.L_x_1857) ;  /* 0x000000c000007945 */ /* 0x000fe60003800200 */
[----:B------:R-:W-:Y:S02]  /*2310*/  ISETP.EQ.OR P2, PT, R8, UR16, P3 ;  /* 0x0000001008007c0c */ /* 0x000fe40009f42670 */
[----:B------:R-:W-:-:S04]  /*2320*/  LOP3.LUT R8, R22, 0x1, RZ, 0xc0, !PT ;  /* 0x0000000116087812 */ /* 0x000fc800078ec0ff */
[----:B------:R-:W-:-:S13]  /*2330*/  ISETP.NE.U32.OR P2, PT, R8, 0x1, P2 ;  /* 0x000000010800780c */ /* 0x000fda0001745470 */
        /* <DEDUP_REMOVED lines=8> */
.L_x_1864:
[----:B------:R-:W-:Y:S05]  /*23c0*/  BSYNC.RECONVERGENT B0 ;  /* 0x0000000000007941 */ /* 0x000fea0003800200 */
.L_x_1857:
        /* <DEDUP_REMOVED lines=51> */
[----:B------:R-:W-:Y:S02]  /*2700*/  IMAD.MOV.U32 R21, RZ, RZ, R33 ;  /* 0x000000ffff157224 */ /* 0x000fe400078e0021 */
[----:B-----5:R-:W-:Y:S01]  /*2710*/  FFMA.FTZ R23, R8, R23, R10 ;  /* 0x0000001708177223 */ /* 0x020fe2000001000a */
[----:B------:R-:W-:-:S05]  /*2720*/  FFMA.FTZ R18, R9, R18, R11 ;  /* 0x0000001209127223 */ /* 0x000fca000001000b */
        /* <DEDUP_REMOVED lines=8> */
.L_x_1868:
[----:B------:R-:W-:Y:S05]  /*27b0*/  BSYNC.RECONVERGENT B1 ;  /* 0x0000000000017941 */ /* 0x000fea0003800200 */
.L_x_1867:
        /* <DEDUP_REMOVED lines=17> */
[----:B------:R-:W-:Y:S01]  /*28d0*/  F2FP.F16.F32.PACK_AB R19, R16, R19 ;  /* 0x000000131013723e */ /* 0x000fe200000000ff */
[----:B------:R-:W-:-:S04]  /*28e0*/  IMAD.WIDE.U32 R20, R37, UR10, R20 ;  /* 0x0000000a25147c25 */ /* 0x000fc8000f8e0014 */
[----:B------:R-:W-:Y:S01]  /*28f0*/  IMAD R23, R37, UR11, R18 ;  /* 0x0000000b25177c24 */ /* 0x000fe2000f8e0212 */
[----:B-1----:R-:W-:-:S04]  /*2900*/  LEA R36, P1, R20, UR18, 0x1 ;  /* 0x0000001214247c11 */ /* 0x002fc8000f8208ff */
[----:B------:R-:W-:-:S04]  /*2910*/  IADD3 R23, PT, PT, R21, R23, RZ ;  /* 0x0000001715177210 */ /* 0x000fc80007ffe0ff */
[----:B------:R-:W-:-:S05]  /*2920*/  LEA.HI.X R37, R20, UR19, R23, 0x1, P1 ;  /* 0x0000001314257c11 */ /* 0x000fca00088f0c17 */
[----:B------:R0:W-:Y:S02]  /*2930*/  STG.E desc[UR12][R36.64], R19 ;  /* 0x0000001324007986 */ /* 0x0001e4000c10190c */
.L_x_1870:
[----:B------:R-:W-:Y:S05]  /*2940*/  BSYNC.RECONVERGENT B1 ;  /* 0x0000000000017941 */ /* 0x000fea0003800200 */
.L_x_1869:
        /* <DEDUP_REMOVED lines=11> */
[----:B------:R-:W1:Y:S03]  /*2a00*/  LDCU.64 UR18, c[0x0][0x380] ;  /* 0x00007000ff1277ac */ /* 0x000e660008000a00 */
[----:B------:R-:W-:-:S04]  /*2a10*/  FMUL.FTZ R14, R14, UR8 ;  /* 0x000000080e0e7c20 */ /* 0x000fc80008410000 */
[----:B-----5:R-:W-:Y:S01]  /*2a20*/  FFMA.FTZ R14, R9, R14, R11 ;  /* 0x0000000e090e7223 */ /* 0x020fe2000001000b */
[----:B0-----:R-:W-:-:S04]  /*2a30*/  IMAD R16, R16, UR10, RZ ;  /* 0x0000000a10107c24 */ /* 0x001fc8000f8e02ff */
[----:B------:R-:W-:Y:S01]  /*2a40*/  IMAD R21, R23, UR11, R16 ;  /* 0x0000000b17157c24 */ /* 0x000fe2000f8e0210 */
[----:B------:R-:W-:-:S05]  /*2a50*/  MOV R16, R34 ;  /* 0x0000002200107202 */ /* 0x000fca0000000f00 */
[----:B------:R-:W-:-:S04]  /*2a60*/  IMAD.WIDE.U32 R16, R23, UR10, R16 ;  /* 0x0000000a17107c25 */ /* 0x000fc8000f8e0010 */
[----:B------:R-:W-:-:S04]  /*2a70*/  FMUL.FTZ R23, R18, UR8 ;  /* 0x0000000812177c20 */ /* 0x000fc80008410000 */
[----:B------:R-:W-:Y:S01]  /*2a80*/  FFMA.FTZ R23, R8, R23, R10 ;  /* 0x0000001708177223 */ /* 0x000fe2000001000a */
[----:B------:R-:W-:Y:S02]  /*2a90*/  IADD3 R21, PT, PT, R17, R21, RZ ;  /* 0x0000001511157210 */ /* 0x000fe40007ffe0ff */
[----:B-1----:R-:W-:Y:S02]  /*2aa0*/  LEA R20, P1, R16, UR18, 0x1 ;  /* 0x0000001210147c11 */ /* 0x002fe4000f8208ff */
[----:B------:R-:W-:Y:S02]  /*2ab0*/  F2FP.F16.F32.PACK_AB R17, R14, R23 ;  /* 0x000000170e11723e */ /* 0x000fe400000000ff */
[----:B------:R-:W-:-:S05]  /*2ac0*/  LEA.HI.X R21, R16, UR19, R21, 0x1, P1 ;  /* 0x0000001310157c11 */ /* 0x000fca00088f0c15 */
[----:B------:R0:W-:Y:S04]  /*2ad0*/  STG.E desc[UR12][R20.64], R17 ;  /* 0x0000001114007986 */ /* 0x0001e8000c10190c */
.L_x_1872:
[----:B------:R-:W-:Y:S05]  /*2ae0*/  BSYNC.RECONVERGENT B1 ;  /* 0x0000000000017941 */ /* 0x000fea0003800200 */
.L_x_1871:
        /* <DEDUP_REMOVED lines=25> */
[----:B------:R-:W-:-:S05]  /*2c80*/  IMAD R36, R19, UR11, R36 ;  /* 0x0000000b13247c24 */ /* 0x000fca000f8e0224 */
[----:B------:R-:W-:Y:S02]  /*2c90*/  IADD3 R17, PT, PT, R17, R36, RZ ;  /* 0x0000002411117210 */ /* 0x000fe40007ffe0ff */
[----:B-1----:R-:W-:-:S04]  /*2ca0*/  LEA R36, P3, R16, UR18, 0x1 ;  /* 0x0000001210247c11 */ /* 0x002fc8000f8608ff */
[----:B------:R-:W-:Y:S01]  /*2cb0*/  LEA.HI.X R37, R16, UR19, R17, 0x1, P3 ;  /* 0x0000001310257c11 */ /* 0x000fe200098f0c11 */
[----:B------:R-:W-:Y:S01]  /*2cc0*/  FADD.FTZ R16, R15, -UR5 ;  /* 0x800000050f107e21 */ /* 0x000fe20008010000 */
[----:B------:R-:W-:-:S03]  /*2cd0*/  FMUL.FTZ R15, R12, UR8 ;  /* 0x000000080c0f7c20 */ /* 0x000fc60008410000 */
[----:B------:R-:W-:Y:S01]  /*2ce0*/  FMUL.FTZ R16, R16, UR8 ;  /* 0x0000000810107c20 */ /* 0x000fe20008410000 */
[----:B-----5:R-:W-:-:S03]  /*2cf0*/  FFMA.FTZ R15, R8, R15, R10 ;  /* 0x0000000f080f7223 */ /* 0x020fc6000001000a */
[----:B------:R-:W-:-:S05]  /*2d00*/  FFMA.FTZ R16, R9, R16, R11 ;  /* 0x0000001009107223 */ /* 0x000fca000001000b */
[----:B------:R-:W-:-:S05]  /*2d10*/  F2FP.F16.F32.PACK_AB R15, R16, R15 ;  /* 0x0000000f100f723e */ /* 0x000fca00000000ff */
[----:B------:R0:W-:Y:S02]  /*2d20*/  STG.E desc[UR12][R36.64], R15 ;  /* 0x0000000f24007986 */ /* 0x0001e4000c10190c */
.L_x_1874:
[----:B------:R-:W-:Y:S05]  /*2d30*/  BSYNC.RECONVERGENT B1 ;  /* 0x0000000000017941 */ /* 0x000fea0003800200 */
.L_x_1873:
        /* <DEDUP_REMOVED lines=17> */
[----:B------:R-:W-:Y:S02]  /*2e50*/  F2FP.F16.F32.PACK_AB R13, R17, R6 ;  /* 0x00000006110d723e */ /* 0x000fe400000000ff */
[----:B------:R-:W-:-:S05]  /*2e60*/  LEA.HI.X R15, R12, UR19, R19, 0x1, P1 ;  /* 0x000000130c0f7c11 */ /* 0x000fca00088f0c13 */
[----:B------:R1:W-:Y:S02]  /*2e70*/  STG.E desc[UR12][R14.64], R13 ;  /* 0x0000000d0e007986 */ /* 0x0003e4000c10190c */
.L_x_1876:
[----:B------:R-:W-:Y:S05]  /*2e80*/  BSYNC.RECONVERGENT B1 ;  /* 0x0000000000017941 */ /* 0x000fea0003800200 */
.L_x_1875:
[----:B------:R-:W-:Y:S04]  /*2e90*/  BSSY.RECONVERGENT B1, `(.L_x_1877) ;  /* 0x0000014000017945 */ /* 0x000fe80003800200 */
[----:B------:R-:W-:Y:S05]  /*2ea0*/  @P4 BRA `(.L_x_1878) ;  /* 0x0000000000484947 */ /* 0x000fea0003800000 */
[----:B------:R-:W2:Y:S01]  /*2eb0*/  LDCU.64 UR10, c[0x0][0x3e0] ;  /* 0x00007c00ff0a77ac */ /* 0x000ea20008000a00 */
[----:B------:R-:W-:Y:S01]  /*2ec0*/  FADD.FTZ R12, R7, -UR5 ;  /* 0x80000005070c7e21 */ /* 0x000fe20008010000 */
[----:B------:R-:W-:Y:S01]  /*2ed0*/  MOV R7, R33 ;  /* 0x0000002100077202 */ /* 0x000fe20000000f00 */
[----:B------:R-:W-:Y:S01]  /*2ee0*/  FADD.FTZ R4, R4, -UR5 ;  /* 0x8000000504047e21 */ /* 0x000fe20008010000 */
[----:B------:R-:W3:Y:S01]  /*2ef0*/  LDCU.64 UR18, c[0x0][0x380] ;  /* 0x00007000ff1277ac */ /* 0x000ee20008000a00 */
[----:B------:R-:W-:Y:S02]  /*2f00*/  IMAD.MOV.U32 R6, RZ, RZ, R34 ;  /* 0x000000ffff067224 */ /* 0x000fe400078e0022 */
        /* <DEDUP_REMOVED lines=9> */
[----:B------:R-:W-:Y:S02]  /*2fa0*/  F2FP.F16.F32.PACK_AB R7, R15, R4 ;  /* 0x000000040f07723e */ /* 0x000fe400000000ff */
[----:B------:R-:W-:-:S05]  /*2fb0*/  LEA.HI.X R13, R6, UR19, R21, 0x1, P1 ;  /* 0x00000013060d7c11 */ /* 0x000fca00088f0c15 */
[----:B------:R2:W-:Y:S02]  /*2fc0*/  STG.E desc[UR12][R12.64], R7 ;  /* 0x000000070c007986 */ /* 0x0005e4000c10190c */
.L_x_1878:
[----:B------:R-:W-:Y:S05]  /*2fd0*/  BSYNC.RECONVERGENT B1 ;  /* 0x0000000000017941 */ /* 0x000fea0003800200 */
.L_x_1877:
        /* <DEDUP_REMOVED lines=17> */
[----:B------:R-:W-:Y:S02]  /*30f0*/  F2FP.F16.F32.PACK_AB R5, R13, R2 ;  /* 0x000000020d05723e */ /* 0x000fe400000000ff */
[----:B------:R-:W-:-:S05]  /*3100*/  LEA.HI.X R7, R4, UR19, R23, 0x1, P1 ;  /* 0x0000001304077c11 */ /* 0x000fca00088f0c17 */
[----:B------:R3:W-:Y:S02]  /*3110*/  STG.E desc[UR12][R6.64], R5 ;  /* 0x0000000506007986 */ /* 0x0007e4000c10190c */
.L_x_1880:
[----:B------:R-:W-:Y:S05]  /*3120*/  BSYNC.RECONVERGENT B1 ;  /* 0x0000000000017941 */ /* 0x000fea0003800200 */
.L_x_1879:
        /* <DEDUP_REMOVED lines=16> */
[----:B------:R-:W-:Y:S02]  /*3230*/  F2FP.F16.F32.PACK_AB R3, R9, R8 ;  /* 0x000000080903723e */ /* 0x000fe400000000ff */
[----:B------:R-:W-:-:S05]  /*3240*/  LEA.HI.X R5, R2, UR15, R7, 0x1, P1 ;  /* 0x0000000f02057c11 */ /* 0x000fca00088f0c07 */
[----:B------:R4:W-:Y:S01]  /*3250*/  STG.E desc[UR12][R4.64], R3 ;  /* 0x0000000304007986 */ /* 0x0009e2000c10190c */
[----:B------:R-:W-:Y:S05]  /*3260*/  BRA `(.L_x_1881) ;  /* 0x0000001000407947 */ /* 0x000fea0003800000 */
.L_x_1866:
        /* <DEDUP_REMOVED lines=23> */
[----:B------:R-:W-:-:S03]  /*33e0*/  MOV R37, R33 ;  /* 0x0000002100257202 */ /* 0x000fc60000000f00 */
[----:B0-----:R-:W-:-:S04]  /*33f0*/  IMAD.WIDE.U32 R36, R31, UR14, R36 ;  /* 0x0000000e1f247c25 */ /* 0x001fc8000f8e0024 */
[----:B---3--:R-:W-:Y:S01]  /*3400*/  FMUL.FTZ R23, R20, R23 ;  /* 0x0000001714177220 */ /* 0x008fe20000410000 */
[----:B-1----:R-:W-:-:S04]  /*3410*/  LEA R20, P2, R36, UR18, 0x1 ;  /* 0x0000001224147c11 */ /* 0x002fc8000f8408ff */
[----:B------:R-:W-:Y:S01]  /*3420*/  F2FP.F16.F32.PACK_AB R23, R18, R23 ;  /* 0x000000171217723e */ /* 0x000fe200000000ff */
[----:B------:R-:W-:-:S04]  /*3430*/  IMAD R18, R27, UR14, RZ ;  /* 0x0000000e1b127c24 */ /* 0x000fc8000f8e02ff */
[----:B------:R-:W-:-:S05]  /*3440*/  IMAD R21, R31, UR15, R18 ;  /* 0x0000000f1f157c24 */ /* 0x000fca000f8e0212 */
[----:B------:R-:W-:-:S04]  /*3450*/  IADD3 R21, PT, PT, R37, R21, RZ ;  /* 0x0000001525157210 */ /* 0x000fc80007ffe0ff */
[----:B------:R-:W-:-:S05]  /*3460*/  LEA.HI.X R21, R36, UR19, R21, 0x1, P2 ;  /* 0x0000001324157c11 */ /* 0x000fca00090f0c15 */
[----:B------:R0:W-:Y:S02]  /*3470*/  STG.E desc[UR12][R20.64], R23 ;  /* 0x0000001714007986 */ /* 0x0001e4000c10190c */
.L_x_1883:
[----:B------:R-:W-:Y:S05]  /*3480*/  BSYNC.RECONVERGENT B1 ;  /* 0x0000000000017941 */ /* 0x000fea0003800200 */
.L_x_1882:
        /* <DEDUP_REMOVED lines=28> */
[----:B------:R-:W-:Y:S01]  /*3650*/  F2FP.F16.F32.PACK_AB R23, R23, R16 ;  /* 0x000000101717723e */ /* 0x000fe200000000ff */
[----:B------:R-:W-:-:S05]  /*3660*/  IMAD.WIDE.U32 R18, R21, UR14, R18 ;  /* 0x0000000e15127c25 */ /* 0x000fca000f8e0012 */
[----:B------:R-:W-:Y:S02]  /*3670*/  IADD3 R19, PT, PT, R19, R20, RZ ;  /* 0x0000001413137210 */ /* 0x000fe40007ffe0ff */
[----:B-1----:R-:W-:-:S04]  /*3680*/  LEA R20, P2, R18, UR18, 0x1 ;  /* 0x0000001212147c11 */ /* 0x002fc8000f8408ff */
[----:B------:R-:W-:-:S05]  /*3690*/  LEA.HI.X R21, R18, UR19, R19, 0x1, P2 ;  /* 0x0000001312157c11 */ /* 0x000fca00090f0c13 */
[----:B------:R0:W-:Y:S04]  /*36a0*/  STG.E desc[UR12][R20.64], R23 ;  /* 0x0000001714007986 */ /* 0x0001e8000c10190c */
.L_x_1885:
[----:B------:R-:W-:Y:S05]  /*36b0*/  BSYNC.RECONVERGENT B1 ;  /* 0x0000000000017941 */ /* 0x000fea0003800200 */
.L_x_1884:
[C---:B------:R-:W-:Y:S01]  /*36c0*/  IADD3 R19, PT, PT, R31.reuse, 0x80, RZ ;  /* 0x000000801f137810 */ /* 0x040fe20007ffe0ff */
        /* <DEDUP_REMOVED lines=8> */
[----:B------:R-:W1:Y:S02]  /*3750*/  LDCU.64 UR14, c[0x0][0x3e0] ;  /* 0x00007c00ff0e77ac */ /* 0x000e640008000a00 */
[----:B------:R-:W-:Y:S01]  /*3760*/  FMUL.FTZ R14, R14, UR8 ;  /* 0x000000080e0e7c20 */ /* 0x000fe20008410000 */
[----:B------:R-:W-:Y:S01]  /*3770*/  FMUL.FTZ R17, R17, UR8 ;  /* 0x0000000811117c20 */ /* 0x000fe20008410000 */
[----:B------:R-:W2:Y:S02]  /*3780*/  LDCU.64 UR18, c[0x0][0x380] ;  /* 0x00007000ff1277ac */ /* 0x000ea40008000a00 */
[----:B0----5:R-:W-:Y:S01]  /*3790*/  FFMA.FTZ R21, R9, R14, R11 ;  /* 0x0000000e09157223 */ /* 0x021fe2000001000b */
[----:B------:R-:W-:-:S03]  /*37a0*/  FFMA.FTZ R23, R8, R17, R10 ;  /* 0x0000001108177223 */ /* 0x000fc6000001000a */
[----:B------:R-:W-:Y:S01]  /*37b0*/  FMUL.FTZ R14, R21, -1.4426950216293334961 ;  /* 0xbfb8aa3b150e7820 */ /* 0x000fe20000410000 */
[----:B------:R-:W-:-:S05]  /*37c0*/  FMUL.FTZ R17, R23, -1.4426950216293334961 ;  /* 0xbfb8aa3b17117820 */ /* 0x000fca0000410000 */
[----:B------:R-:W0:Y:S01]  /*37d0*/  MUFU.EX2 R14, R14 ;  /* 0x0000000e000e7308 */ /* 0x000e220000000800 */
[----:B-1----:R-:W-:Y:S01]  /*37e0*/  IMAD R20, R16, UR14, RZ ;  /* 0x0000000e10147c24 */ /* 0x002fe2000f8e02ff */
[----:B------:R-:W-:-:S03]  /*37f0*/  MOV R16, R34 ;  /* 0x0000002200107202 */ /* 0x000fc60000000f00 */
[----:B------:R-:W-:-:S03]  /*3800*/  IMAD R20, R19, UR15, R20 ;  /* 0x0000000f13147c24 */ /* 0x000fc6000f8e0214 */
[----:B------:R-:W1:Y:S01]  /*3810*/  MUFU.EX2 R17, R17 ;  /* 0x0000001100117308 */ /* 0x000e620000000800 */
[----:B0-----:R-:W-:-:S07]  /*3820*/  FADD.FTZ R14, R14, 1 ;  /* 0x3f8000000e0e7421 */ /* 0x001fce0000010000 */
[----:B------:R-:W0:Y:S01]  /*3830*/  MUFU.RCP R14, R14 ;  /* 0x0000000e000e7308 */ /* 0x000e220000001000 */
[----:B-1----:R-:W-:Y:S01]  /*3840*/  FADD.FTZ R37, R17, 1 ;  /* 0x3f80000011257421 */ /* 0x002fe20000010000 */
[----:B------:R-:W-:Y:S02]  /*3850*/  IMAD.MOV.U32 R17, RZ, RZ, R33 ;  /* 0x000000ffff117224 */ /* 0x000fe400078e0021 */
[----:B------:R-:W-:-:S04]  /*3860*/  IMAD.WIDE.U32 R16, R19, UR14, R16 ;  /* 0x0000000e13107c25 */ /* 0x000fc8000f8e0010 */
[----:B------:R-:W1:Y:S01]  /*3870*/  MUFU.RCP R36, R37 ;  /* 0x0000002500247308 */ /* 0x000e620000001000 */
[----:B------:R-:W-:Y:S02]  /*3880*/  IADD3 R17, PT, PT, R17, R20, RZ ;  /* 0x0000001411117210 */ /* 0x000fe40007ffe0ff */
[----:B--2---:R-:W-:Y:S01]  /*3890*/  LEA R20, P2, R16, UR18, 0x1 ;  /* 0x0000001210147c11 */ /* 0x004fe2000f8408ff */
[----:B0-----:R-:W-:-:S03]  /*38a0*/  FMUL.FTZ R19, R21, R14 ;  /* 0x0000000e15137220 */ /* 0x001fc60000410000 */
[----:B------:R-:W-:Y:S01]  /*38b0*/  LEA.HI.X R21, R16, UR19, R17, 0x1, P2 ;  /* 0x0000001310157c11 */ /* 0x000fe200090f0c11 */
[----:B-1----:R-:W-:-:S05]  /*38c0*/  FMUL.FTZ R36, R23, R36 ;  /* 0x0000002417247220 */ /* 0x002fca0000410000 */
[----:B------:R-:W-:-:S05]  /*38d0*/  F2FP.F16.F32.PACK_AB R19, R19, R36 ;  /* 0x000000241313723e */ /* 0x000fca00000000ff */
[----:B------:R1:W-:Y:S02]  /*38e0*/  STG.E desc[UR12][R20.64], R19 ;  /* 0x0000001314007986 */ /* 0x0003e4000c10190c */
.L_x_1887:
[----:B------:R-:W-:Y:S05]  /*38f0*/  BSYNC.RECONVERGENT B1 ;  /* 0x0000000000017941 */ /* 0x000fea0003800200 */
.L_x_1886:
        /* <DEDUP_REMOVED lines=38> */
[----:B------:R-:W-:Y:S01]  /*3b60*/  F2FP.F16.F32.PACK_AB R37, R37, R12 ;  /* 0x0000000c2525723e */ /* 0x000fe200000000ff */
[----:B------:R-:W-:-:S05]  /*3b70*/  IMAD.WIDE.U32 R16, R14, UR14, R16 ;  /* 0x0000000e0e107c25 */ /* 0x000fca000f8e0010 */
[----:B------:R-:W-:Y:S02]  /*3b80*/  IADD3 R15, PT, PT, R17, R15, RZ ;  /* 0x0000000f110f7210 */ /* 0x000fe40007ffe0ff */
[----:B-1----:R-:W-:-:S04]  /*3b90*/  LEA R14, P1, R16, UR18, 0x1 ;  /* 0x00000012100e7c11 */ /* 0x002fc8000f8208ff */
[----:B------:R-:W-:-:S05]  /*3ba0*/  LEA.HI.X R15, R16, UR19, R15, 0x1, P1 ;  /* 0x00000013100f7c11 */ /* 0x000fca00088f0c0f */
[----:B------:R0:W-:Y:S04]  /*3bb0*/  STG.E desc[UR12][R14.64], R37 ;  /* 0x000000250e007986 */ /* 0x0001e8000c10190c */
.L_x_1889:
[----:B------:R-:W-:Y:S05]  /*3bc0*/  BSYNC.RECONVERGENT B1 ;  /* 0x0000000000017941 */ /* 0x000fea0003800200 */
.L_x_1888:
        /* <DEDUP_REMOVED lines=28> */
[----:B------:R-:W-:-:S05]  /*3d90*/  F2FP.F16.F32.PACK_AB R21, R21, R18 ;  /* 0x000000121515723e */ /* 0x000fca00000000ff */
[----:B------:R1:W-:Y:S02]  /*3da0*/  STG.E desc[UR12][R14.64], R21 ;  /* 0x000000150e007986 */ /* 0x0003e4000c10190c */
.L_x_1891:
[----:B------:R-:W-:Y:S05]  /*3db0*/  BSYNC.RECONVERGENT B1 ;  /* 0x0000000000017941 */ /* 0x000fea0003800200 */
.L_x_1890:
        /* <DEDUP_REMOVED lines=22> */
[----:B------:R-:W1:Y:S02]  /*3f20*/  MUFU.RCP R17, R16 ;  /* 0x0000001000117308 */ /* 0x000e640000001000 */
[----:B------:R-:W-:Y:S01]  /*3f30*/  IADD3 R19, PT, PT, R7, R19, RZ ;  /* 0x0000001307137210 */ /* 0x000fe20007ffe0ff */
[----:B0-----:R-:W-:Y:S01]  /*3f40*/  FMUL.FTZ R15, R12, R13 ;  /* 0x0000000d0c0f7220 */ /* 0x001fe20000410000 */
[----:B---3--:R-:W-:-:S04]  /*3f50*/  LEA R12, P1, R6, UR18, 0x1 ;  /* 0x00000012060c7c11 */ /* 0x008fc8000f8208ff */
[----:B------:R-:W-:Y:S01]  /*3f60*/  LEA.HI.X R13, R6, UR19, R19, 0x1, P1 ;  /* 0x00000013060d7c11 */ /* 0x000fe200088f0c13 */
[----:B-1----:R-:W-:-:S05]  /*3f70*/  FMUL.FTZ R4, R4, R17 ;  /* 0x0000001104047220 */ /* 0x002fca0000410000 */
[----:B------:R-:W-:-:S05]  /*3f80*/  F2FP.F16.F32.PACK_AB R15, R4, R15 ;  /* 0x0000000f040f723e */ /* 0x000fca00000000ff */
[----:B------:R2:W-:Y:S02]  /*3f90*/  STG.E desc[UR12][R12.64], R15 ;  /* 0x0000000f0c007986 */ /* 0x0005e4000c10190c */
.L_x_1893:
[----:B------:R-:W-:Y:S05]  /*3fa0*/  BSYNC.RECONVERGENT B1 ;  /* 0x0000000000017941 */ /* 0x000fea0003800200 */
.L_x_1892:
        /* <DEDUP_REMOVED lines=28> */
[----:B------:R-:W-:-:S05]  /*4170*/  F2FP.F16.F32.PACK_AB R15, R15, R2 ;  /* 0x000000020f0f723e */ /* 0x000fca00000000ff */
[----:B------:R3:W-:Y:S02]  /*4180*/  STG.E desc[UR12][R6.64], R15 ;  /* 0x0000000f06007986 */ /* 0x0007e4000c10190c */
.L_x_1895:
[----:B------:R-:W-:Y:S05]  /*4190*/  BSYNC.RECONVERGENT B1 ;  /* 0x0000000000017941 */ /* 0x000fea0003800200 */
.L_x_1894:
        /* <DEDUP_REMOVED lines=27> */
[----:B------:R-:W-:-:S05]  /*4350*/  F2FP.F16.F32.PACK_AB R9, R9, R0 ;  /* 0x000000000909723e */ /* 0x000fca00000000ff */
[----:B------:R0:W-:Y:S02]  /*4360*/  STG.E desc[UR12][R4.64], R9 ;  /* 0x0000000904007986 */ /* 0x0001e4000c10190c */
.L_x_1881:
[----:B------:R-:W-:Y:S05]  /*4370*/  BSYNC.RECONVERGENT B0 ;  /* 0x0000000000007941 */ /* 0x000fea0003800200 */
.L_x_1865:
        /* <DEDUP_REMOVED lines=8> */
.L_x_1897:
        /* <DEDUP_REMOVED lines=16> */
.L_x_2510:


//--------------------- .text._Z35group_norm_nhwc_fwd_one_pass_kernelI11Fp16IOBf16WLi64ELi12ELi384EEv26Group_norm_nhwc_fwd_params --------------------------
	.section	.text._Z35group_norm_nhwc_fwd_one_pass_kernelI11Fp16IOBf16WLi64ELi12ELi384EEv26Group_norm_nhwc_fwd_params,"ax",@progbits
	.align	128
        .global         _Z35group_norm_nhwc_fwd_one_pass_kernelI11Fp16IOBf16WLi64ELi12ELi384EEv26Group_norm_nhwc_fwd_params
        .type           _Z35group_norm_nhwc_fwd_one_pass_kernelI11Fp16IOBf16WLi64ELi12ELi384EEv26Group_norm_nhwc_fwd_params,@function
        .size           _Z35group_norm_nhwc_fwd_one_pass_kernelI11Fp16IOBf16WLi64ELi12ELi384EEv26Group_norm_nhwc_fwd_params,(.L_x_2511 - _Z35group_norm_nhwc_fwd_one_pass_kernelI11Fp16IOBf16WLi64ELi12ELi384EEv26Group_norm_nhwc_fwd_params)
        .other          _Z35group_norm_nhwc_fwd_one_pass_kernelI11Fp16IOBf16WLi64ELi12ELi384EEv26Group_norm_nhwc_fwd_params,@"STO_CUDA_ENTRY STV_DEFAULT"
_Z35group_norm_nhwc_fwd_one_pass_kernelI11Fp16IOBf16WLi64ELi12ELi384EEv26Group_norm_nhwc_fwd_params:
.text._Z35group_norm_nhwc_fwd_one_pass_kernelI11Fp16IOBf16WLi64ELi12ELi384EEv26Group_norm_nhwc_fwd_params:
        /* <DEDUP_REMOVED lines=35> */
.L_x_1913:
        /* <DEDUP_REMOVED lines=96> */
.L_x_1899:
[----:B------:R-:W-:Y:S05]  /*0830*/  BSYNC.RECONVERGENT B0 ;  /* 0x0000000000007941 */ /* 0x000fea0003800200 */
.L_x_1898:
        /* <DEDUP_REMOVED lines=36> */
.L_x_1901:
[----:B------:R-:W-:Y:S05]  /*0a80*/  BSYNC.RECONVERGENT B0 ;  /* 0x0000000000007941 */ /* 0x000fea0003800200 */
.L_x_1900:
        /* <DEDUP_REMOVED lines=33> */
.L_x_1904:
[----:B------:R-:W2:Y:S04]  /*0ca0*/  LDG.E.STRONG.GPU R8, desc[UR14][R6.64] ;  /* 0x0000000e06087981 */ /* 0x000ea8000c1ef900 */
[----:B--2---:R-:W-:Y:S01]  /*0cb0*/  CCTL.IVALL ;  /* 0x00000000ff00798f */ /* 0x004fe20002000000 */
[----:B------:R-:W-:Y:S05]  /*0cc0*/  YIELD ;  /* 0x0000000000007946 */ /* 0x000fea0003800000 */
[----:B------:R-:W-:-:S13]  /*0cd0*/  ISETP.NE.AND P3, PT, R8, R11, PT ;  /* 0x0000000b0800720c */ /* 0x000fda0003f65270 */
[----:B------:R-:W-:Y:S05]  /*0ce0*/  @P3 BRA `(.L_x_1904) ;  /* 0xfffffffc00ec3947 */ /* 0x000fea000383ffff */
.L_x_1903:
        /* <DEDUP_REMOVED lines=14> */
.L_x_1906:
        /* <DEDUP_REMOVED lines=91> */
.L_x_1905:
        /* <DEDUP_REMOVED lines=54> */
.L_x_1907:
        /* <DEDUP_REMOVED lines=27> */
.L_x_1908:
        /* <DEDUP_REMOVED lines=13> */
.L_x_1909:
[----:B------:R-:W-:Y:S05]  /*1960*/  BSYNC.RECONVERGENT B0 ;  /* 0x0000000000007941 */ /* 0x000fea0003800200 */
.L_x_1902:
        /* <DEDUP_REMOVED lines=52> */
.L_x_1910:
        /* <DEDUP_REMOVED lines=14> */
.L_x_1912:
[----:B------:R-:W-:Y:S05]  /*1d90*/  BSYNC.RECONVERGENT B0 ;  /* 0x0000000000007941 */ /* 0x000fea0003800200 */
.L_x_1911:
[----:B------:R-:W-:Y:S02]  /*1da0*/  UIADD3 UR8, UPT, UPT, UR20, UR8, URZ ;  /* 0x0000000814087290 */ /* 0x000fe4000fffe0ff */
[----:B------:R-:W-:Y:S02]  /*1db0*/  UIADD3 UR4, UPT, UPT, UR4, 0x1, URZ ;  /* 0x0000000104047890 */ /* 0x000fe4000fffe0ff */
[----:B------:R-:W-:-:S09]  /*1dc0*/  UISETP.GE.AND UP0, UPT, UR8, UR7, UPT ;  /* 0x000000070800728c */ /* 0x000fd2000bf06270 */
[----:B------:R-:W-:Y:S05]  /*1dd0*/  BRA.U !UP0, `(.L_x_1913) ;  /* 0xffffffe508147547 */ /* 0x000fea000b83ffff */
[----:B------:R-:W-:Y:S05]  /*1de0*/  EXIT ;  /* 0x000000000000794d */ /* 0x000fea0003800000 */
.L_x_1914:
        /* <DEDUP_REMOVED lines=9> */
.L_x_2511:


//--------------------- .text._Z35group_norm_nhwc_fwd_one_pass_kernelI11Fp16IOBf16WLi128ELi12ELi384EEv26Group_norm_nhwc_fwd_params --------------------------
	.section	.text._Z35group_norm_nhwc_fwd_one_pass_kernelI11Fp16IOBf16WLi128ELi12ELi384EEv26Group_norm_nhwc_fwd_params,"ax",@progbits
	.align	128
        .global         _Z35group_norm_nhwc_fwd_one_pass_kernelI11Fp16IOBf16WLi128ELi12ELi384EEv26Group_norm_nhwc_fwd_params
        .type           _Z35group_norm_nhwc_fwd_one_pass_kernelI11Fp16IOBf16WLi128ELi12ELi384EEv26Group_norm_nhwc_fwd_params,@function
        .size           _Z35group_norm_nhwc_fwd_one_pass_kernelI11Fp16IOBf16WLi128ELi12ELi384EEv26Group_norm_nhwc_fwd_params,(.L_x_2512 - _Z35group_norm_nhwc_fwd_one_pass_kernelI11Fp16IOBf16WLi128ELi12ELi384EEv26Group_norm_nhwc_fwd_params)
        .other          _Z35group_norm_nhwc_fwd_one_pass_kernelI11Fp16IOBf16WLi128ELi12ELi384EEv26Group_norm_nhwc_fwd_params,@"STO_CUDA_ENTRY STV_DEFAULT"
_Z35group_norm_nhwc_fwd_one_pass_kernelI11Fp16IOBf16WLi128ELi12ELi384EEv26Group_norm_nhwc_fwd_params:
.text._Z35group_norm_nhwc_fwd_one_pass_kernelI11Fp16IOBf16WLi128ELi12ELi384EEv26Group_norm_nhwc_fwd_params:
        /* <DEDUP_REMOVED lines=28> */
.L_x_1934:
        /* <DEDUP_REMOVED lines=127> */
.L_x_1916:
[----:B------:R-:W-:Y:S05]  /*09b0*/  BSYNC.RECONVERGENT B0 ;  /* 0x0000000000007941 */ /* 0x000fea0003800200 */
.L_x_1915:
        /* <DEDUP_REMOVED lines=36> */
.L_x_1918:
[----:B------:R-:W-:Y:S05]  /*0c00*/  BSYNC.RECONVERGENT B0 ;  /* 0x0000000000007941 */ /* 0x000fea0003800200 */
.L_x_1917:
        /* <DEDUP_REMOVED lines=33> */
.L_x_1921:
[----:B------:R-:W2:Y:S04]  /*0e20*/  LDG.E.STRONG.GPU R8, desc[UR14][R6.64] ;  /* 0x0000000e06087981 */ /* 0x000ea8000c1ef900 */
[----:B--2---:R-:W-:Y:S01]  /*0e30*/  CCTL.IVALL ;  /* 0x00000000ff00798f */ /* 0x004fe20002000000 */
[----:B------:R-:W-:Y:S05]  /*0e40*/  YIELD ;  /* 0x0000000000007946 */ /* 0x000fea0003800000 */
[----:B------:R-:W-:-:S13]  /*0e50*/  ISETP.NE.AND P4, PT, R8, R11, PT ;  /* 0x0000000b0800720c */ /* 0x000fda0003f85270 */
[----:B------:R-:W-:Y:S05]  /*0e60*/  @P4 BRA `(.L_x_1921) ;  /* 0xfffffffc00ec4947 */ /* 0x000fea000383ffff */
.L_x_1920:
        /* <DEDUP_REMOVED lines=14> */
.L_x_1923:
        /* <DEDUP_REMOVED lines=91> */
.L_x_1922:
        /* <DEDUP_REMOVED lines=53> */
.L_x_1924:
        /* <DEDUP_REMOVED lines=27> */
.L_x_1925:
        /* <DEDUP_REMOVED lines=13> */
.L_x_1926:
[----:B------:R-:W-:Y:S05]  /*1ad0*/  BSYNC.RECONVERGENT B0 ;  /* 0x0000000000007941 */ /* 0x000fea0003800200 */
.L_x_1919:
[----:B---3--:R-:W-:Y:S01]  /*1ae0*/  LOP3.LUT R6, R20, 0xffff, RZ, 0xc0, !PT ;  /* 0x0000ffff14067812 */ /* 0x008fe200078ec0ff */
[----:B------:R-:W3:Y:S01]  /*1af0*/  S2UR UR9, SR_CgaCtaId ;  /* 0x00000000000979c3 */ /* 0x000ee20000008800 */
[----:B------:R-:W4:Y:S01]  /*1b00*/  LDCU UR10, c[0x0][0x414] ;  /* 0x00008280ff0a77ac */ /* 0x000f220008000800 */
[----:B------:R-:W-:Y:S02]  /*1b10*/  MOV R15, UR8 ;  /* 0x00000008000f7c02 */ /* 0x000fe40008000f00 */
[----:B------:R-:W-:Y:S01]  /*1b20*/  IMAD R6, R6, 0x2aab, RZ ;  /* 0x00002aab06067824 */ /* 0x000fe200078e02ff */
[----:B------:R-:W-:-:S03]  /*1b30*/  UMOV UR5, 0x400 ;  /* 0x0000040000057882 */ /* 0x000fc60000000000 */
[----:B------:R-:W5:Y:S01]  /*1b40*/  @P0 LDC.64 R10, c[0x0][0x388] ;  /* 0x0000e200ff0a0b82 */ /* 0x000f620000000a00 */
        /* <DEDUP_REMOVED lines=9> */
[----:B------:R0:W-:Y:S03]  /*1be0*/  @!P3 STS.64 [UR5+0x78], R4 ;  /* 0x00007804ff00b988 */ /* 0x0001e60008000a05 */
[----:B------:R-:W-:-:S05]  /*1bf0*/  IMAD.SHL.U32 R13, R13, 0x2, RZ ;  /* 0x000000020d0d7824 */ /* 0x000fca00078e00ff */
[----:B------:R-:W-:-:S04]  /*1c00*/  LOP3.LUT R13, R13, 0xffff, RZ, 0xc0, !PT ;  /* 0x0000ffff0d0d7812 */ /* 0x000fc800078ec0ff */
[----:B------:R-:W-:Y:S01]  /*1c10*/  IADD3 R27, PT, PT, R16, R13, RZ ;  /* 0x0000000d101b7210 */ /* 0x000fe20007ffe0ff */
[----:B-----5:R-:W-:-:S04]  /*1c20*/  @P0 IMAD.WIDE R12, R15, 0x8, R10 ;  /* 0x000000080f0c0825 */ /* 0x020fc800078e020a */
[----:B----4-:R-:W-:Y:S01]  /*1c30*/  @P0 FMUL.FTZ R10, R4, UR10 ;  /* 0x0000000a040a0c20 */ /* 0x010fe20008410000 */
[----:B------:R-:W-:Y:S01]  /*1c40*/  @P0 FMUL.FTZ R11, R5, UR10 ;  /* 0x0000000a050b0c20 */ /* 0x000fe20008410000 */
[----:B--2---:R-:W-:-:S04]  /*1c50*/  IMAD.WIDE R14, R27, 0x2, R6 ;  /* 0x000000021b0e7825 */ /* 0x004fc800078e0206 */
        /* <DEDUP_REMOVED lines=47> */
[----:B------:R-:W-:Y:S02]  /*1f50*/  F2FP.F16.F32.PACK_AB R9, R17, R2 ;  /* 0x000000021109723e */ /* 0x000fe400000000ff */
[----:B------:R-:W-:-:S05]  /*1f60*/  LEA.HI.X R11, R8, UR11, R27, 0x1, P1 ;  /* 0x0000000b080b7c11 */ /* 0x000fca00088f0c1b */
[----:B------:R0:W-:Y:S02]  /*1f70*/  STG.E desc[UR14][R10.64], R9 ;  /* 0x000000090a007986 */ /* 0x0001e4000c10190e */
.L_x_1930:
[----:B------:R-:W-:Y:S05]  /*1f80*/  BSYNC.RECONVERGENT B1 ;  /* 0x0000000000017941 */ /* 0x000fea0003800200 */
.L_x_1929:
        /* <DEDUP_REMOVED lines=15> */
[----:B------:R-:W-:Y:S02]  /*2080*/  F2FP.F16.F32.PACK_AB R5, R12, R5 ;  /* 0x000000050c05723e */ /* 0x000fe400000000ff */
[----:B------:R-:W-:-:S05]  /*2090*/  LEA.HI.X R3, R22, UR13, R11, 0x1, P1 ;  /* 0x0000000d16037c11 */ /* 0x000fca00088f0c0b */
[----:B------:R1:W-:Y:S01]  /*20a0*/  STG.E desc[UR14][R2.64], R5 ;  /* 0x0000000502007986 */ /* 0x0003e2000c10190e */
[----:B------:R-:W-:Y:S05]  /*20b0*/  BRA `(.L_x_1931) ;  /* 0x0000000400047947 */ /* 0x000fea0003800000 */
.L_x_1928:
        /* <DEDUP_REMOVED lines=29> */
[----:B------:R-:W-:-:S05]  /*2290*/  F2FP.F16.F32.PACK_AB R15, R2, R15 ;  /* 0x0000000f020f723e */ /* 0x000fca00000000ff */
[----:B------:R0:W-:Y:S02]  /*22a0*/  STG.E desc[UR14][R10.64], R15 ;  /* 0x0000000f0a007986 */ /* 0x0001e4000c10190e */
.L_x_1933:
[----:B------:R-:W-:Y:S05]  /*22b0*/  BSYNC.RECONVERGENT B1 ;  /* 0x0000000000017941 */ /* 0x000fea0003800200 */
.L_x_1932:
        /* <DEDUP_REMOVED lines=31> */
[----:B------:R-:W-:-:S05]  /*24b0*/  F2FP.F16.F32.PACK_AB R7, R0, R7 ;  /* 0x000000070007723e */ /* 0x000fca00000000ff */
[----:B------:R2:W-:Y:S02]  /*24c0*/  STG.E desc[UR14][R4.64], R7 ;  /* 0x0000000704007986 */ /* 0x0005e4000c10190e */
.L_x_1931:
[----:B------:R-:W-:Y:S05]  /*24d0*/  BSYNC.RECONVERGENT B0 ;  /* 0x0000000000007941 */ /* 0x000fea0003800200 */
.L_x_1927:
[----:B------:R-:W-:Y:S02]  /*24e0*/  UIADD3 UR8, UPT, UPT, UR19, UR8, URZ ;  /* 0x0000000813087290 */ /* 0x000fe4000fffe0ff */
[----:B------:R-:W-:Y:S02]  /*24f0*/  UIADD3 UR4, UPT, UPT, UR4, 0x1, URZ ;  /* 0x0000000104047890 */ /* 0x000fe4000fffe0ff */
[----:B------:R-:W-:-:S09]  /*2500*/  UISETP.GE.AND UP1, UPT, UR8, UR7, UPT ;  /* 0x000000070800728c */ /* 0x000fd2000bf26270 */
[----:B------:R-:W-:Y:S05]  /*2510*/  BRA.U !UP1, `(.L_x_1934) ;  /* 0xffffffdd09287547 */ /* 0x000fea000b83ffff */
[----:B------:R-:W-:Y:S05]  /*2520*/  EXIT ;  /* 0x000000000000794d */ /* 0x000fea0003800000 */
.L_x_1935:
        /* <DEDUP_REMOVED lines=13> */
.L_x_2512:


//--------------------- .text._Z35group_norm_nhwc_fwd_one_pass_kernelI11Fp16IOBf16WLi256ELi12ELi384EEv26Group_norm_nhwc_fwd_params --------------------------
	.section	.text._Z35group_norm_nhwc_fwd_one_pass_kernelI11Fp16IOBf16WLi256ELi12ELi384EEv26Group_norm_nhwc_fwd_params,"ax",@progbits
	.align	128
        .global         _Z35group_norm_nhwc_fwd_one_pass_kernelI11Fp16IOBf16WLi256ELi12ELi384EEv26Group_norm_nhwc_fwd_params
        .type           _Z35group_norm_nhwc_fwd_one_pass_kernelI11Fp16IOBf16WLi256ELi12ELi384EEv26Group_norm_nhwc_fwd_params,@function
        .size           _Z35group_norm_nhwc_fwd_one_pass_kernelI11Fp16IOBf16WLi256ELi12ELi384EEv26Group_norm_nhwc_fwd_params,(.L_x_2513 - _Z35group_norm_nhwc_fwd_one_pass_kernelI11Fp16IOBf16WLi256ELi12ELi384EEv26Group_norm_nhwc_fwd_params)
        .other          _Z35group_norm_nhwc_fwd_one_pass_kernelI11Fp16IOBf16WLi256ELi12ELi384EEv26Group_norm_nhwc_fwd_params,@"STO_CUDA_ENTRY STV_DEFAULT"
_Z35group_norm_nhwc_fwd_one_pass_kernelI11Fp16IOBf16WLi256ELi12ELi384EEv26Group_norm_nhwc_fwd_params:
.text._Z35group_norm_nhwc_fwd_one_pass_kernelI11Fp16IOBf16WLi256ELi12ELi384EEv26Group_norm_nhwc_fwd_params:
        /* <DEDUP_REMOVED lines=25> */
.L_x_1963:
[----:B0-----:R-:W0:Y:S01]  /*0190*/  LDC R0, c[0x0][0x3f8] ;  /* 0x0000fe00ff007b82 */ /* 0x001e220000000800 */
[----:B------:R-:W-:Y:S01]  /*01a0*/  IABS R8, UR8 ;  /* 0x0000000800087c13 */ /* 0x000fe20008000000 */
[----:B-1----:R-:W1:Y:S01]  /*01b0*/  LDCU.64 UR10, c[0x0][0x3e8] ;  /* 0x00007d00ff0a77ac */ /* 0x002e620008000a00 */
[----:B------:R-:W-:Y:S02]  /*01c0*/  IADD3 R19, PT, PT, R23, 0x40, RZ ;  /* 0x0000004017137810 */ /* 0x000fe40007ffe0ff */
[----:B------:R-:W-:Y:S01]  /*01d0*/  SHF.R.S32.HI R17, RZ, 0x1f, R23 ;  /* 0x0000001fff117819 */ /* 0x000fe20000011417 */
[----:B--2---:R-:W2:Y:S01]  /*01e0*/  LDCU.64 UR12, c[0x0][0x3f0] ;  /* 0x00007e00ff0c77ac */ /* 0x004ea20008000a00 */
[----:B------:R-:W-:Y:S02]  /*01f0*/  SHF.R.S32.HI R15, RZ, 0x1f, R19 ;  /* 0x0000001fff0f7819 */ /* 0x000fe40000011413 */
[----:B0--3--:R-:W-:Y:S02]  /*0200*/  IABS R5, R0 ;  /* 0x0000000000057213 */ /* 0x009fe40000000000 */
[----:B------:R-:W-:-:S02]  /*0210*/  ISETP.NE.AND P3, PT, R0, RZ, PT ;  /* 0x000000ff0000720c */ /* 0x000fc40003f65270 */
[----:B------:R-:W0:Y:S08]  /*0220*/  I2F.RP R4, R5 ;  /* 0x0000000500047306 */ /* 0x000e300000209400 */
[----:B0-----:R-:W0:Y:S02]  /*0230*/  MUFU.RCP R4, R4 ;  /* 0x0000000400047308 */ /* 0x001e240000001000 */
[----:B0---4-:R-:W-:-:S06]  /*0240*/  IADD3 R2, PT, PT, R4, 0xffffffe, RZ ;  /* 0x0ffffffe04027810 */ /* 0x011fcc0007ffe0ff */
[----:B------:R0:W3:Y:S02]  /*0250*/  F2I.FTZ.U32.TRUNC.NTZ R3, R2 ;  /* 0x0000000200037305 */ /* 0x0000e4000021f000 */
        /* <DEDUP_REMOVED lines=162> */
.L_x_1937:
[----:B------:R-:W-:Y:S05]  /*0c80*/  BSYNC.RECONVERGENT B0 ;  /* 0x0000000000007941 */ /* 0x000fea0003800200 */
.L_x_1936:
        /* <DEDUP_REMOVED lines=36> */
.L_x_1939:
[----:B------:R-:W-:Y:S05]  /*0ed0*/  BSYNC.RECONVERGENT B0 ;  /* 0x0000000000007941 */ /* 0x000fea0003800200 */
.L_x_1938:
        /* <DEDUP_REMOVED lines=31> */
.L_x_1942:
[----:B---3--:R-:W3:Y:S04]  /*10d0*/  LDG.E.STRONG.GPU R6, desc[UR16][R8.64] ;  /* 0x0000001008067981 */ /* 0x008ee8000c1ef900 */
[----:B---3--:R-:W-:Y:S01]  /*10e0*/  CCTL.IVALL ;  /* 0x00000000ff00798f */ /* 0x008fe20002000000 */
[----:B------:R-:W-:Y:S05]  /*10f0*/  YIELD ;  /* 0x0000000000007946 */ /* 0x000fea0003800000 */
[----:B------:R-:W-:-:S13]  /*1100*/  ISETP.NE.AND P2, PT, R6, R11, PT ;  /* 0x0000000b0600720c */ /* 0x000fda0003f45270 */
[----:B------:R-:W-:Y:S05]  /*1110*/  @P2 BRA `(.L_x_1942) ;  /* 0xfffffffc00ec2947 */ /* 0x000fea000383ffff */
.L_x_1941:
        /* <DEDUP_REMOVED lines=15> */
.L_x_1944:
        /* <DEDUP_REMOVED lines=91> */
.L_x_1943:
        /* <DEDUP_REMOVED lines=52> */
.L_x_1945:
        /* <DEDUP_REMOVED lines=18> */
[----:B------:R-:W0:Y:S01]  /*1c20*/  @!P4 LDG.E.64 R6, desc[UR16][R6.64] ;  /* 0x000000100606c981 */ /* 0x000e22000c1e1b00 */
[----:B------:R-:W-:-:S06]  /*1c30*/  MOV R9, UR11 ;  /* 0x0000000b00097c02 */ /* 0x000fcc0008000f00 */
[----:B------:R-:W3:Y:S01]  /*1c40*/  @!P2 LDG.E.64 R8, desc[UR16][R8.64] ;  /* 0x000000100808a981 */ /* 0x000ee2000c1e1b00 */
[----:B------:R-:W-:-:S05]  /*1c50*/  MOV R10, UR5 ;  /* 0x00000005000a7c02 */ /* 0x000fca0008000f00 */
[----:B------:R-:W-:-:S05]  /*1c60*/  VIADD R10, R10, 0x2 ;  /* 0x000000020a0a7836 */ /* 0x000fca0000000000 */
[----:B------:R-:W-:Y:S01]  /*1c70*/  R2UR UR5, R10 ;  /* 0x000000000a0572ca */ /* 0x000fe200000e0000 */
[----:B0-----:R-:W-:Y:S01]  /*1c80*/  @!P4 FADD.FTZ R4, R4, R6 ;  /* 0x000000060404c221 */ /* 0x001fe20000010000 */
[----:B------:R-:W-:-:S03]  /*1c90*/  @!P4 FADD.FTZ R5, R5, R7 ;  /* 0x000000070505c221 */ /* 0x000fc60000010000 */
[----:B---3--:R-:W-:Y:S01]  /*1ca0*/  @!P2 FADD.FTZ R4, R4, R8 ;  /* 0x000000080404a221 */ /* 0x008fe20000010000 */
[----:B------:R-:W-:-:S09]  /*1cb0*/  @!P2 FADD.FTZ R5, R5, R9 ;  /* 0x000000090505a221 */ /* 0x000fd20000010000 */
.L_x_1946:
        /* <DEDUP_REMOVED lines=13> */
.L_x_1947:
[----:B------:R-:W-:Y:S05]  /*1d90*/  BSYNC.RECONVERGENT B0 ;  /* 0x0000000000007941 */ /* 0x000fea0003800200 */
.L_x_1940:
        /* <DEDUP_REMOVED lines=16> */
[----:B------:R-:W-:-:S05]  /*1ea0*/  IADD3 R13, PT, PT, R13, R12, RZ ;  /* 0x0000000c0d0d7210 */ /* 0x000fca0007ffe0ff */
[----:B------:R-:W-:Y:S01]  /*1eb0*/  IMAD.SHL.U32 R12, R13, 0x2, RZ ;  /* 0x000000020d0c7824 */ /* 0x000fe200078e00ff */
[----:B------:R-:W-:-:S04]  /*1ec0*/  MOV R13, UR8 ;  /* 0x00000008000d7c02 */ /* 0x000fc80008000f00 */
        /* <DEDUP_REMOVED lines=40> */
[--C-:B------:R-:W-:Y:S01]  /*2150*/  FADD.FTZ R18, R18, -R4.reuse ;  /* 0x8000000412127221 */ /* 0x100fe20000010000 */
[----:B------:R-:W-:Y:S01]  /*2160*/  MOV R10, R26 ;  /* 0x0000001a000a7202 */ /* 0x000fe20000000f00 */
[----:B------:R-:W-:Y:S01]  /*2170*/  FADD.FTZ R12, R19, -R4 ;  /* 0x80000004130c7221 */ /* 0x000fe20000010000 */
[----:B------:R-:W1:Y:S01]  /*2180*/  LDCU.64 UR10, c[0x0][0x380] ;  /* 0x00007000ff0a77ac */ /* 0x000e620008000a00 */
[----:B------:R-:W-:Y:S02]  /*2190*/  IMAD.MOV.U32 R11, RZ, RZ, R25 ;  /* 0x000000ffff0b7224 */ /* 0x000fe400078e0019 */
[-C--:B------:R-:W-:Y:S01]  /*21a0*/  FMUL.FTZ R19, R18, R5.reuse ;  /* 0x0000000512137220 */ /* 0x080fe20000410000 */
[----:B------:R-:W-:-:S03]  /*21b0*/  FMUL.FTZ R12, R12, R5 ;  /* 0x000000050c0c7220 */ /* 0x000fc60000410000 */
[----:B------:R-:W-:Y:S01]  /*21c0*/  FFMA.FTZ R18, R6, R19, R8 ;  /* 0x0000001306127223 */ /* 0x000fe20000010008 */
[----:B------:R-:W-:Y:S01]  /*21d0*/  FFMA.FTZ R19, R7, R12, R9 ;  /* 0x0000000c07137223 */ /* 0x000fe20000010009 */
        /* <DEDUP_REMOVED lines=8> */
.L_x_1951:
[----:B------:R-:W-:Y:S05]  /*2260*/  BSYNC.RECONVERGENT B1 ;  /* 0x0000000000017941 */ /* 0x000fea0003800200 */
.L_x_1950:
        /* <DEDUP_REMOVED lines=11> */
[----:B------:R-:W1:Y:S01]  /*2320*/  LDCU.64 UR10, c[0x0][0x3e0] ;  /* 0x00007c00ff0a77ac */ /* 0x000e620008000a00 */
[----:B0-----:R-:W-:Y:S01]  /*2330*/  MOV R11, R25 ;  /* 0x00000019000b7202 */ /* 0x001fe20000000f00 */
[--C-:B------:R-:W-:Y:S01]  /*2340*/  FADD.FTZ R20, R20, -R4.reuse ;  /* 0x8000000414147221 */ /* 0x100fe20000010000 */
[----:B------:R-:W-:Y:S01]  /*2350*/  FADD.FTZ R12, R17, -R4 ;  /* 0x80000004110c7221 */ /* 0x000fe20000010000 */
[----:B------:R-:W0:Y:S02]  /*2360*/  LDCU.64 UR18, c[0x0][0x380] ;  /* 0x00007000ff1277ac */ /* 0x000e240008000a00 */
[-C--:B------:R-:W-:Y:S01]  /*2370*/  FMUL.FTZ R17, R20, R5.reuse ;  /* 0x0000000514117220 */ /* 0x080fe20000410000 */
[----:B------:R-:W-:-:S03]  /*2380*/  FMUL.FTZ R12, R12, R5 ;  /* 0x000000050c0c7220 */ /* 0x000fc60000410000 */
[----:B------:R-:W-:Y:S01]  /*2390*/  FFMA.FTZ R17, R6, R17, R8 ;  /* 0x0000001106117223 */ /* 0x000fe20000010008 */
[----:B------:R-:W-:Y:S01]  /*23a0*/  FFMA.FTZ R20, R7, R12, R9 ;  /* 0x0000000c07147223 */ /* 0x000fe20000010009 */
[----:B-1----:R-:W-:-:S04]  /*23b0*/  IMAD R10, R10, UR10, RZ ;  /* 0x0000000a0a0a7c24 */ /* 0x002fc8000f8e02ff */
        /* <DEDUP_REMOVED lines=8> */
.L_x_1953:
[----:B------:R-:W-:Y:S05]  /*2440*/  BSYNC.RECONVERGENT B1 ;  /* 0x0000000000017941 */ /* 0x000fea0003800200 */
.L_x_1952:
[----:B------:R-:W-:Y:S04]  /*2450*/  BSSY.RECONVERGENT B1, `(.L_x_1954) ;  /* 0x0000014000017945 */ /* 0x000fe80003800200 */
[----:B------:R-:W-:Y:S05]  /*2460*/  @P2 BRA `(.L_x_1955) ;  /* 0x0000000000482947 */ /* 0x000fea0003800000 */
[----:B------:R-:W2:Y:S01]  /*2470*/  LDCU.64 UR10, c[0x0][0x3e0] ;  /* 0x00007c00ff0a77ac */ /* 0x000ea20008000a00 */
[----:B------:R-:W-:Y:S01]  /*2480*/  MOV R10, R26 ;  /* 0x0000001a000a7202 */ /* 0x000fe20000000f00 */
[--C-:B01----:R-:W-:Y:S01]  /*2490*/  FADD.FTZ R12, R3, -R4.reuse ;  /* 0x80000004030c7221 */ /* 0x103fe20000010000 */
[----:B------:R-:W-:Y:S01]  /*24a0*/  FADD.FTZ R16, R16, -R4 ;  /* 0x8000000410107221 */ /* 0x000fe20000010000 */
[----:B------:R-:W0:Y:S01]  /*24b0*/  LDCU.64 UR18, c[0x0][0x380] ;  /* 0x00007000ff1277ac */ /* 0x000e220008000a00 */
[----:B------:R-:W-:Y:S02]  /*24c0*/  IMAD.MOV.U32 R11, RZ, RZ, R25 ;  /* 0x000000ffff0b7224 */ /* 0x000fe400078e0019 */
[-C--:B------:R-:W-:Y:S01]  /*24d0*/  FMUL.FTZ R3, R12, R5.reuse ;  /* 0x000000050c037220 */ /* 0x080fe20000410000 */
[----:B------:R-:W-:-:S03]  /*24e0*/  FMUL.FTZ R16, R16, R5 ;  /* 0x0000000510107220 */ /* 0x000fc60000410000 */
[----:B------:R-:W-:Y:S01]  /*24f0*/  FFMA.FTZ R3, R6, R3, R8 ;  /* 0x0000000306037223 */ /* 0x000fe20000010008 */
        /* <DEDUP_REMOVED lines=8> */
[----:B------:R2:W-:Y:S02]  /*2580*/  STG.E desc[UR16][R12.64], R3 ;  /* 0x000000030c007986 */ /* 0x0005e4000c101910 */
.L_x_1955:
[----:B------:R-:W-:Y:S05]  /*2590*/  BSYNC.RECONVERGENT B1 ;  /* 0x0000000000017941 */ /* 0x000fea0003800200 */
.L_x_1954:
[----:B------:R-:W-:Y:S05]  /*25a0*/  @P3 BRA `(.L_x_1956) ;  /* 0x0000000800643947 */ /* 0x000fea0003800000 */
[----:B------:R-:W3:Y:S01]  /*25b0*/  LDCU.64 UR10, c[0x0][0x3e0] ;  /* 0x00007c00ff0a77ac */ /* 0x000ee20008000a00 */
[----:B------:R-:W-:Y:S01]  /*25c0*/  MOV R24, R26 ;  /* 0x0000001a00187202 */ /* 0x000fe20000000f00 */
[--C-:B------:R-:W-:Y:S01]  /*25d0*/  FADD.FTZ R0, R0, -R4.reuse ;  /* 0x8000000400007221 */ /* 0x100fe20000010000 */
[----:B------:R-:W-:Y:S01]  /*25e0*/  FADD.FTZ R2, R2, -R4 ;  /* 0x8000000402027221 */ /* 0x000fe20000010000 */
[----:B------:R-:W4:Y:S02]  /*25f0*/  LDCU.64 UR12, c[0x0][0x380] ;  /* 0x00007000ff0c77ac */ /* 0x000f240008000a00 */
[-C--:B--2---:R-:W-:Y:S01]  /*2600*/  FMUL.FTZ R3, R0, R5.reuse ;  /* 0x0000000500037220 */ /* 0x084fe20000410000 */
[----:B------:R-:W-:-:S03]  /*2610*/  FMUL.FTZ R2, R2, R5 ;  /* 0x0000000502027220 */ /* 0x000fc60000410000 */
[----:B------:R-:W-:Y:S01]  /*2620*/  FFMA.FTZ R5, R6, R3, R8 ;  /* 0x0000000306057223 */ /* 0x000fe20000010008 */
[----:B------:R-:W-:-:S05]  /*2630*/  FFMA.FTZ R0, R7, R2, R9 ;  /* 0x0000000207007223 */ /* 0x000fca0000010009 */
[----:B------:R-:W-:Y:S01]  /*2640*/  F2FP.F16.F32.PACK_AB R5, R0, R5 ;  /* 0x000000050005723e */ /* 0x000fe200000000ff */
[----:B---3--:R-:W-:Y:S02]  /*2650*/  IMAD R18, R18, UR10, RZ ;  /* 0x0000000a12127c24 */ /* 0x008fe4000f8e02ff */
[----:B------:R-:W-:-:S04]  /*2660*/  IMAD.WIDE.U32 R24, R15, UR10, R24 ;  /* 0x0000000a0f187c25 */ /* 0x000fc8000f8e0018 */
[----:B------:R-:W-:Y:S01]  /*2670*/  IMAD R15, R15, UR11, R18 ;  /* 0x0000000b0f0f7c24 */ /* 0x000fe2000f8e0212 */
[----:B----4-:R-:W-:-:S04]  /*2680*/  LEA R2, P1, R24, UR12, 0x1 ;  /* 0x0000000c18027c11 */ /* 0x010fc8000f8208ff */
[----:B------:R-:W-:-:S04]  /*2690*/  IADD3 R15, PT, PT, R25, R15, RZ ;  /* 0x0000000f190f7210 */ /* 0x000fc80007ffe0ff */
[----:B------:R-:W-:-:S05]  /*26a0*/  LEA.HI.X R3, R24, UR13, R15, 0x1, P1 ;  /* 0x0000000d18037c11 */ /* 0x000fca00088f0c0f */
[----:B------:R3:W-:Y:S01]  /*26b0*/  STG.E desc[UR16][R2.64], R5 ;  /* 0x0000000502007986 */ /* 0x0007e2000c101910 */
[----:B------:R-:W-:Y:S05]  /*26c0*/  BRA `(.L_x_1956) ;  /* 0x00000008001c7947 */ /* 0x000fea0003800000 */
.L_x_1949:
[----:B------:R-:W0:Y:S01]  /*26d0*/  LDCU.64 UR18, c[0x0][0x3e8] ;  /* 0x00007d00ff1277ac */ /* 0x000e220008000a00 */
[----:B------:R-:W-:Y:S01]  /*26e0*/  BSSY.RECONVERGENT B1, `(.L_x_1957) ;  /* 0x0000022000017945 */ /* 0x000fe20003800200 */
[C---:B------:R-:W-:Y:S01]  /*26f0*/  IADD3 R14, PT, PT, R23.reuse, 0x40, RZ ;  /* 0x00000040170e7810 */ /* 0x040fe20007ffe0ff */
[C---:B------:R-:W-:Y:S01]  /*2700*/  VIADD R13, R23.reuse, 0xc0 ;  /* 0x000000c0170d7836 */ /* 0x040fe20000000000 */
[----:B------:R-:W-:Y:S01]  /*2710*/  IADD3 R12, PT, PT, R23, 0x80, RZ ;  /* 0x00000080170c7810 */ /* 0x000fe20007ffe0ff */
[----:B------:R-:W-:Y:S06]  /*2720*/  @P1 BRA `(.L_x_1958) ;  /* 0x0000000000741947 */ /* 0x000fec0003800000 */
[--C-:B------:R-:W-:Y:S01]  /*2730*/  FADD.FTZ R18, R18, -R4.reuse ;  /* 0x8000000412127221 */ /* 0x100fe20000010000 */
[----:B------:R-:W-:Y:S01]  /*2740*/  FADD.FTZ R10, R19, -R4 ;  /* 0x80000004130a7221 */ /* 0x000fe20000010000 */
[----:B------:R-:W1:Y:S02]  /*2750*/  LDCU.64 UR10, c[0x0][0x3e0] ;  /* 0x00007c00ff0a77ac */ /* 0x000e640008000a00 */
        /* <DEDUP_REMOVED lines=16> */
[----:B-1----:R-:W-:Y:S01]  /*2860*/  IMAD R28, R18, UR10, RZ ;  /* 0x0000000a121c7c24 */ /* 0x002fe2000f8e02ff */
[----:B------:R-:W-:-:S03]  /*2870*/  MOV R18, R26 ;  /* 0x0000001a00127202 */ /* 0x000fc60000000f00 */
[C---:B------:R-:W-:Y:S02]  /*2880*/  IMAD R21, R23.reuse, UR11, R28 ;  /* 0x0000000b17157c24 */ /* 0x040fe4000f8e021c */
[----:B------:R-:W-:-:S04]  /*2890*/  IMAD.WIDE.U32 R18, R23, UR10, R18 ;  /* 0x0000000a17127c25 */ /* 0x000fc8000f8e0012 */
[----:B----4-:R-:W-:Y:S01]  /*28a0*/  FMUL.FTZ R28, R10, R11 ;  /* 0x0000000b0a1c7220 */ /* 0x010fe20000410000 */
[----:B------:R-:W-:Y:S02]  /*28b0*/  IADD3 R21, PT, PT, R19, R21, RZ ;  /* 0x0000001513157210 */ /* 0x000fe40007ffe0ff */
[----:B--2---:R-:W-:Y:S02]  /*28c0*/  LEA R10, P1, R18, UR12, 0x1 ;  /* 0x0000000c120a7c11 */ /* 0x004fe4000f8208ff */
[----:B------:R-:W-:Y:S02]  /*28d0*/  F2FP.F16.F32.PACK_AB R15, R28, R15 ;  /* 0x0000000f1c0f723e */ /* 0x000fe400000000ff */
[----:B------:R-:W-:-:S05]  /*28e0*/  LEA.HI.X R11, R18, UR13, R21, 0x1, P1 ;  /* 0x0000000d120b7c11 */ /* 0x000fca00088f0c15 */
[----:B------:R1:W-:Y:S04]  /*28f0*/  STG.E desc[UR16][R10.64], R15 ;  /* 0x0000000f0a007986 */ /* 0x0003e8000c101910 */
.L_x_1958:
[----:B0-----:R-:W-:Y:S05]  /*2900*/  BSYNC.RECONVERGENT B1 ;  /* 0x0000000000017941 */ /* 0x001fea0003800200 */
.L_x_1957:
        /* <DEDUP_REMOVED lines=31> */
[----:B------:R-:W-:-:S05]  /*2b00*/  IMAD.IADD R19, R11, 0x1, R19 ;  /* 0x000000010b137824 */ /* 0x000fca00078e0213 */
[----:B------:R-:W0:Y:S01]  /*2b10*/  MUFU.RCP R17, R17 ;  /* 0x0000001100117308 */ /* 0x000e220000001000 */
[----:B--2---:R-:W-:Y:S01]  /*2b20*/  FMUL.FTZ R28, R21, R28 ;  /* 0x0000001c151c7220 */ /* 0x004fe20000410000 */
[----:B0-----:R-:W-:Y:S01]  /*2b30*/  FMUL.FTZ R14, R20, R17 ;  /* 0x00000011140e7220 */ /* 0x001fe20000410000 */
[----:B-1----:R-:W-:-:S04]  /*2b40*/  LEA R20, P1, R10, UR12, 0x1 ;  /* 0x0000000c0a147c11 */ /* 0x002fc8000f8208ff */
[----:B------:R-:W-:Y:S02]  /*2b50*/  LEA.HI.X R21, R10, UR13, R19, 0x1, P1 ;  /* 0x0000000d0a157c11 */ /* 0x000fe400088f0c13 */
[----:B------:R-:W-:-:S05]  /*2b60*/  F2FP.F16.F32.PACK_AB R11, R14, R28 ;  /* 0x0000001c0e0b723e */ /* 0x000fca00000000ff */
[----:B------:R0:W-:Y:S02]  /*2b70*/  STG.E desc[UR16][R20.64], R11 ;  /* 0x0000000b14007986 */ /* 0x0001e4000c101910 */
.L_x_1960:
[----:B------:R-:W-:Y:S05]  /*2b80*/  BSYNC.RECONVERGENT B1 ;  /* 0x0000000000017941 */ /* 0x000fea0003800200 */
.L_x_1959:
        /* <DEDUP_REMOVED lines=22> */
[----:B------:R-:W-:-:S03]  /*2cf0*/  IADD3 R15, PT, PT, R11, R15, RZ ;  /* 0x0000000f0b0f7210 */ /* 0x000fc60007ffe0ff */
[----:B------:R-:W1:Y:S01]  /*2d00*/  MUFU.RCP R20, R19 ;  /* 0x0000001300147308 */ /* 0x000e620000001000 */
[----:B--2---:R-:W-:Y:S01]  /*2d10*/  FMUL.FTZ R12, R14, R17 ;  /* 0x000000110e0c7220 */ /* 0x004fe20000410000 */
[----:B0-----:R-:W-:-:S04]  /*2d20*/  LEA R14, P1, R10, UR12, 0x1 ;  /* 0x0000000c0a0e7c11 */ /* 0x001fc8000f8208ff */
[----:B------:R-:W-:Y:S01]  /*2d30*/  LEA.HI.X R15, R10, UR13, R15, 0x1, P1 ;  /* 0x0000000d0a0f7c11 */ /* 0x000fe200088f0c0f */
[----:B-1----:R-:W-:-:S05]  /*2d40*/  FMUL.FTZ R3, R3, R20 ;  /* 0x0000001403037220 */ /* 0x002fca0000410000 */
[----:B------:R-:W-:-:S05]  /*2d50*/  F2FP.F16.F32.PACK_AB R3, R3, R12 ;  /* 0x0000000c0303723e */ /* 0x000fca00000000ff */
[----:B------:R1:W-:Y:S02]  /*2d60*/  STG.E desc[UR16][R14.64], R3 ;  /* 0x000000030e007986 */ /* 0x0003e4000c101910 */
.L_x_1962:
[----:B------:R-:W-:Y:S05]  /*2d70*/  BSYNC.RECONVERGENT B1 ;  /* 0x0000000000017941 */ /* 0x000fea0003800200 */
.L_x_1961:
        /* <DEDUP_REMOVED lines=26> */
[----:B------:R-:W-:-:S05]  /*2f20*/  F2FP.F16.F32.PACK_AB R7, R7, R0 ;  /* 0x000000000707723e */ /* 0x000fca00000000ff */
[----:B------:R4:W-:Y:S02]  /*2f30*/  STG.E desc[UR16][R2.64], R7 ;  /* 0x0000000702007986 */ /* 0x0009e4000c101910 */
.L_x_1956:
[----:B------:R-:W-:Y:S05]  /*2f40*/  BSYNC.RECONVERGENT B0 ;  /* 0x0000000000007941 */ /* 0x000fea0003800200 */
.L_x_1948:
[----:B------:R-:W-:Y:S02]  /*2f50*/  UIADD3 UR8, UPT, UPT, UR20, UR8, URZ ;  /* 0x0000000814087290 */ /* 0x000fe4000fffe0ff */
[----:B------:R-:W-:Y:S02]  /*2f60*/  UIADD3 UR4, UPT, UPT, UR4, 0x1, URZ ;  /* 0x0000000104047890 */ /* 0x000fe4000fffe0ff */
[----:B------:R-:W-:-:S09]  /*2f70*/  UISETP.GE.AND UP0, UPT, UR8, UR7, UPT ;  /* 0x000000070800728c */ /* 0x000fd2000bf06270 */
[----:B------:R-:W-:Y:S05]  /*2f80*/  BRA.U !UP0, `(.L_x_1963) ;  /* 0xffffffd108807547 */ /* 0x000fea000b83ffff */
[----:B------:R-:W-:Y:S05]  /*2f90*/  EXIT ;  /* 0x000000000000794d */ /* 0x000fea0003800000 */
.L_x_1964:
        /* <DEDUP_REMOVED lines=14> */
.L_x_2513:


//--------------------- .text._Z35group_norm_nhwc_fwd_one_pass_kernelI11Fp16IOBf16WLi512ELi12ELi384EEv26Group_norm_nhwc_fwd_params --------------------------
	.section	.text._Z35group_norm_nhwc_fwd_one_pass_kernelI11Fp16IOBf16WLi512ELi12ELi384EEv26Group_norm_nhwc_fwd_params,"ax",@progbits
	.align	128
        .global         _Z35group_norm_nhwc_fwd_one_pass_kernelI11Fp16IOBf16WLi512ELi12ELi384EEv26Group_norm_nhwc_fwd_params
        .type           _Z35group_norm_nhwc_fwd_one_pass_kernelI11Fp16IOBf16WLi512ELi12ELi384EEv26Group_norm_nhwc_fwd_params,@function
        .size           _Z35group_norm_nhwc_fwd_one_pass_kernelI11Fp16IOBf16WLi512ELi12ELi384EEv26Group_norm_nhwc_fwd_params,(.L_x_2514 - _Z35group_norm_nhwc_fwd_one_pass_kernelI11Fp16IOBf16WLi512ELi12ELi384EEv26Group_norm_nhwc_fwd_params)
        .other          _Z35group_norm_nhwc_fwd_one_pass_kernelI11Fp16IOBf16WLi512ELi12ELi384EEv26Group_norm_nhwc_fwd_params,@"STO_CUDA_ENTRY STV_DEFAULT"
_Z35group_norm_nhwc_fwd_one_pass_kernelI11Fp16IOBf16WLi512ELi12ELi384EEv26Group_norm_nhwc_fwd_params:
.text._Z35group_norm_nhwc_fwd_one_pass_kernelI11Fp16IOBf16WLi512ELi12ELi384EEv26Group_norm_nhwc_fwd_params:
        /* <DEDUP_REMOVED lines=36> */
.L_x_2008:
[----:B0-----:R-:W0:Y:S01]  /*0240*/  LDCU UR5, c[0x0][0x3f8] ;  /* 0x00007f00ff0577ac */ /* 0x001e220008000800 */
[----:B---3--:R-:W-:Y:S01]  /*0250*/  IABS R6, UR7 ;  /* 0x0000000700067c13 */ /* 0x008fe20008000000 */
[----:B------:R-:W-:Y:S01]  /*0260*/  HFMA2 R16, -RZ, RZ, 0, 0 ;  /* 0x00000000ff107431 */ /* 0x000fe200000001ff */
[C---:B-12---:R-:W-:Y:S01]  /*0270*/  IADD3 R13, PT, PT, R31.reuse, 0x40, RZ ;  /* 0x000000401f0d7810 */ /* 0x046fe20007ffe0ff */
[----:B------:R-:W1:Y:S01]  /*0280*/  LDCU.64 UR14, c[0x0][0x3e8] ;  /* 0x00007d00ff0e77ac */ /* 0x000e620008000a00 */
[----:B------:R-:W-:Y:S02]  /*0290*/  IADD3 R21, PT, PT, R31, 0x80, RZ ;  /* 0x000000801f157810 */ /* 0x000fe40007ffe0ff */
[----:B------:R-:W-:Y:S02]  /*02a0*/  SHF.R.S32.HI R17, RZ, 0x1f, R13 ;  /* 0x0000001fff117819 */ /* 0x000fe4000001140d */
[----:B------:R-:W-:Y:S02]  /*02b0*/  SHF.R.S32.HI R19, RZ, 0x1f, R21 ;  /* 0x0000001fff137819 */ /* 0x000fe40000011415 */
[----:B------:R-:W-:-:S02]  /*02c0*/  LOP3.LUT R34, R28, 0xffff, RZ, 0xc0, !PT ;  /* 0x0000ffff1c227812 */ /* 0x000fc400078ec0ff */
[----:B------:R-:W-:Y:S02]  /*02d0*/  IADD3 R36, PT, PT, R31, 0xc0, RZ ;  /* 0x000000c01f247810 */ /* 0x000fe40007ffe0ff */
[----:B------:R-:W-:Y:S02]  /*02e0*/  MOV R14, RZ ;  /* 0x000000ff000e7202 */ /* 0x000fe40000000f00 */
[----:B------:R-:W-:Y:S02]  /*02f0*/  SHF.R.S32.HI R9, RZ, 0x1f, R36 ;  /* 0x0000001fff097819 */ /* 0x000fe40000011424 */
[----:B0-----:R-:W-:Y:S02]  /*0300*/  MOV R0, UR5 ;  /* 0x0000000500007c02 */ /* 0x001fe40008000f00 */
[----:B-1----:R-:W-:Y:S02]  /*0310*/  ISETP.GE.U32.AND P4, PT, R13, UR14, PT ;  /* 0x0000000e0d007c0c */ /* 0x002fe4000bf86070 */
[----:B----4-:R-:W-:-:S02]  /*0320*/  IABS R5, R0 ;  /* 0x0000000000057213 */ /* 0x010fc40000000000 */
[----:B------:R-:W-:Y:S02]  /*0330*/  ISETP.GE.AND.EX P4, PT, R17, UR15, PT, P4 ;  /* 0x0000000f11007c0c */ /* 0x000fe4000bf86340 */
[----:B------:R-:W0:Y:S01]  /*0340*/  I2F.RP R0, R5 ;  /* 0x0000000500007306 */ /* 0x000e220000209400 */
[----:B------:R-:W-:Y:S02]  /*0350*/  ISETP.GE.U32.AND P5, PT, R21, UR14, PT ;  /* 0x0000000e15007c0c */ /* 0x000fe4000bfa6070 */
[----:B------:R-:W-:Y:S02]  /*0360*/  ISETP.GE.U32.AND P3, PT, R31, UR14, PT ;  /* 0x0000000e1f007c0c */ /* 0x000fe4000bf66070 */
[----:B------:R-:W-:Y:S02]  /*0370*/  ISETP.GE.AND.EX P5, PT, R19, UR15, PT, P5 ;  /* 0x0000000f13007c0c */ /* 0x000fe4000bfa6350 */
[----:B------:R-:W-:Y:S01]  /*0380*/  ISETP.GE.AND.EX P3, PT, R27, UR15, PT, P3 ;  /* 0x0000000f1b007c0c */ /* 0x000fe2000bf66330 */
[----:B0-----:R-:W0:Y:S10]  /*0390*/  MUFU.RCP R0, R0 ;  /* 0x0000000000007308 */ /* 0x001e340000001000 */
[----:B------:R-:W1:Y:S01]  /*03a0*/  @!P5 LDC.64 R10, c[0x0][0x3e0] ;  /* 0x0000f800ff0adb82 */ /* 0x000e620000000a00 */
        /* <DEDUP_REMOVED lines=15> */
[----:B------:R-:W-:Y:S01]  /*04a0*/  IMAD R0, R5, R0, UR10 ;  /* 0x0000000a05007e24 */ /* 0x000fe2000f8e0200 */
[----:B------:R-:W2:Y:S01]  /*04b0*/  LDCU.64 UR10, c[0x0][0x3f0] ;  /* 0x00007e00ff0a77ac */ /* 0x000ea20008000a00 */
[----:B0-----:R-:W-:-:S03]  /*04c0*/  @!P4 IMAD R8, R17, R6, RZ ;  /* 0x000000061108c224 */ /* 0x001fc600078e02ff */
[----:B------:R-:W-:Y:S01]  /*04d0*/  ISETP.GT.U32.AND P1, PT, R5, R0, PT ;  /* 0x000000000500720c */ /* 0x000fe20003f24070 */
[----:B------:R-:W-:Y:S02]  /*04e0*/  @!P4 IMAD R17, R13, R7, R8 ;  /* 0x000000070d11c224 */ /* 0x000fe400078e0208 */
[----:B-1----:R-:W-:-:S04]  /*04f0*/  @!P5 IMAD R8, R19, R10, RZ ;  /* 0x0000000a1308d224 */ /* 0x002fc800078e02ff */
[----:B------:R-:W-:-:S06]  /*0500*/  @!P5 IMAD R23, R21, R11, R8 ;  /* 0x0000000b1517d224 */ /* 0x000fcc00078e0208 */
[----:B------:R-:W-:Y:S01]  /*0510*/  VOTEU.ANY UP0, P1 ;  /* 0x0000000000ff7886 */ /* 0x000fe20000800100 */
[----:B------:R-:W-:Y:S02]  /*0520*/  PLOP3.LUT P1, PT, PT, PT, UP0, 0x80, 0x8 ;  /* 0x000000000008781c */ /* 0x000fe40003f2f008 */
[----:B--2---:R-:W-:Y:S02]  /*0530*/  MOV R3, UR10 ;  /* 0x0000000a00037c02 */ /* 0x004fe40008000f00 */
[----:B------:R-:W-:Y:S02]  /*0540*/  @!UP0 UIADD3 UR9, UPT, UPT, UR9, 0x1, URZ ;  /* 0x0000000109098890 */ /* 0x000fe4000fffe0ff */
[----:B------:R-:W-:-:S07]  /*0550*/  UISETP.GE.AND UP0, UPT, UR8, URZ, UPT ;  /* 0x000000ff0800728c */ /* 0x000fce000bf06270 */
[----:B------:R-:W-:-:S04]  /*0560*/  @!P1 IADD3 R0, PT, PT, R0, -R5, RZ ;  /* 0x8000000500009210 */ /* 0x000fc80007ffe0ff */
[----:B------:R-:W-:Y:S02]  /*0570*/  ISETP.GE.U32.AND P1, PT, R0, R5, PT ;  /* 0x000000050000720c */ /* 0x000fe40003f26070 */
[----:B------:R-:W-:Y:S01]  /*0580*/  IADD3 R0, PT, PT, R31, 0x100, RZ ;  /* 0x000001001f007810 */ /* 0x000fe20007ffe0ff */
[----:B------:R-:W0:Y:S03]  /*0590*/  @!P4 LDC.64 R4, c[0x0][0x390] ;  /* 0x0000e400ff04cb82 */ /* 0x000e260000000a00 */
[----:B------:R-:W-:Y:S02]  /*05a0*/  ISETP.GE.U32.AND P2, PT, R0, UR14, PT ;  /* 0x0000000e00007c0c */ /* 0x000fe4000bf46070 */
[----:B------:R-:W-:-:S04]  /*05b0*/  SHF.R.S32.HI R15, RZ, 0x1f, R0 ;  /* 0x0000001fff0f7819 */ /* 0x000fc80000011400 */
[----:B------:R-:W-:Y:S01]  /*05c0*/  ISETP.GE.AND.EX P2, PT, R15, UR15, PT, P2 ;  /* 0x0000000f0f007c0c */ /* 0x000fe2000bf46320 */
[----:B------:R-:W-:-:S05]  /*05d0*/  VOTEU.ANY UP1, P1 ;  /* 0x0000000000ff7886 */ /* 0x000fca0000820100 */
[----:B------:R-:W-:Y:S02]  /*05e0*/  @UP1 UIADD3 UR9, UPT, UPT, UR9, 0x1, URZ ;  /* 0x0000000109091890 */ /* 0x000fe4000fffe0ff */
[----:B------:R-:W-:Y:S02]  /*05f0*/  UISETP.NE.AND UP1, UPT, UR5, URZ, UPT ;  /* 0x000000ff0500728c */ /* 0x000fe4000bf25270 */
[----:B------:R-:W-:-:S03]  /*0600*/  @!UP0 UIADD3 UR9, UPT, UPT, -UR9, URZ, URZ ;  /* 0x000000ff09098290 */ /* 0x000fc6000fffe1ff */
[----:B------:R-:W1:Y:S06]  /*0610*/  @!P2 LDC.64 R18, c[0x0][0x3e0] ;  /* 0x0000f800ff12ab82 */ /* 0x000e6c0000000a00 */
[----:B------:R-:W-:-:S04]  /*0620*/  @!UP1 ULOP3.LUT UR9, URZ, UR5, URZ, 0x33, !UPT ;  /* 0x00000005ff099292 */ /* 0x000fc8000f8e33ff */
[----:B------:R-:W-:-:S04]  /*0630*/  UIADD3 UR8, UPT, UPT, -UR9, URZ, URZ ;  /* 0x000000ff09087290 */ /* 0x000fc8000fffe1ff */
[----:B------:R-:W-:Y:S02]  /*0640*/  UIMAD UR8, UR5, UR8, UR7 ;  /* 0x00000008050872a4 */ /* 0x000fe4000f8e0207 */
[----:B------:R-:W-:Y:S02]  /*0650*/  USHF.R.S32.HI UR5, URZ, 0x1f, UR9 ;  /* 0x0000001fff057899 */ /* 0x000fe40008011409 */
[----:B------:R-:W-:Y:S02]  /*0660*/  UIMAD UR8, UR8, 0xc, URZ ;  /* 0x0000000c080878a4 */ /* 0x000fe4000f8e02ff */
[----:B------:R-:W-:-:S04]  /*0670*/  UIMAD UR5, UR5, UR10, URZ ;  /* 0x0000000a050572a4 */ /* 0x000fc8000f8e02ff */
[----:B------:R-:W-:Y:S01]  /*0680*/  IMAD.U32 R2, RZ, RZ, UR8 ;  /* 0x00000008ff027e24 */ /* 0x000fe2000f8e00ff */
[----:B------:R-:W-:Y:S01]  /*0690*/  IADD3 R34, P1, PT, R34, UR8, RZ ;  /* 0x0000000822227c10 */ /* 0x000fe2000ff3e0ff */
[----:B------:R-:W-:-:S03]  /*06a0*/  UIMAD UR5, UR9, UR11, UR5 ;  /* 0x0000000b090572a4 */ /* 0x000fc6000f8e0205 */
[----:B------:R-:W-:Y:S02]  /*06b0*/  LEA.HI.X.SX32 R35, R2, RZ, 0x1, P1 ;  /* 0x000000ff02237211 */ /* 0x000fe400008f0eff */
[----:B------:R-:W-:Y:S01]  /*06c0*/  ISETP.GE.U32.AND P1, PT, R36, UR14, PT ;  /* 0x0000000e24007c0c */ /* 0x000fe2000bf26070 */
[----:B------:R-:W-:-:S03]  /*06d0*/  IMAD.WIDE.U32 R34, R3, UR9, R34 ;  /* 0x0000000903227c25 */ /* 0x000fc6000f8e0022 */
[----:B------:R-:W-:Y:S01]  /*06e0*/  ISETP.GE.AND.EX P1, PT, R9, UR15, PT, P1 ;  /* 0x0000000f09007c0c */ /* 0x000fe2000bf26310 */
[----:B------:R-:W2:Y:S01]  /*06f0*/  @!P5 LDC.64 R2, c[0x0][0x390] ;  /* 0x0000e400ff02db82 */ /* 0x000ea20000000a00 */
[----:B------:R-:W-:Y:S02]  /*0700*/  IADD3 R33, PT, PT, R35, UR5, RZ ;  /* 0x0000000523217c10 */ /* 0x000fe4000fffe0ff */
[----:B------:R-:W-:Y:S02]  /*0710*/  @!P4 MOV R32, R34 ;  /* 0x000000220020c202 */ /* 0x000fe40000000f00 */
[----:B------:R-:W-:-:S03]  /*0720*/  @!P5 MOV R7, R33 ;  /* 0x000000210007d202 */ /* 0x000fc60000000f00 */
[----:B------:R-:W-:Y:S01]  /*0730*/  @!P4 IMAD.WIDE.U32 R12, R13, R6, R32 ;  /* 0x000000060d0cc225 */ /* 0x000fe200078e0020 */
[----:B------:R-:W-:-:S04]  /*0740*/  @!P5 MOV R6, R34 ;  /* 0x000000220006d202 */ /* 0x000fc80000000f00 */
[----:B------:R-:W-:Y:S01]  /*0750*/  @!P4 IADD3 R17, PT, PT, R13, R17, RZ ;  /* 0x000000110d11c210 */ /* 0x000fe20007ffe0ff */
[----:B------:R-:W-:Y:S01]  /*0760*/  @!P5 IMAD.WIDE.U32 R10, R21, R10, R6 ;  /* 0x0000000a150ad225 */ /* 0x000fe200078e0006 */
[C---:B0-----:R-:W-:Y:S01]  /*0770*/  @!P4 LEA R20, P6, R12.reuse, R4, 0x1 ;  /* 0x000000040c14c211 */ /* 0x041fe200078c08ff */
[----:B------:R-:W0:Y:S03]  /*0780*/  @!P1 LDC.64 R6, c[0x0][0x3e0] ;  /* 0x0000f800ff069b82 */ /* 0x000e260000000a00 */
[----:B------:R-:W-:Y:S02]  /*0790*/  @!P4 LEA.HI.X R21, R12, R5, R17, 0x1, P6 ;  /* 0x000000050c15c211 */ /* 0x000fe400030f0c11 */
[----:B------:R-:W-:Y:S02]  /*07a0*/  @!P5 IADD3 R23, PT, PT, R11, R23, RZ ;  /* 0x000000170b17d210 */ /* 0x000fe40007ffe0ff */
[C---:B--2---:R-:W-:Y:S01]  /*07b0*/  @!P5 LEA R12, P6, R10.reuse, R2, 0x1 ;  /* 0x000000020a0cd211 */ /* 0x044fe200078c08ff */
[----:B-1----:R-:W-:Y:S01]  /*07c0*/  @!P2 IMAD R15, R15, R18, RZ ;  /* 0x000000120f0fa224 */ /* 0x002fe200078e02ff */
[----:B------:R-:W1:Y:S01]  /*07d0*/  @!P3 LDC.64 R4, c[0x0][0x3e0] ;  /* 0x0000f800ff04bb82 */ /* 0x000e620000000a00 */
[----:B------:R-:W-:Y:S01]  /*07e0*/  @!P2 MOV R8, R34 ;  /* 0x000000220008a202 */ /* 0x000fe20000000f00 */
[----:B------:R-:W2:Y:S01]  /*07f0*/  @!P4 LDG.E R16, desc[UR12][R20.64] ;  /* 0x0000000c1410c981 */ /* 0x000ea2000c1e1900 */
[----:B------:R-:W-:-:S05]  /*0800*/  @!P5 LEA.HI.X R13, R10, R3, R23, 0x1, P6 ;  /* 0x000000030a0dd211 */ /* 0x000fca00030f0c17 */
[----:B------:R-:W3:Y:S01]  /*0810*/  @!P2 LDC.64 R10, c[0x0][0x390] ;  /* 0x0000e400ff0aab82 */ /* 0x000ee20000000a00 */
[----:B------:R-:W-:Y:S01]  /*0820*/  @!P2 IMAD R15, R0, R19, R15 ;  /* 0x00000013000fa224 */ /* 0x000fe200078e020f */
[----:B------:R4:W5:Y:S01]  /*0830*/  @!P5 LDG.E R14, desc[UR12][R12.64] ;  /* 0x0000000c0c0ed981 */ /* 0x000962000c1e1900 */
[----:B0-----:R-:W-:-:S05]  /*0840*/  @!P1 IMAD R17, R9, R6, RZ ;  /* 0x0000000609119224 */ /* 0x001fca00078e02ff */
[----:B------:R-:W0:Y:S01]  /*0850*/  @!P1 LDC.64 R2, c[0x0][0x390] ;  /* 0x0000e400ff029b82 */ /* 0x000e220000000a00 */
[----:B------:R-:W-:-:S03]  /*0860*/  @!P2 MOV R9, R33 ;  /* 0x000000210009a202 */ /* 0x000fc60000000f00 */
[----:B------:R-:W-:Y:S01]  /*0870*/  @!P2 IMAD.WIDE.U32 R18, R0, R18, R8 ;  /* 0x000000120012a225 */ /* 0x000fe200078e0008 */
[----:B------:R-:W-:Y:S02]  /*0880*/  IADD3 R0, PT, PT, R31, 0x140, RZ ;  /* 0x000001401f007810 */ /* 0x000fe40007ffe0ff */
[----:B------:R-:W-:Y:S02]  /*0890*/  @!P1 MOV R8, R34 ;  /* 0x0000002200089202 */ /* 0x000fe40000000f00 */
[----:B------:R-:W-:Y:S02]  /*08a0*/  ISETP.GE.U32.AND P4, PT, R0, UR14, PT ;  /* 0x0000000e00007c0c */ /* 0x000fe4000bf86070 */
[----:B----4-:R-:W-:Y:S01]  /*08b0*/  SHF.R.S32.HI R13, RZ, 0x1f, R0 ;  /* 0x0000001fff0d7819 */ /* 0x010fe20000011400 */
[----:B------:R-:W-:-:S03]  /*08c0*/  @!P1 IMAD.MOV.U32 R9, RZ, RZ, R33 ;  /* 0x000000ffff099224 */ /* 0x000fc600078e0021 */
[----:B------:R-:W-:Y:S01]  /*08d0*/  ISETP.GE.AND.EX P4, PT, R13, UR15, PT, P4 ;  /* 0x0000000f0d007c0c */ /* 0x000fe2000bf86340 */
[C---:B------:R-:W-:Y:S01]  /*08e0*/  @!P1 IMAD R17, R36.reuse, R7, R17 ;  /* 0x0000000724119224 */ /* 0x040fe200078e0211 */
[----:B------:R-:W-:Y:S01]  /*08f0*/  @!P2 IADD3 R15, PT, PT, R19, R15, RZ ;  /* 0x0000000f130fa210 */ /* 0x000fe20007ffe0ff */
[----:B------:R-:W-:Y:S01]  /*0900*/  @!P1 IMAD.WIDE.U32 R36, R36, R6, R8 ;  /* 0x0000000624249225 */ /* 0x000fe200078e0008 */
[----:B---3--:R-:W-:Y:S01]  /*0910*/  @!P2 LEA R20, P6, R18, R10, 0x1 ;  /* 0x0000000a1214a211 */ /* 0x008fe200078c08ff */
[----:B------:R-:W3:Y:S01]  /*0920*/  @!P3 LDC.64 R8, c[0x0][0x390] ;  /* 0x0000e400ff08bb82 */ /* 0x000ee20000000a00 */
[----:B------:R-:W-:Y:S02]  /*0930*/  SHF.R.S32.HI R7, RZ, 0x1f, R30 ;  /* 0x0000001fff077819 */ /* 0x000fe4000001141e */
[----:B------:R-:W-:Y:S02]  /*0940*/  ISETP.GE.U32.AND P5, PT, R30, UR14, PT ;  /* 0x0000000e1e007c0c */ /* 0x000fe4000bfa6070 */
[----:B------:R-:W-:-:S02]  /*0950*/  @!P2 LEA.HI.X R21, R18, R11, R15, 0x1, P6 ;  /* 0x0000000b1215a211 */ /* 0x000fc400030f0c0f */
[----:B------:R-:W-:Y:S02]  /*0960*/  @!P1 IADD3 R17, PT, PT, R37, R17, RZ ;  /* 0x0000001125119210 */ /* 0x000fe40007ffe0ff */
[C---:B0-----:R-:W-:Y:S01]  /*0970*/  @!P1 LEA R18, P6, R36.reuse, R2, 0x1 ;  /* 0x0000000224129211 */ /* 0x041fe200078c08ff */
[----:B-1----:R-:W-:Y:S01]  /*0980*/  @!P3 IMAD R6, R27, R4, RZ ;  /* 0x000000041b06b224 */ /* 0x002fe200078e02ff */
[----:B------:R-:W-:Y:S02]  /*0990*/  ISETP.GE.AND.EX P5, PT, R7, UR15, PT, P5 ;  /* 0x0000000f07007c0c */ /* 0x000fe4000bfa6350 */
[----:B------:R-:W-:Y:S01]  /*09a0*/  @!P1 LEA.HI.X R19, R36, R3, R17, 0x1, P6 ;  /* 0x0000000324139211 */ /* 0x000fe200030f0c11 */
[----:B------:R-:W-:Y:S01]  /*09b0*/  @!P3 IMAD R15, R31, R5, R6 ;  /* 0x000000051f0fb224 */ /* 0x000fe200078e0206 */
[----:B------:R-:W0:Y:S01]  /*09c0*/  @!P4 LDC.64 R2, c[0x0][0x3e0] ;  /* 0x0000f800ff02cb82 */ /* 0x000e220000000a00 */
[----:B------:R-:W-:Y:S01]  /*09d0*/  HFMA2 R6, -RZ, RZ, 0, 0 ;  /* 0x00000000ff067431 */ /* 0x000fe200000001ff */
[----:B------:R-:W-:-:S02]  /*09e0*/  @!P3 MOV R10, R34 ;  /* 0x00000022000ab202 */ /* 0x000fc40000000f00 */
[----:B------:R-:W-:-:S03]  /*09f0*/  @!P3 MOV R11, R33 ;  /* 0x00000021000bb202 */ /* 0x000fc60000000f00 */
[----:B------:R-:W-:Y:S02]  /*0a00*/  @!P3 IMAD.WIDE.U32 R10, R31, R4, R10 ;  /* 0x000000041f0ab225 */ /* 0x000fe400078e000a */
[----:B------:R-:W1:Y:S01]  /*0a10*/  @!P5 LDC.64 R4, c[0x0][0x3e0] ;  /* 0x0000f800ff04db82 */ /* 0x000e620000000a00 */
[----:B------:R4:W5:Y:S01]  /*0a20*/  @!P2 LDG.E R6, desc[UR12][R20.64] ;  /* 0x0000000c1406a981 */ /* 0x000962000c1e1900 */
[----:B------:R-:W-:Y:S02]  /*0a30*/  ISETP.GE.U32.AND P2, PT, R29, UR14, PT ;  /* 0x0000000e1d007c0c */ /* 0x000fe4000bf46070 */
[----:B------:R-:W-:Y:S02]  /*0a40*/  @!P3 IADD3 R11, PT, PT, R11, R15, RZ ;  /* 0x0000000f0b0bb210 */ /* 0x000fe40007ffe0ff */
[----:B---3--:R-:W-:Y:S01]  /*0a50*/  @!P3 LEA R36, P6, R10, R8, 0x1 ;  /* 0x000000080a24b211 */ /* 0x008fe200078c08ff */
[----:B------:R-:W-:Y:S01]  /*0a60*/  HFMA2 R23, -RZ, RZ, 0, 0 ;  /* 0x00000000ff177431 */ /* 0x000fe200000001ff */
[----:B------:R-:W-:-:S02]  /*0a70*/  ISETP.GE.AND.EX P2, PT, R25, UR15, PT, P2 ;  /* 0x0000000f19007c0c */ /* 0x000fc4000bf46320 */
[----:B------:R-:W-:Y:S02]  /*0a80*/  @!P3 LEA.HI.X R37, R10, R9, R11, 0x1, P6 ;  /* 0x000000090a25b211 */ /* 0x000fe400030f0c0b */
[----:B------:R-:W3:Y:S01]  /*0a90*/  @!P4 LDC.64 R8, c[0x0][0x390] ;  /* 0x0000e400ff08cb82 */ /* 0x000ee20000000a00 */
[----:B----4-:R-:W-:Y:S01]  /*0aa0*/  @!P4 MOV R20, R34 ;  /* 0x000000220014c202 */ /* 0x010fe20000000f00 */
[-C--:B0-----:R-:W-:Y:S01]  /*0ab0*/  @!P4 IMAD R15, R13, R2.reuse, RZ ;  /* 0x000000020d0fc224 */ /* 0x081fe200078e02ff */
[----:B------:R-:W-:Y:S01]  /*0ac0*/  @!P4 MOV R21, R33 ;  /* 0x000000210015c202 */ /* 0x000fe20000000f00 */
[----:B------:R-:W4:Y:S02]  /*0ad0*/  @!P3 LDG.E R23, desc[UR12][R36.64] ;  /* 0x0000000c2417b981 */ /* 0x000f24000c1e1900 */
[C---:B------:R-:W-:Y:S02]  /*0ae0*/  @!P4 IMAD R15, R0.reuse, R3, R15 ;  /* 0x00000003000fc224 */ /* 0x040fe400078e020f */
[----:B------:R-:W-:Y:S01]  /*0af0*/  @!P4 IMAD.WIDE.U32 R20, R0, R2, R20 ;  /* 0x000000020014c225 */ /* 0x000fe200078e0014 */
[----:B------:R-:W0:Y:S03]  /*0b00*/  @!P5 LDC.64 R10, c[0x0][0x390] ;  /* 0x0000e400ff0adb82 */ /* 0x000e260000000a00 */
[----:B------:R-:W-:Y:S01]  /*0b10*/  HFMA2 R0, -RZ, RZ, 0, 0 ;  /* 0x00000000ff007431 */ /* 0x000fe200000001ff */
[----:B------:R-:W-:Y:S01]  /*0b20*/  @!P5 MOV R2, R34 ;  /* 0x000000220002d202 */ /* 0x000fe20000000f00 */
[----:B-1----:R-:W-:Y:S01]  /*0b30*/  @!P5 IMAD R7, R7, R4, RZ ;  /* 0x000000040707d224 */ /* 0x002fe200078e02ff */
[----:B------:R-:W-:-:S02]  /*0b40*/  @!P5 MOV R3, R33 ;  /* 0x000000210003d202 */ /* 0x000fc40000000f00 */
[----:B------:R-:W1:Y:S01]  /*0b50*/  @!P2 LDC.64 R12, c[0x0][0x3e0] ;  /* 0x0000f800ff0cab82 */ /* 0x000e620000000a00 */
[C---:B------:R-:W-:Y:S02]  /*0b60*/  @!P5 IMAD R7, R30.reuse, R5, R7 ;  /* 0x000000051e07d224 */ /* 0x040fe400078e0207 */
[----:B------:R-:W-:Y:S01]  /*0b70*/  @!P5 IMAD.WIDE.U32 R4, R30, R4, R2 ;  /* 0x000000041e04d225 */ /* 0x000fe200078e0002 */
[----:B------:R-:W4:Y:S04]  /*0b80*/  @!P1 LDG.E R0, desc[UR12][R18.64] ;  /* 0x0000000c12009981 */ /* 0x000f28000c1e1900 */
[----:B------:R-:W1:Y:S01]  /*0b90*/  @!P2 LDC.64 R2, c[0x0][0x390] ;  /* 0x0000e400ff02ab82 */ /* 0x000e620000000a00 */
[----:B------:R-:W-:Y:S02]  /*0ba0*/  @!P4 IADD3 R15, PT, PT, R21, R15, RZ ;  /* 0x0000000f150fc210 */ /* 0x000fe40007ffe0ff */
[----:B---3--:R-:W-:-:S02]  /*0bb0*/  @!P4 LEA R8, P3, R20, R8, 0x1 ;  /* 0x000000081408c211 */ /* 0x008fc400078608ff */
[----:B------:R-:W-:Y:S01]  /*0bc0*/  @!P5 IADD3 R7, PT, PT, R5, R7, RZ ;  /* 0x000000070507d210 */ /* 0x000fe20007ffe0ff */
[----:B------:R-:W-:Y:S01]  /*0bd0*/  IMAD.MOV.U32 R5, RZ, RZ, RZ ;  /* 0x000000ffff057224 */ /* 0x000fe200078e00ff */
[----:B------:R-:W-:Y:S02]  /*0be0*/  @!P4 LEA.HI.X R9, R20, R9, R15, 0x1, P3 ;  /* 0x000000091409c211 */ /* 0x000fe400018f0c0f */
[----:B0-----:R-:W-:-:S03]  /*0bf0*/  @!P5 LEA R20, P3, R4, R10, 0x1 ;  /* 0x0000000a0414d211 */ /* 0x001fc600078608ff */
[----:B------:R0:W3:Y:S01]  /*0c00*/  @!P4 LDG.E R5, desc[UR12][R8.64] ;  /* 0x0000000c0805c981 */ /* 0x0000e2000c1e1900 */
[----:B------:R-:W-:Y:S01]  /*0c10*/  @!P5 LEA.HI.X R21, R4, R11, R7, 0x1, P3 ;  /* 0x0000000b0415d211 */ /* 0x000fe200018f0c07 */
[----:B-1----:R-:W-:Y:S01]  /*0c20*/  @!P2 IMAD R10, R25, R12, RZ ;  /* 0x0000000c190aa224 */ /* 0x002fe200078e02ff */
[----:B0-----:R-:W-:Y:S02]  /*0c30*/  @!P2 MOV R8, R34 ;  /* 0x000000220008a202 */ /* 0x001fe40000000f00 */
[----:B------:R-:W-:Y:S01]  /*0c40*/  @!P2 MOV R9, R33 ;  /* 0x000000210009a202 */ /* 0x000fe20000000f00 */
[C---:B------:R-:W-:Y:S02]  /*0c50*/  @!P2 IMAD R7, R29.reuse, R13, R10 ;  /* 0x0000000d1d07a224 */ /* 0x040fe400078e020a */
[----:B------:R-:W-:Y:S01]  /*0c60*/  @!P2 IMAD.WIDE.U32 R12, R29, R12, R8 ;  /* 0x0000000c1d0ca225 */ /* 0x000fe200078e0008 */
[----:B------:R-:W-:-:S04]  /*0c70*/  CS2R R10, SRZ ;  /* 0x00000000000a7805 */ /* 0x000fc8000001ff00 */
[----:B------:R-:W-:Y:S02]  /*0c80*/  @!P2 IADD3 R4, PT, PT, R13, R7, RZ ;  /* 0x000000070d04a210 */ /* 0x000fe40007ffe0ff */
[C---:B------:R-:W-:Y:S01]  /*0c90*/  @!P2 LEA R2, P3, R12.reuse, R2, 0x1 ;  /* 0x000000020c02a211 */ /* 0x040fe200078608ff */
[----:B------:R-:W3:Y:S03]  /*0ca0*/  @!P5 LDG.E R10, desc[UR12][R20.64] ;  /* 0x0000000c140ad981 */ /* 0x000ee6000c1e1900 */
[----:B------:R-:W-:-:S05]  /*0cb0*/  @!P2 LEA.HI.X R3, R12, R3, R4, 0x1, P3 ;  /* 0x000000030c03a211 */ /* 0x000fca00018f0c04 */
[----:B------:R0:W3:Y:S01]  /*0cc0*/  @!P2 LDG.E R11, desc[UR12][R2.64] ;  /* 0x0000000c020ba981 */ /* 0x0000e2000c1e1900 */
[----:B------:R-:W-:Y:S01]  /*0cd0*/  ISETP.GT.AND P2, PT, R24, 0x1e, PT ;  /* 0x0000001e1800780c */ /* 0x000fe20003f44270 */
[--C-:B--2---:R-:W-:Y:S02]  /*0ce0*/  HADD2.F32 R19, -RZ, R16.reuse.H0_H0 ;  /* 0x20000010ff137230 */ /* 0x104fe40000004100 */
[----:B------:R-:W-:Y:S02]  /*0cf0*/  HADD2.F32 R16, -RZ, R16.H1_H1 ;  /* 0x30000010ff107230 */ /* 0x000fe40000004100 */
[----:B-----5:R-:W-:-:S03]  /*0d00*/  HADD2.F32 R17, -RZ, R14.H0_H0 ;  /* 0x2000000eff117230 */ /* 0x020fc60000004100 */
[----:B------:R-:W-:Y:S01]  /*0d10*/  FMUL.FTZ R12, R16, R16 ;  /* 0x00000010100c7220 */ /* 0x000fe20000410000 */
[----:B------:R-:W-:-:S03]  /*0d20*/  HADD2.F32 R14, -RZ, R14.H1_H1 ;  /* 0x3000000eff0e7230 */ /* 0x000fc60000004100 */
[C---:B------:R-:W-:Y:S01]  /*0d30*/  FFMA.FTZ R7, R19.reuse, R19, R12 ;  /* 0x0000001313077223 */ /* 0x040fe2000001000c */
[----:B0-----:R-:W-:Y:S01]  /*0d40*/  FADD.FTZ R3, R19, R16 ;  /* 0x0000001013037221 */ /* 0x001fe20000010000 */
[--C-:B----4-:R-:W-:Y:S02]  /*0d50*/  HADD2.F32 R18, -RZ, R23.reuse.H1_H1 ;  /* 0x30000017ff127230 */ /* 0x110fe40000004100 */
[----:B------:R-:W-:-:S03]  /*0d60*/  HADD2.F32 R23, -RZ, R23.H0_H0 ;  /* 0x20000017ff177230 */ /* 0x000fc60000004100 */
[----:B------:R-:W-:Y:S02]  /*0d70*/  FMUL.FTZ R8, R18, R18 ;  /* 0x0000001212087220 */ /* 0x000fe40000410000 */
[C---:B------:R-:W-:Y:S02]  /*0d80*/  FADD.FTZ R4, R23.reuse, R18 ;  /* 0x0000001217047221 */ /* 0x040fe40000010000 */
[----:B------:R-:W-:Y:S02]  /*0d90*/  FFMA.FTZ R8, R23, R23, R8 ;  /* 0x0000001717087223 */ /* 0x000fe40000010008 */
[----:B------:R-:W-:Y:S01]  /*0da0*/  FADD.FTZ R2, RZ, R4 ;  /* 0x00000004ff027221 */ /* 0x000fe20000010000 */
[----:B------:R-:W-:Y:S01]  /*0db0*/  FMUL.FTZ R4, R14, R14 ;  /* 0x0000000e0e047220 */ /* 0x000fe20000410000 */
[----:B------:R-:W-:Y:S01]  /*0dc0*/  FADD.FTZ R8, RZ, R8 ;  /* 0x00000008ff087221 */ /* 0x000fe20000010000 */
[----:B------:R-:W-:-:S03]  /*0dd0*/  HADD2.F32 R15, -RZ, R0.H1_H1 ;  /* 0x30000000ff0f7230 */ /* 0x000fc60000004100 */
[----:B------:R-:W-:Y:S01]  /*0de0*/  FADD.FTZ R7, R8, R7 ;  /* 0x0000000708077221 */ /* 0x000fe20000010000 */
[----:B------:R-:W-:Y:S02]  /*0df0*/  HADD2.F32 R12, -RZ, R0.H0_H0 ;  /* 0x20000000ff0c7230 */ /* 0x000fe40000004100 */
[----:B------:R-:W-:Y:S01]  /*0e00*/  FFMA.FTZ R4, R17, R17, R4 ;  /* 0x0000001111047223 */ /* 0x000fe20000010004 */
[--C-:B------:R-:W-:Y:S02]  /*0e10*/  HADD2.F32 R13, -RZ, R6.reuse.H1_H1 ;  /* 0x30000006ff0d7230 */ /* 0x100fe40000004100 */
[----:B------:R-:W-:Y:S01]  /*0e20*/  FMUL.FTZ R9, R15, R15 ;  /* 0x0000000f0f097220 */ /* 0x000fe20000410000 */
[----:B------:R-:W-:Y:S02]  /*0e30*/  HADD2.F32 R6, -RZ, R6.H0_H0 ;  /* 0x20000006ff067230 */ /* 0x000fe40000004100 */
[----:B------:R-:W-:Y:S01]  /*0e40*/  FADD.FTZ R4, R7, R4 ;  /* 0x0000000407047221 */ /* 0x000fe20000010000 */
[----:B------:R-:W-:Y:S01]  /*0e50*/  FFMA.FTZ R9, R12, R12, R9 ;  /* 0x0000000c0c097223 */ /* 0x000fe20000010009 */
[----:B------:R-:W-:Y:S01]  /*0e60*/  FMUL.FTZ R7, R13, R13 ;  /* 0x0000000d0d077220 */ /* 0x000fe20000410000 */
[----:B------:R-:W-:-:S02]  /*0e70*/  FADD.FTZ R2, R2, R3 ;  /* 0x0000000302027221 */ /* 0x000fc40000010000 */
[----:B------:R-:W-:Y:S01]  /*0e80*/  FADD.FTZ R4, R4, R9 ;  /* 0x0000000904047221 */ /* 0x000fe20000010000 */
[----:B------:R-:W-:Y:S01]  /*0e90*/  FFMA.FTZ R9, R6, R6, R7 ;  /* 0x0000000606097223 */ /* 0x000fe20000010007 */
[----:B------:R-:W-:Y:S01]  /*0ea0*/  FADD.FTZ R3, R17, R14 ;  /* 0x0000000e11037221 */ /* 0x000fe20000010000 */
[--C-:B---3--:R-:W-:Y:S02]  /*0eb0*/  HADD2.F32 R7, -RZ, R5.reuse.H1_H1 ;  /* 0x30000005ff077230 */ /* 0x108fe40000004100 */
[----:B------:R-:W-:Y:S01]  /*0ec0*/  FADD.FTZ R9, R4, R9 ;  /* 0x0000000904097221 */ /* 0x000fe20000010000 */
[----:B------:R-:W-:Y:S01]  /*0ed0*/  FADD.FTZ R2, R2, R3 ;  /* 0x0000000302027221 */ /* 0x000fe20000010000 */
[----:B------:R-:W-:Y:S02]  /*0ee0*/  HADD2.F32 R4, -RZ, R5.H0_H0 ;  /* 0x20000005ff047230 */ /* 0x000fe40000004100 */
[----:B------:R-:W-:Y:S01]  /*0ef0*/  FADD.FTZ R3, R12, R15 ;  /* 0x0000000f0c037221 */ /* 0x000fe20000010000 */
[----:B------:R-:W-:-:S03]  /*0f00*/  FMUL.FTZ R21, R7, R7 ;  /* 0x0000000707157220 */ /* 0x000fc60000410000 */
[----:B------:R-:W-:Y:S01]  /*0f10*/  FADD.FTZ R2, R2, R3 ;  /* 0x0000000302027221 */ /* 0x000fe20000010000 */
[----:B------:R-:W-:Y:S01]  /*0f20*/  FFMA.FTZ R0, R4, R4, R21 ;  /* 0x0000000404007223 */ /* 0x000fe20000010015 */
[----:B------:R-:W-:-:S03]  /*0f30*/  FADD.FTZ R3, R6, R13 ;  /* 0x0000000d06037221 */ /* 0x000fc60000010000 */
[----:B------:R-:W-:Y:S01]  /*0f40*/  FADD.FTZ R8, R9, R0 ;  /* 0x0000000009087221 */ /* 0x000fe20000010000 */
[----:B------:R-:W-:Y:S01]  /*0f50*/  FADD.FTZ R3, R2, R3 ;  /* 0x0000000302037221 */ /* 0x000fe20000010000 */
[----:B------:R-:W-:-:S04]  /*0f60*/  FADD.FTZ R0, R4, R7 ;  /* 0x0000000704007221 */ /* 0x000fc80000010000 */
[----:B------:R-:W-:Y:S01]  /*0f70*/  FADD.FTZ R9, R3, R0 ;  /* 0x0000000003097221 */ /* 0x000fe20000010000 */
[--C-:B------:R-:W-:Y:S02]  /*0f80*/  HADD2.F32 R5, -RZ, R10.reuse.H1_H1 ;  /* 0x3000000aff057230 */ /* 0x100fe40000004100 */
[----:B------:R-:W-:-:S03]  /*0f90*/  HADD2.F32 R2, -RZ, R10.H0_H0 ;  /* 0x2000000aff027230 */ /* 0x000fc60000004100 */
[----:B------:R-:W-:Y:S01]  /*0fa0*/  FMUL.FTZ R21, R5, R5 ;  /* 0x0000000505157220 */ /* 0x000fe20000410000 */
[--C-:B------:R-:W-:Y:S02]  /*0fb0*/  HADD2.F32 R3, -RZ, R11.reuse.H1_H1 ;  /* 0x3000000bff037230 */ /* 0x100fe40000004100 */
[C---:B------:R-:W-:Y:S01]  /*0fc0*/  FADD.FTZ R10, R2.reuse, R5 ;  /* 0x00000005020a7221 */ /* 0x040fe20000010000 */
[----:B------:R-:W-:Y:S02]  /*0fd0*/  HADD2.F32 R0, -RZ, R11.H0_H0 ;  /* 0x2000000bff007230 */ /* 0x000fe40000004100 */
        /* <DEDUP_REMOVED lines=44> */
.L_x_1966:
[----:B------:R-:W-:Y:S05]  /*12a0*/  BSYNC.RECONVERGENT B0 ;  /* 0x0000000000007941 */ /* 0x000fea0003800200 */
.L_x_1965:
        /* <DEDUP_REMOVED lines=36> */
.L_x_1968:
[----:B------:R-:W-:Y:S05]  /*14f0*/  BSYNC.RECONVERGENT B0 ;  /* 0x0000000000007941 */ /* 0x000fea0003800200 */
.L_x_1967:
        /* <DEDUP_REMOVED lines=20> */
[----:B------:R-:W-:Y:S02]  /*1640*/  MOV R36, UR5 ;  /* 0x0000000500247c02 */ /* 0x000fe40008000f00 */
        /* <DEDUP_REMOVED lines=10> */
.L_x_1971:
[----:B---3--:R-:W2:Y:S04]  /*16f0*/  LDG.E.STRONG.GPU R8, desc[UR12][R20.64] ;  /* 0x0000000c14087981 */ /* 0x008ea8000c1ef900 */
[----:B--2---:R-:W-:Y:S01]  /*1700*/  CCTL.IVALL ;  /* 0x00000000ff00798f */ /* 0x004fe20002000000 */
[----:B------:R-:W-:Y:S05]  /*1710*/  YIELD ;  /* 0x0000000000007946 */ /* 0x000fea0003800000 */
[----:B------:R-:W-:-:S13]  /*1720*/  ISETP.NE.AND P2, PT, R8, R37, PT ;  /* 0x000000250800720c */ /* 0x000fda0003f45270 */
[----:B------:R-:W-:Y:S05]  /*1730*/  @P2 BRA `(.L_x_1971) ;  /* 0xfffffffc00ec2947 */ /* 0x000fea000383ffff */
.L_x_1970:
        /* <DEDUP_REMOVED lines=15> */
.L_x_1973:
        /* <DEDUP_REMOVED lines=44> */
[----:B---3--:R-:W-:-:S05]  /*1af0*/  @!P4 FADD.FTZ R10, R10, R8 ;  /* 0x000000080a0ac221 */ /* 0x008fca0000010000 */
        /* <DEDUP_REMOVED lines=19> */
[----:B------:R-:W-:Y:S02]  /*1c30*/  IMAD.U32 R8, RZ, RZ, UR24 ;  /* 0x00000018ff087e24 */ /* 0x000fe4000f8e00ff */
        /* <DEDUP_REMOVED lines=26> */
.L_x_1972:
        /* <DEDUP_REMOVED lines=52> */
.L_x_1974:
        /* <DEDUP_REMOVED lines=28> */
.L_x_1975:
        /* <DEDUP_REMOVED lines=13> */
.L_x_1976:
[----:B------:R-:W-:Y:S05]  /*23b0*/  BSYNC.RECONVERGENT B0 ;  /* 0x0000000000007941 */ /* 0x000fea0003800200 */
.L_x_1969:
        /* <DEDUP_REMOVED lines=16> */
[----:B------:R-:W-:-:S05]  /*24c0*/  LOP3.LUT R20, R28, 0xffff, RZ, 0xc0, !PT ;  /* 0x0000ffff1c147812 */ /* 0x000fca00078ec0ff */
[----:B------:R-:W-:-:S04]  /*24d0*/  VIADD R20, R20, UR8 ;  /* 0x0000000814147c36 */ /* 0x000fc80008000000 */
        /* <DEDUP_REMOVED lines=22> */
[----:B--2---:R-:W-:Y:S02]  /*2640*/  SHF.L.U32 R11, R11, 0x10, RZ ;  /* 0x000000100b0b7819 */ /* 0x004fe400000006ff */
        /* <DEDUP_REMOVED lines=27> */
.L_x_1980:
[----:B------:R-:W-:Y:S05]  /*2800*/  BSYNC.RECONVERGENT B1 ;  /* 0x0000000000017941 */ /* 0x000fea0003800200 */
.L_x_1979:
        /* <DEDUP_REMOVED lines=22> */
[----:B------:R-:W-:-:S05]  /*2970*/  F2FP.F16.F32.PACK_AB R9, R16, R9 ;  /* 0x000000091009723e */ /* 0x000fca00000000ff */
[----:B------:R0:W-:Y:S02]  /*2980*/  STG.E desc[UR12][R36.64], R9 ;  /* 0x0000000924007986 */ /* 0x0001e4000c10190c */
.L_x_1982:
[----:B------:R-:W-:Y:S05]  /*2990*/  BSYNC.RECONVERGENT B1 ;  /* 0x0000000000017941 */ /* 0x000fea0003800200 */
.L_x_1981:
        /* <DEDUP_REMOVED lines=9> */
[----:B------:R-:W-:Y:S01]  /*2a30*/  FADD.FTZ R14, R14, -UR5 ;  /* 0x800000050e0e7e21 */ /* 0x000fe20008010000 */
[----:B0-----:R-:W-:Y:S01]  /*2a40*/  IMAD.MOV.U32 R9, RZ, RZ, R33 ;  /* 0x000000ffff097224 */ /* 0x001fe200078e0021 */
[----:B------:R-:W0:Y:S01]  /*2a50*/  LDCU.64 UR18, c[0x0][0x380] ;  /* 0x00007000ff1277ac */ /* 0x000e220008000a00 */
[----:B------:R-:W-:Y:S01]  /*2a60*/  FMUL.FTZ R16, R16, UR8 ;  /* 0x0000000810107c20 */ /* 0x000fe20008410000 */
[----:B------:R-:W-:-:S03]  /*2a70*/  FMUL.FTZ R14, R14, UR8 ;  /* 0x000000080e0e7c20 */ /* 0x000fc60008410000 */
[----:B------:R-:W-:Y:S01]  /*2a80*/  FFMA.FTZ R18, R10, R16, R21 ;  /* 0x000000100a127223 */ /* 0x000fe20000010015 */
[----:B-1----:R-:W-:-:S04]  /*2a90*/  IMAD R8, R8, UR10, RZ ;  /* 0x0000000a08087c24 */ /* 0x002fc8000f8e02ff */
[----:B------:R-:W-:Y:S01]  /*2aa0*/  IMAD R17, R23, UR11, R8 ;  /* 0x0000000b17117c24 */ /* 0x000fe2000f8e0208 */
[----:B------:R-:W-:-:S05]  /*2ab0*/  MOV R8, R34 ;  /* 0x0000002200087202 */ /* 0x000fca0000000f00 */
[----:B------:R-:W-:-:S04]  /*2ac0*/  IMAD.WIDE.U32 R8, R23, UR10, R8 ;  /* 0x0000000a17087c25 */ /* 0x000fc8000f8e0008 */
[----:B------:R-:W-:Y:S01]  /*2ad0*/  FFMA.FTZ R23, R11, R14, R20 ;  /* 0x0000000e0b177223 */ /* 0x000fe20000010014 */
[----:B------:R-:W-:Y:S02]  /*2ae0*/  IADD3 R17, PT, PT, R9, R17, RZ ;  /* 0x0000001109117210 */ /* 0x000fe40007ffe0ff */
[C---:B0-----:R-:W-:Y:S02]  /*2af0*/  LEA R16, P1, R8.reuse, UR18, 0x1 ;  /* 0x0000001208107c11 */ /* 0x041fe4000f8208ff */
[----:B------:R-:W-:Y:S02]  /*2b00*/  F2FP.F16.F32.PACK_AB R9, R23, R18 ;  /* 0x000000121709723e */ /* 0x000fe400000000ff */
[----:B------:R-:W-:-:S05]  /*2b10*/  LEA.HI.X R17, R8, UR19, R17, 0x1, P1 ;  /* 0x0000001308117c11 */ /* 0x000fca00088f0c11 */
[----:B------:R1:W-:Y:S04]  /*2b20*/  STG.E desc[UR12][R16.64], R9 ;  /* 0x0000000910007986 */ /* 0x0003e8000c10190c */
.L_x_1984:
[----:B------:R-:W-:Y:S05]  /*2b30*/  BSYNC.RECONVERGENT B1 ;  /* 0x0000000000017941 */ /* 0x000fea0003800200 */
.L_x_1983:
        /* <DEDUP_REMOVED lines=28> */
[----:B------:R-:W-:-:S05]  /*2d00*/  IMAD R36, R19, UR11, R36 ;  /* 0x0000000b13247c24 */ /* 0x000fca000f8e0224 */
[----:B------:R-:W-:Y:S02]  /*2d10*/  IADD3 R9, PT, PT, R9, R36, RZ ;  /* 0x0000002409097210 */ /* 0x000fe40007ffe0ff */
[----:B-1----:R-:W-:-:S04]  /*2d20*/  LEA R36, P3, R8, UR18, 0x1 ;  /* 0x0000001208247c11 */ /* 0x002fc8000f8608ff */
[----:B------:R-:W-:Y:S01]  /*2d30*/  LEA.HI.X R37, R8, UR19, R9, 0x1, P3 ;  /* 0x0000001308257c11 */ /* 0x000fe200098f0c09 */
[----:B------:R-:W-:Y:S01]  /*2d40*/  FFMA.FTZ R9, R10, R12, R21 ;  /* 0x0000000c0a097223 */ /* 0x000fe20000010015 */
[----:B------:R-:W-:-:S05]  /*2d50*/  FFMA.FTZ R8, R11, R15, R20 ;  /* 0x0000000f0b087223 */ /* 0x000fca0000010014 */
[----:B------:R-:W-:-:S05]  /*2d60*/  F2FP.F16.F32.PACK_AB R9, R8, R9 ;  /* 0x000000090809723e */ /* 0x000fca00000000ff */
[----:B------:R0:W-:Y:S02]  /*2d70*/  STG.E desc[UR12][R36.64], R9 ;  /* 0x0000000924007986 */ /* 0x0001e4000c10190c */
.L_x_1986:
[----:B------:R-:W-:Y:S05]  /*2d80*/  BSYNC.RECONVERGENT B1 ;  /* 0x0000000000017941 */ /* 0x000fea0003800200 */
.L_x_1985:
        /* <DEDUP_REMOVED lines=17> */
[----:B------:R-:W-:Y:S02]  /*2ea0*/  F2FP.F16.F32.PACK_AB R9, R15, R6 ;  /* 0x000000060f09723e */ /* 0x000fe400000000ff */
[----:B------:R-:W-:-:S05]  /*2eb0*/  LEA.HI.X R13, R8, UR19, R17, 0x1, P1 ;  /* 0x00000013080d7c11 */ /* 0x000fca00088f0c11 */
[----:B------:R1:W-:Y:S02]  /*2ec0*/  STG.E desc[UR12][R12.64], R9 ;  /* 0x000000090c007986 */ /* 0x0003e4000c10190c */
.L_x_1988:
[----:B------:R-:W-:Y:S05]  /*2ed0*/  BSYNC.RECONVERGENT B1 ;  /* 0x0000000000017941 */ /* 0x000fea0003800200 */
.L_x_1987:
        /* <DEDUP_REMOVED lines=20> */
.L_x_1990:
[----:B------:R-:W-:Y:S05]  /*3020*/  BSYNC.RECONVERGENT B1 ;  /* 0x0000000000017941 */ /* 0x000fea0003800200 */
.L_x_1989:
        /* <DEDUP_REMOVED lines=20> */
.L_x_1992:
[----:B------:R-:W-:Y:S05]  /*3170*/  BSYNC.RECONVERGENT B1 ;  /* 0x0000000000017941 */ /* 0x000fea0003800200 */
.L_x_1991:
        /* <DEDUP_REMOVED lines=18> */
[----:B------:R4:W-:Y:S01]  /*32a0*/  STG.E desc[UR12][R4.64], R3 ;  /* 0x0000000304007986 */ /* 0x0009e2000c10190c */
[----:B------:R-:W-:Y:S05]  /*32b0*/  BRA `(.L_x_1993) ;  /* 0x0000001000407947 */ /* 0x000fea0003800000 */
.L_x_1978:
        /* <DEDUP_REMOVED lines=33> */
.L_x_1995:
[----:B------:R-:W-:Y:S05]  /*34d0*/  BSYNC.RECONVERGENT B1 ;  /* 0x0000000000017941 */ /* 0x000fea0003800200 */
.L_x_1994:
        /* <DEDUP_REMOVED lines=31> */
[----:B------:R-:W-:Y:S02]  /*36d0*/  F2FP.F16.F32.PACK_AB R23, R23, R16 ;  /* 0x000000101717723e */ /* 0x000fe400000000ff */
[----:B------:R-:W-:-:S05]  /*36e0*/  LEA.HI.X R19, R8, UR19, R9, 0x1, P2 ;  /* 0x0000001308137c11 */ /* 0x000fca00090f0c09 */
[----:B------:R0:W-:Y:S04]  /*36f0*/  STG.E desc[UR12][R18.64], R23 ;  /* 0x0000001712007986 */ /* 0x0001e8000c10190c */
.L_x_1997:
[----:B------:R-:W-:Y:S05]  /*3700*/  BSYNC.RECONVERGENT B1 ;  /* 0x0000000000017941 */ /* 0x000fea0003800200 */
.L_x_1996:
        /* <DEDUP_REMOVED lines=33> */
[----:B------:R-:W-:-:S05]  /*3920*/  F2FP.F16.F32.PACK_AB R23, R23, R37 ;  /* 0x000000251717723e */ /* 0x000fca00000000ff */
[----:B------:R0:W-:Y:S02]  /*3930*/  STG.E desc[UR12][R18.64], R23 ;  /* 0x0000001712007986 */ /* 0x0001e4000c10190c */
.L_x_1999:
[----:B------:R-:W-:Y:S05]  /*3940*/  BSYNC.RECONVERGENT B1 ;  /* 0x0000000000017941 */ /* 0x000fea0003800200 */
.L_x_1998:
        /* <DEDUP_REMOVED lines=27> */
[----:B------:R-:W-:-:S06]  /*3b00*/  VIADD R8, R31, 0xc0 ;  /* 0x000000c01f087836 */ /* 0x000fcc0000000000 */
        /* <DEDUP_REMOVED lines=16> */
.L_x_2001:
[----:B------:R-:W-:Y:S05]  /*3c10*/  BSYNC.RECONVERGENT B1 ;  /* 0x0000000000017941 */ /* 0x000fea0003800200 */
.L_x_2000:
        /* <DEDUP_REMOVED lines=30> */
.L_x_2003:
[----:B------:R-:W-:Y:S05]  /*3e00*/  BSYNC.RECONVERGENT B1 ;  /* 0x0000000000017941 */ /* 0x000fea0003800200 */
.L_x_2002:
        /* <DEDUP_REMOVED lines=30> */
.L_x_2005:
[----:B------:R-:W-:Y:S05]  /*3ff0*/  BSYNC.RECONVERGENT B1 ;  /* 0x0000000000017941 */ /* 0x000fea0003800200 */
.L_x_2004:
        /* <DEDUP_REMOVED lines=28> */
[----:B------:R-:W-:-:S05]  /*41c0*/  F2FP.F16.F32.PACK_AB R9, R9, R2 ;  /* 0x000000020909723e */ /* 0x000fca00000000ff */
[----:B------:R3:W-:Y:S02]  /*41d0*/  STG.E desc[UR12][R4.64], R9 ;  /* 0x0000000904007986 */ /* 0x0007e4000c10190c */
.L_x_2007:
[----:B------:R-:W-:Y:S05]  /*41e0*/  BSYNC.RECONVERGENT B1 ;  /* 0x0000000000017941 */ /* 0x000fea0003800200 */
.L_x_2006:
        /* <DEDUP_REMOVED lines=27> */
[----:B------:R-:W-:-:S05]  /*43a0*/  F2FP.F16.F32.PACK_AB R9, R9, R0 ;  /* 0x000000000909723e */ /* 0x000fca00000000ff */
[----:B------:R0:W-:Y:S02]  /*43b0*/  STG.E desc[UR12][R4.64], R9 ;  /* 0x0000000904007986 */ /* 0x0001e4000c10190c */
.L_x_1993:
[----:B------:R-:W-:Y:S05]  /*43c0*/  BSYNC.RECONVERGENT B0 ;  /* 0x0000000000007941 */ /* 0x000fea0003800200 */
.L_x_1977:
        /* <DEDUP_REMOVED lines=8> */
.L_x_2009:
        /* <DEDUP_REMOVED lines=11> */
.L_x_2514:


//--------------------- .text._Z35group_norm_nhwc_fwd_one_pass_kernelI11Fp16IOFp16WLi64ELi12ELi384EEv26Group_norm_nhwc_fwd_params --------------------------
	.section	.text._Z35group_norm_nhwc_fwd_one_pass_kernelI11Fp16IOFp16WLi64ELi12ELi384EEv26Group_norm_nhwc_fwd_params,"ax",@progbits
	.align	128
        .global         _Z35group_norm_nhwc_fwd_one_pass_kernelI11Fp16IOFp16WLi64ELi12ELi384EEv26Group_norm_nhwc_fwd_params
        .type           _Z35group_norm_nhwc_fwd_one_pass_kernelI11Fp16IOFp16WLi64ELi12ELi384EEv26Group_norm_nhwc_fwd_params,@function
        .size           _Z35group_norm_nhwc_fwd_one_pass_kernelI11Fp16IOFp16WLi64ELi12ELi384EEv26Group_norm_nhwc_fwd_params,(.L_x_2515 - _Z35group_norm_nhwc_fwd_one_pass_kernelI11Fp16IOFp16WLi64ELi12ELi384EEv26Group_norm_nhwc_fwd_params)
        .other          _Z35group_norm_nhwc_fwd_one_pass_kernelI11Fp16IOFp16WLi64ELi12ELi384EEv26Group_norm_nhwc_fwd_params,@"STO_CUDA_ENTRY STV_DEFAULT"
_Z35group_norm_nhwc_fwd_one_pass_kernelI11Fp16IOFp16WLi64ELi12ELi384EEv26Group_norm_nhwc_fwd_params:
.text._Z35group_norm_nhwc_fwd_one_pass_kernelI11Fp16IOFp16WLi64ELi12ELi384EEv26Group_norm_nhwc_fwd_params:
        /* <DEDUP_REMOVED lines=35> */
.L_x_2025:
        /* <DEDUP_REMOVED lines=96> */
.L_x_2011:
[----:B------:R-:W-:Y:S05]  /*0830*/  BSYNC.RECONVERGENT B0 ;  /* 0x0000000000007941 */ /* 0x000fea0003800200 */
.L_x_2010:
        /* <DEDUP_REMOVED lines=36> */
.L_x_2013:
[----:B------:R-:W-:Y:S05]  /*0a80*/  BSYNC.RECONVERGENT B0 ;  /* 0x0000000000007941 */ /* 0x000fea0003800200 */
.L_x_2012:
        /* <DEDUP_REMOVED lines=33> */
.L_x_2016:
[----:B------:R-:W2:Y:S04]  /*0ca0*/  LDG.E.STRONG.GPU R8, desc[UR14][R6.64] ;  /* 0x0000000e06087981 */ /* 0x000ea8000c1ef900 */
[----:B--2---:R-:W-:Y:S01]  /*0cb0*/  CCTL.IVALL ;  /* 0x00000000ff00798f */ /* 0x004fe20002000000 */
[----:B------:R-:W-:Y:S05]  /*0cc0*/  YIELD ;  /* 0x0000000000007946 */ /* 0x000fea0003800000 */
[----:B------:R-:W-:-:S13]  /*0cd0*/  ISETP.NE.AND P3, PT, R8, R11, PT ;  /* 0x0000000b0800720c */ /* 0x000fda0003f65270 */
[----:B------:R-:W-:Y:S05]  /*0ce0*/  @P3 BRA `(.L_x_2016) ;  /* 0xfffffffc00ec3947 */ /* 0x000fea000383ffff */
.L_x_2015:
        /* <DEDUP_REMOVED lines=14> */
.L_x_2018:
        /* <DEDUP_REMOVED lines=91> */
.L_x_2017:
        /* <DEDUP_REMOVED lines=21> */
[----:B------:R-:W-:-:S02]  /*14d0*/  ISETP.EQ.OR P5, PT, R8, UR18, P4 ;  /* 0x0000001208007c0c */ /* 0x000fc4000a7a2670 */
        /* <DEDUP_REMOVED lines=23> */
[----:B------:R-:W-:-:S04]  /*1650*/  MOV R13, UR5 ;  /* 0x00000005000d7c02 */ /* 0x000fc80008000f00 */
        /* <DEDUP_REMOVED lines=8> */
.L_x_2019:
        /* <DEDUP_REMOVED lines=27> */
.L_x_2020:
        /* <DEDUP_REMOVED lines=13> */
.L_x_2021:
[----:B------:R-:W-:Y:S05]  /*1960*/  BSYNC.RECONVERGENT B0 ;  /* 0x0000000000007941 */ /* 0x000fea0003800200 */
.L_x_2014:
        /* <DEDUP_REMOVED lines=52> */
.L_x_2022:
        /* <DEDUP_REMOVED lines=14> */
.L_x_2024:
[----:B------:R-:W-:Y:S05]  /*1d90*/  BSYNC.RECONVERGENT B0 ;  /* 0x0000000000007941 */ /* 0x000fea0003800200 */
.L_x_2023:
[----:B------:R-:W-:Y:S02]  /*1da0*/  UIADD3 UR8, UPT, UPT, UR20, UR8, URZ ;  /* 0x0000000814087290 */ /* 0x000fe4000fffe0ff */
[----:B------:R-:W-:Y:S02]  /*1db0*/  UIADD3 UR4, UPT, UPT, UR4, 0x1, URZ ;  /* 0x0000000104047890 */ /* 0x000fe4000fffe0ff */
[----:B------:R-:W-:-:S09]  /*1dc0*/  UISETP.GE.AND UP0, UPT, UR8, UR7, UPT ;  /* 0x000000070800728c */ /* 0x000fd2000bf06270 */
[----:B------:R-:W-:Y:S05]  /*1dd0*/  BRA.U !UP0, `(.L_x_2025) ;  /* 0xffffffe508147547 */ /* 0x000fea000b83ffff */
[----:B------:R-:W-:Y:S05]  /*1de0*/  EXIT ;  /* 0x000000000000794d */ /* 0x000fea0003800000 */
.L_x_2026:
        /* <DEDUP_REMOVED lines=9> */
.L_x_2515:


//--------------------- .text._Z35group_norm_nhwc_fwd_one_pass_kernelI11Fp16IOFp16WLi128ELi12ELi384EEv26Group_norm_nhwc_fwd_params --------------------------
	.section	.text._Z35group_norm_nhwc_fwd_one_pass_kernelI11Fp16IOFp16WLi128ELi12ELi384EEv26Group_norm_nhwc_fwd_params,"ax",@progbits
	.align	128
        .global         _Z35group_norm_nhwc_fwd_one_pass_kernelI11Fp16IOFp16WLi128ELi12ELi384EEv26Group_norm_nhwc_fwd_params
        .type           _Z35group_norm_nhwc_fwd_one_pass_kernelI11Fp16IOFp16WLi128ELi12ELi384EEv26Group_norm_nhwc_fwd_params,@function
        .size           _Z35group_norm_nhwc_fwd_one_pass_kernelI11Fp16IOFp16WLi128ELi12ELi384EEv26Group_norm_nhwc_fwd_params,(.L_x_2516 - _Z35group_norm_nhwc_fwd_one_pass_kernelI11Fp16IOFp16WLi128ELi12ELi384EEv26Group_norm_nhwc_fwd_params)
        .other          _Z35group_norm_nhwc_fwd_one_pass_kernelI11Fp16IOFp16WLi128ELi12ELi384EEv26Group_norm_nhwc_fwd_params,@"STO_CUDA_ENTRY STV_DEFAULT"
_Z35group_norm_nhwc_fwd_one_pass_kernelI11Fp16IOFp16WLi128ELi12ELi384EEv26Group_norm_nhwc_fwd_params:
.text._Z35group_norm_nhwc_fwd_one_pass_kernelI11Fp16IOFp16WLi128ELi12ELi384EEv26Group_norm_nhwc_fwd_params:
        /* <DEDUP_REMOVED lines=28> */
.L_x_2046:
        /* <DEDUP_REMOVED lines=9> */
[----:B0-----:R-:W-:Y:S01]  /*0250*/  IMAD.MOV.U32 R4, RZ, RZ, RZ ;  /* 0x000000ffff047224 */ /* 0x001fe200078e00ff */
[----:B--2---:R-:W-:-:S05]  /*0260*/  IADD3 R6, PT, PT, RZ, -R5, RZ ;  /* 0x80000005ff067210 */ /* 0x004fca0007ffe0ff */
        /* <DEDUP_REMOVED lines=116> */
.L_x_2028:
[----:B------:R-:W-:Y:S05]  /*09b0*/  BSYNC.RECONVERGENT B0 ;  /* 0x0000000000007941 */ /* 0x000fea0003800200 */
.L_x_2027:
        /* <DEDUP_REMOVED lines=36> */
.L_x_2030:
[----:B------:R-:W-:Y:S05]  /*0c00*/  BSYNC.RECONVERGENT B0 ;  /* 0x0000000000007941 */ /* 0x000fea0003800200 */
.L_x_2029:
        /* <DEDUP_REMOVED lines=33> */
.L_x_2033:
[----:B------:R-:W2:Y:S04]  /*0e20*/  LDG.E.STRONG.GPU R8, desc[UR14][R6.64] ;  /* 0x0000000e06087981 */ /* 0x000ea8000c1ef900 */
[----:B--2---:R-:W-:Y:S01]  /*0e30*/  CCTL.IVALL ;  /* 0x00000000ff00798f */ /* 0x004fe20002000000 */
[----:B------:R-:W-:Y:S05]  /*0e40*/  YIELD ;  /* 0x0000000000007946 */ /* 0x000fea0003800000 */
[----:B------:R-:W-:-:S13]  /*0e50*/  ISETP.NE.AND P4, PT, R8, R11, PT ;  /* 0x0000000b0800720c */ /* 0x000fda0003f85270 */
[----:B------:R-:W-:Y:S05]  /*0e60*/  @P4 BRA `(.L_x_2033) ;  /* 0xfffffffc00ec4947 */ /* 0x000fea000383ffff */
.L_x_2032:
        /* <DEDUP_REMOVED lines=14> */
.L_x_2035:
        /* <DEDUP_REMOVED lines=91> */
.L_x_2034:
        /* <DEDUP_REMOVED lines=41> */
[----:B------:R-:W-:Y:S02]  /*1790*/  MOV R10, UR10 ;  /* 0x0000000a000a7c02 */ /* 0x000fe40008000f00 */
[----:B------:R-:W-:-:S06]  /*17a0*/  MOV R11, UR11 ;  /* 0x0000000b000b7c02 */ /* 0x000fcc0008000f00 */
[----:B------:R-:W5:Y:S01]  /*17b0*/  @!P6 LDG.E.64 R10, desc[UR14][R10.64] ;  /* 0x0000000e0a0ae981 */ /* 0x000f62000c1e1b00 */
[----:B--2---:R-:W-:-:S05]  /*17c0*/  MOV R13, UR5 ;  /* 0x00000005000d7c02 */ /* 0x004fca0008000f00 */
[----:B------:R-:W-:-:S05]  /*17d0*/  VIADD R13, R13, 0x4 ;  /* 0x000000040d0d7836 */ /* 0x000fca0000000000 */
[----:B------:R-:W-:Y:S01]  /*17e0*/  R2UR UR5, R13 ;  /* 0x000000000d0572ca */ /* 0x000fe200000e0000 */
[----:B----4-:R-:W-:Y:S01]  /*17f0*/  @!P5 FADD.FTZ R4, R4, R6 ;  /* 0x000000060404d221 */ /* 0x010fe20000010000 */
[----:B------:R-:W-:-:S03]  /*1800*/  @!P5 FADD.FTZ R5, R5, R7 ;  /* 0x000000070505d221 */ /* 0x000fc60000010000 */
[----:B---3--:R-:W-:Y:S01]  /*1810*/  @!P4 FADD.FTZ R4, R4, R8 ;  /* 0x000000080404c221 */ /* 0x008fe20000010000 */
[----:B------:R-:W-:-:S03]  /*1820*/  @!P4 FADD.FTZ R5, R5, R9 ;  /* 0x000000090505c221 */ /* 0x000fc60000010000 */
[----:B-----5:R-:W-:Y:S01]  /*1830*/  @!P6 FADD.FTZ R4, R4, R10 ;  /* 0x0000000a0404e221 */ /* 0x020fe20000010000 */
[----:B------:R-:W-:-:S07]  /*1840*/  @!P6 FADD.FTZ R5, R5, R11 ;  /* 0x0000000b0505e221 */ /* 0x000fce0000010000 */
.L_x_2036:
        /* <DEDUP_REMOVED lines=27> */
.L_x_2037:
        /* <DEDUP_REMOVED lines=13> */
.L_x_2038:
[----:B------:R-:W-:Y:S05]  /*1ad0*/  BSYNC.RECONVERGENT B0 ;  /* 0x0000000000007941 */ /* 0x000fea0003800200 */
.L_x_2031:
[----:B---3--:R-:W-:Y:S01]  /*1ae0*/  LOP3.LUT R6, R20, 0xffff, RZ, 0xc0, !PT ;  /* 0x0000ffff14067812 */ /* 0x008fe200078ec0ff */
[----:B------:R-:W3:Y:S01]  /*1af0*/  S2UR UR9, SR_CgaCtaId ;  /* 0x00000000000979c3 */ /* 0x000ee20000008800 */
[----:B------:R-:W4:Y:S01]  /*1b00*/  LDCU UR10, c[0x0][0x414] ;  /* 0x00008280ff0a77ac */ /* 0x000f220008000800 */
[----:B------:R-:W-:Y:S02]  /*1b10*/  IMAD.U32 R15, RZ, RZ, UR8 ;  /* 0x00000008ff0f7e24 */ /* 0x000fe4000f8e00ff */
        /* <DEDUP_REMOVED lines=12> */
[----:B------:R0:W-:Y:S02]  /*1be0*/  @!P3 STS.64 [UR5+0x78], R4 ;  /* 0x00007804ff00b988 */ /* 0x0001e40008000a05 */
[----:B------:R-:W-:-:S04]  /*1bf0*/  SHF.L.U32 R13, R13, 0x1, RZ ;  /* 0x000000010d0d7819 */ /* 0x000fc800000006ff */
[----:B------:R-:W-:-:S04]  /*1c00*/  LOP3.LUT R13, R13, 0xffff, RZ, 0xc0, !PT ;  /* 0x0000ffff0d0d7812 */ /* 0x000fc800078ec0ff */
[----:B------:R-:W-:Y:S01]  /*1c10*/  IADD3 R27, PT, PT, R16, R13, RZ ;  /* 0x0000000d101b7210 */ /* 0x000fe20007ffe0ff */
[----:B-----5:R-:W-:-:S04]  /*1c20*/  @P0 IMAD.WIDE R12, R15, 0x8, R10 ;  /* 0x000000080f0c0825 */ /* 0x020fc800078e020a */
[----:B----4-:R-:W-:Y:S01]  /*1c30*/  @P0 FMUL.FTZ R10, R4, UR10 ;  /* 0x0000000a040a0c20 */ /* 0x010fe20008410000 */
[----:B------:R-:W-:Y:S01]  /*1c40*/  @P0 FMUL.FTZ R11, R5, UR10 ;  /* 0x0000000a050b0c20 */ /* 0x000fe20008410000 */
[----:B-1----:R-:W-:-:S04]  /*1c50*/  IMAD.WIDE R8, R27, 0x2, R8 ;  /* 0x000000021b087825 */ /* 0x002fc800078e0208 */
[----:B------:R-:W-:Y:S01]  /*1c60*/  @P0 STG.E.64 desc[UR14][R12.64], R10 ;  /* 0x0000000a0c000986 */ /* 0x000fe2000c101b0e */
[----:B--2---:R-:W-:Y:S01]  /*1c70*/  IMAD.WIDE R14, R27, 0x2, R6 ;  /* 0x000000021b0e7825 */ /* 0x004fe200078e0206 */
[----:B------:R-:W-:Y:S06]  /*1c80*/  BAR.SYNC.DEFER_BLOCKING 0x0 ;  /* 0x0000000000007b1d */ /* 0x000fec0000010000 */
[----:B------:R-:W2:Y:S04]  /*1c90*/  LDG.E.U16 R16, desc[UR14][R14.64] ;  /* 0x0000000e0e107981 */ /* 0x000ea8000c1e1500 */
[----:B------:R-:W3:Y:S04]  /*1ca0*/  LDG.E.U16 R26, desc[UR14][R14.64+0x2] ;  /* 0x0000020e0e1a7981 */ /* 0x000ee8000c1e1500 */
[----:B------:R-:W4:Y:S04]  /*1cb0*/  LDG.E.U16 R27, desc[UR14][R8.64] ;  /* 0x0000000e081b7981 */ /* 0x000f28000c1e1500 */
[----:B------:R-:W5:Y:S01]  /*1cc0*/  LDG.E.U16 R28, desc[UR14][R8.64+0x2] ;  /* 0x0000020e081c7981 */ /* 0x000f62000c1e1500 */
[----:B0-----:R-:W-:Y:S01]  /*1cd0*/  HFMA2 R4, -RZ, RZ, 1.875, 0 ;  /* 0x3f800000ff047431 */ /* 0x001fe200000001ff */
[----:B------:R-:W-:Y:S01]  /*1ce0*/  BSSY.RECONVERGENT B0, `(.L_x_2039) ;  /* 0x000007f000007945 */ /* 0x000fe20003800200 */
[----:B------:R-:W-:Y:S01]  /*1cf0*/  IADD3 R5, PT, PT, R21, 0x40, RZ ;  /* 0x0000004015057810 */ /* 0x000fe20007ffe0ff */
        /* <DEDUP_REMOVED lines=40> */
.L_x_2042:
[----:B------:R-:W-:Y:S05]  /*1f80*/  BSYNC.RECONVERGENT B1 ;  /* 0x0000000000017941 */ /* 0x000fea0003800200 */
.L_x_2041:
[----:B------:R-:W-:Y:S05]  /*1f90*/  @P2 BRA `(.L_x_2043) ;  /* 0x00000004004c2947 */ /* 0x000fea0003800000 */
[----:B------:R-:W1:Y:S01]  /*1fa0*/  LDCU.64 UR10, c[0x0][0x3e0] ;  /* 0x00007c00ff0a77ac */ /* 0x000e620008000a00 */
[--C-:B0-----:R-:W-:Y:S01]  /*1fb0*/  FADD.FTZ R9, R0, -R6.reuse ;  /* 0x8000000600097221 */ /* 0x101fe20000010000 */
[----:B------:R-:W-:Y:S01]  /*1fc0*/  MOV R23, R25 ;  /* 0x0000001900177202 */ /* 0x000fe20000000f00 */
[----:B------:R-:W-:Y:S01]  /*1fd0*/  FADD.FTZ R3, R3, -R6 ;  /* 0x8000000603037221 */ /* 0x000fe20000010000 */
[----:B------:R-:W0:Y:S01]  /*1fe0*/  LDCU.64 UR12, c[0x0][0x380] ;  /* 0x00007000ff0c77ac */ /* 0x000e220008000a00 */
[-C--:B------:R-:W-:Y:S02]  /*1ff0*/  FMUL.FTZ R9, R9, R4.reuse ;  /* 0x0000000409097220 */ /* 0x080fe40000410000 */
        /* <DEDUP_REMOVED lines=12> */
.L_x_2040:
        /* <DEDUP_REMOVED lines=11> */
[----:B------:R-:W-:-:S02]  /*2170*/  IMAD.MOV.U32 R9, RZ, RZ, R25 ;  /* 0x000000ffff097224 */ /* 0x000fc400078e0019 */
        /* <DEDUP_REMOVED lines=11> */
[----:B------:R-:W-:-:S03]  /*2230*/  IADD3 R27, PT, PT, R9, R27, RZ ;  /* 0x0000001b091b7210 */ /* 0x000fc60007ffe0ff */
[----:B------:R-:W0:Y:S01]  /*2240*/  MUFU.RCP R17, R16 ;  /* 0x0000001000117308 */ /* 0x000e220000001000 */
[----:B--2---:R-:W-:Y:S01]  /*2250*/  FMUL.FTZ R15, R10, R11 ;  /* 0x0000000b0a0f7220 */ /* 0x004fe20000410000 */
[----:B-1----:R-:W-:-:S04]  /*2260*/  LEA R10, P1, R8, UR12, 0x1 ;  /* 0x0000000c080a7c11 */ /* 0x002fc8000f8208ff */
[----:B------:R-:W-:Y:S01]  /*2270*/  LEA.HI.X R11, R8, UR13, R27, 0x1, P1 ;  /* 0x0000000d080b7c11 */ /* 0x000fe200088f0c1b */
[----:B0-----:R-:W-:-:S05]  /*2280*/  FMUL.FTZ R2, R2, R17 ;  /* 0x0000001102027220 */ /* 0x001fca0000410000 */
[----:B------:R-:W-:-:S05]  /*2290*/  F2FP.F16.F32.PACK_AB R15, R2, R15 ;  /* 0x0000000f020f723e */ /* 0x000fca00000000ff */
[----:B------:R0:W-:Y:S02]  /*22a0*/  STG.E desc[UR14][R10.64], R15 ;  /* 0x0000000f0a007986 */ /* 0x0001e4000c10190e */
.L_x_2045:
[----:B------:R-:W-:Y:S05]  /*22b0*/  BSYNC.RECONVERGENT B1 ;  /* 0x0000000000017941 */ /* 0x000fea0003800200 */
.L_x_2044:
        /* <DEDUP_REMOVED lines=33> */
.L_x_2043:
[----:B------:R-:W-:Y:S05]  /*24d0*/  BSYNC.RECONVERGENT B0 ;  /* 0x0000000000007941 */ /* 0x000fea0003800200 */
.L_x_2039:
[----:B------:R-:W-:Y:S02]  /*24e0*/  UIADD3 UR8, UPT, UPT, UR19, UR8, URZ ;  /* 0x0000000813087290 */ /* 0x000fe4000fffe0ff */
[----:B------:R-:W-:Y:S02]  /*24f0*/  UIADD3 UR4, UPT, UPT, UR4, 0x1, URZ ;  /* 0x0000000104047890 */ /* 0x000fe4000fffe0ff */
[----:B------:R-:W-:-:S09]  /*2500*/  UISETP.GE.AND UP1, UPT, UR8, UR7, UPT ;  /* 0x000000070800728c */ /* 0x000fd2000bf26270 */
[----:B------:R-:W-:Y:S05]  /*2510*/  BRA.U !UP1, `(.L_x_2046) ;  /* 0xffffffdd09287547 */ /* 0x000fea000b83ffff */
[----:B------:R-:W-:Y:S05]  /*2520*/  EXIT ;  /* 0x000000000000794d */ /* 0x000fea0003800000 */
.L_x_2047:
        /* <DEDUP_REMOVED lines=13> */
.L_x_2516:


//--------------------- .text._Z35group_norm_nhwc_fwd_one_pass_kernelI11Fp16IOFp16WLi256ELi12ELi384EEv26Group_norm_nhwc_fwd_params --------------------------
	.section	.text._Z35group_norm_nhwc_fwd_one_pass_kernelI11Fp16IOFp16WLi256ELi12ELi384EEv26Group_norm_nhwc_fwd_params,"ax",@progbits
	.align	128
        .global         _Z35group_norm_nhwc_fwd_one_pass_kernelI11Fp16IOFp16WLi256ELi12ELi384EEv26Group_norm_nhwc_fwd_params
        .type           _Z35group_norm_nhwc_fwd_one_pass_kernelI11Fp16IOFp16WLi256ELi12ELi384EEv26Group_norm_nhwc_fwd_params,@function
        .size           _Z35group_norm_nhwc_fwd_one_pass_kernelI11Fp16IOFp16WLi256ELi12ELi384EEv26Group_norm_nhwc_fwd_params,(.L_x_2517 - _Z35group_norm_nhwc_fwd_one_pass_kernelI11Fp16IOFp16WLi256ELi12ELi384EEv26Group_norm_nhwc_fwd_params)
        .other          _Z35group_norm_nhwc_fwd_one_pass_kernelI11Fp16IOFp16WLi256ELi12ELi384EEv26Group_norm_nhwc_fwd_params,@"STO_CUDA_ENTRY STV_DEFAULT"
_Z35group_norm_nhwc_fwd_one_pass_kernelI11Fp16IOFp16WLi256ELi12ELi384EEv26Group_norm_nhwc_fwd_params:
.text._Z35group_norm_nhwc_fwd_one_pass_kernelI11Fp16IOFp16WLi256ELi12ELi384EEv26Group_norm_nhwc_fwd_params:
        /* <DEDUP_REMOVED lines=25> */
.L_x_2075:
[----:B0-----:R-:W0:Y:S01]  /*0190*/  LDC R0, c[0x0][0x3f8] ;  /* 0x0000fe00ff007b82 */ /* 0x001e220000000800 */
[----:B------:R-:W-:Y:S01]  /*01a0*/  IABS R8, UR8 ;  /* 0x0000000800087c13 */ /* 0x000fe20008000000 */
[----:B-1----:R-:W1:Y:S01]  /*01b0*/  LDCU.64 UR10, c[0x0][0x3e8] ;  /* 0x00007d00ff0a77ac */ /* 0x002e620008000a00 */
[----:B------:R-:W-:Y:S01]  /*01c0*/  VIADD R19, R23, 0x40 ;  /* 0x0000004017137836 */ /* 0x000fe20000000000 */
[----:B------:R-:W-:Y:S01]  /*01d0*/  SHF.R.S32.HI R17, RZ, 0x1f, R23 ;  /* 0x0000001fff117819 */ /* 0x000fe20000011417 */
[----:B--2---:R-:W2:Y:S03]  /*01e0*/  LDCU.64 UR12, c[0x0][0x3f0] ;  /* 0x00007e00ff0c77ac */ /* 0x004ea60008000a00 */
[----:B------:R-:W-:Y:S02]  /*01f0*/  SHF.R.S32.HI R15, RZ, 0x1f, R19 ;  /* 0x0000001fff0f7819 */ /* 0x000fe40000011413 */
[----:B0--3--:R-:W-:-:S02]  /*0200*/  IABS R5, R0 ;  /* 0x0000000000057213 */ /* 0x009fc40000000000 */
[----:B------:R-:W-:Y:S02]  /*0210*/  ISETP.NE.AND P3, PT, R0, RZ, PT ;  /* 0x000000ff0000720c */ /* 0x000fe40003f65270 */
        /* <DEDUP_REMOVED lines=15> */
[-C--:B------:R-:W-:Y:S01]  /*0310*/  @!P2 IADD3 R2, PT, PT, R2, -R5.reuse, RZ ;  /* 0x800000050202a210 */ /* 0x080fe20007ffe0ff */
[----:B------:R-:W-:Y:S01]  /*0320*/  IMAD R3, R3, 0x2aab, RZ ;  /* 0x00002aab03037824 */ /* 0x000fe200078e02ff */
[----:B------:R-:W-:Y:S02]  /*0330*/  @!P2 IADD3 R13, PT, PT, R13, 0x1, RZ ;  /* 0x000000010d0da810 */ /* 0x000fe40007ffe0ff */
[----:B------:R-:W-:Y:S02]  /*0340*/  ISETP.GE.U32.AND P1, PT, R2, R5, PT ;  /* 0x000000050200720c */ /* 0x000fe40003f26070 */
[----:B------:R-:W-:Y:S02]  /*0350*/  LOP3.LUT R2, R0, UR8, RZ, 0x3c, !PT ;  /* 0x0000000800027c12 */ /* 0x000fe4000f8e3cff */
[----:B------:R-:W-:Y:S02]  /*0360*/  SHF.R.U32.HI R3, RZ, 0x10, R3 ;  /* 0x00000010ff037819 */ /* 0x000fe40000011603 */
[----:B------:R-:W-:-:S02]  /*0370*/  ISETP.GE.AND P4, PT, R2, RZ, PT ;  /* 0x000000ff0200720c */ /* 0x000fc40003f86270 */
[----:B------:R-:W-:Y:S02]  /*0380*/  PRMT R2, R3, 0x9910, RZ ;  /* 0x0000991003027816 */ /* 0x000fe400000000ff */
[----:B-1----:R-:W-:-:S03]  /*0390*/  ISETP.GE.U32.AND P2, PT, R19, UR10, PT ;  /* 0x0000000a13007c0c */ /* 0x002fc6000bf46070 */
[----:B------:R-:W-:Y:S01]  /*03a0*/  IMAD R2, R2, 0x6, RZ ;  /* 0x0000000602027824 */ /* 0x000fe200078e02ff */
[----:B------:R-:W-:Y:S02]  /*03b0*/  ISETP.GE.AND.EX P2, PT, R15, UR11, PT, P2 ;  /* 0x0000000b0f007c0c */ /* 0x000fe4000bf46320 */
[----:B------:R-:W-:Y:S02]  /*03c0*/  @P1 IADD3 R13, PT, PT, R13, 0x1, RZ ;  /* 0x000000010d0d1810 */ /* 0x000fe40007ffe0ff */
[----:B------:R-:W-:Y:S02]  /*03d0*/  IADD3 R2, PT, PT, RZ, -R2, RZ ;  /* 0x80000002ff027210 */ /* 0x000fe40007ffe0ff */
[----:B------:R-:W-:Y:S02]  /*03e0*/  @!P4 IADD3 R13, PT, PT, -R13, RZ, RZ ;  /* 0x000000ff0d0dc210 */ /* 0x000fe40007ffe1ff */
[----:B------:R-:W-:Y:S01]  /*03f0*/  PRMT R3, R2, 0x7710, RZ ;  /* 0x0000771002037816 */ /* 0x000fe200000000ff */
[C---:B------:R-:W-:Y:S01]  /*0400*/  VIADD R2, R23.reuse, 0x80 ;  /* 0x0000008017027836 */ /* 0x040fe20000000000 */
[----:B------:R-:W-:-:S02]  /*0410*/  ISETP.GE.U32.AND P1, PT, R23, UR10, PT ;  /* 0x0000000a17007c0c */ /* 0x000fc4000bf26070 */
[----:B------:R-:W-:Y:S01]  /*0420*/  @!P3 LOP3.LUT R13, RZ, R0, RZ, 0x33, !PT ;  /* 0x00000000ff0db212 */ /* 0x000fe200078e33ff */
[----:B------:R-:W0:Y:S01]  /*0430*/  @!P2 LDC.64 R4, c[0x0][0x3e0] ;  /* 0x0000f800ff04ab82 */ /* 0x000e220000000a00 */
[----:B------:R-:W-:Y:S02]  /*0440*/  IADD3 R3, PT, PT, R3, R6, RZ ;  /* 0x0000000603037210 */ /* 0x000fe40007ffe0ff */
[----:B------:R-:W-:Y:S02]  /*0450*/  ISETP.GE.AND.EX P1, PT, R17, UR11, PT, P1 ;  /* 0x0000000b11007c0c */ /* 0x000fe4000bf26310 */
[----:B------:R-:W-:Y:S02]  /*0460*/  IADD3 R21, PT, PT, -R13, RZ, RZ ;  /* 0x000000ff0d157210 */ /* 0x000fe40007ffe1ff */
[----:B------:R-:W-:Y:S01]  /*0470*/  SHF.L.U32 R3, R3, 0x1, RZ ;  /* 0x0000000103037819 */ /* 0x000fe200000006ff */
[----:B------:R-:W1:Y:S01]  /*0480*/  @!P2 LDC.64 R10, c[0x0][0x390] ;  /* 0x0000e400ff0aab82 */ /* 0x000e620000000a00 */
[----:B------:R-:W-:Y:S01]  /*0490*/  ISETP.GE.U32.AND P3, PT, R2, UR10, PT ;  /* 0x0000000a02007c0c */ /* 0x000fe2000bf66070 */
[----:B------:R-:W-:Y:S01]  /*04a0*/  IMAD R21, R0, R21, UR8 ;  /* 0x0000000800157e24 */ /* 0x000fe2000f8e0215 */
[----:B------:R-:W-:-:S02]  /*04b0*/  LOP3.LUT R26, R3, 0xffff, RZ, 0xc0, !PT ;  /* 0x0000ffff031a7812 */ /* 0x000fc400078ec0ff */
[----:B------:R-:W-:Y:S01]  /*04c0*/  SHF.R.S32.HI R3, RZ, 0x1f, R2 ;  /* 0x0000001fff037819 */ /* 0x000fe20000011402 */
[----:B------:R-:W-:Y:S01]  /*04d0*/  IMAD R21, R21, 0xc, RZ ;  /* 0x0000000c15157824 */ /* 0x000fe200078e02ff */
[----:B------:R-:W-:Y:S01]  /*04e0*/  SHF.R.S32.HI R0, RZ, 0x1f, R13 ;  /* 0x0000001fff007819 */ /* 0x000fe2000001140d */
[----:B------:R-:W3:Y:S01]  /*04f0*/  @!P1 LDC.64 R8, c[0x0][0x3e0] ;  /* 0x0000f800ff089b82 */ /* 0x000ee20000000a00 */
[----:B------:R-:W-:Y:S02]  /*0500*/  ISETP.GE.AND.EX P3, PT, R3, UR11, PT, P3 ;  /* 0x0000000b03007c0c */ /* 0x000fe4000bf66330 */
[C---:B------:R-:W-:Y:S01]  /*0510*/  IADD3 R26, P4, PT, R21.reuse, R26, RZ ;  /* 0x0000001a151a7210 */ /* 0x040fe20007f9e0ff */
[----:B--2---:R-:W-:Y:S01]  /*0520*/  IMAD R12, R0, UR12, RZ ;  /* 0x0000000c000c7c24 */ /* 0x004fe2000f8e02ff */
[----:B------:R-:W-:Y:S02]  /*0530*/  SHF.R.S32.HI R0, RZ, 0x1f, R7 ;  /* 0x0000001fff007819 */ /* 0x000fe40000011407 */
[----:B------:R-:W-:Y:S01]  /*0540*/  LEA.HI.X.SX32 R27, R21, RZ, 0x1, P4 ;  /* 0x000000ff151b7211 */ /* 0x000fe200020f0eff */
[----:B0-----:R-:W-:Y:S01]  /*0550*/  @!P2 IMAD R16, R15, R4, RZ ;  /* 0x000000040f10a224 */ /* 0x001fe200078e02ff */
[----:B------:R-:W-:Y:S01]  /*0560*/  ISETP.GE.U32.AND P4, PT, R7, UR10, PT ;  /* 0x0000000a07007c0c */ /* 0x000fe2000bf86070 */
[----:B------:R-:W-:-:S02]  /*0570*/  IMAD R25, R13, UR13, R12 ;  /* 0x0000000d0d197c24 */ /* 0x000fc4000f8e020c */
[----:B------:R-:W-:Y:S01]  /*0580*/  IMAD.WIDE.U32 R26, R13, UR12, R26 ;  /* 0x0000000c0d1a7c25 */ /* 0x000fe2000f8e001a */
[----:B------:R-:W-:Y:S01]  /*0590*/  ISETP.GE.AND.EX P4, PT, R0, UR11, PT, P4 ;  /* 0x0000000b00007c0c */ /* 0x000fe2000bf86340 */
[----:B------:R-:W0:Y:S02]  /*05a0*/  @!P3 LDC.64 R14, c[0x0][0x3e0] ;  /* 0x0000f800ff0ebb82 */ /* 0x000e240000000a00 */
[----:B------:R-:W-:Y:S01]  /*05b0*/  @!P2 IMAD R16, R19, R5, R16 ;  /* 0x000000051310a224 */ /* 0x000fe200078e0210 */
[----:B------:R-:W-:Y:S02]  /*05c0*/  IADD3 R25, PT, PT, R27, R25, RZ ;  /* 0x000000191b197210 */ /* 0x000fe40007ffe0ff */
[-C--:B------:R-:W-:Y:S02]  /*05d0*/  @!P2 MOV R24, R26.reuse ;  /* 0x0000001a0018a202 */ /* 0x080fe40000000f00 */
[----:B------:R-:W-:Y:S01]  /*05e0*/  @!P1 MOV R28, R26 ;  /* 0x0000001a001c9202 */ /* 0x000fe20000000f00 */
[----:B------:R-:W2:Y:S01]  /*05f0*/  @!P1 LDC.64 R12, c[0x0][0x390] ;  /* 0x0000e400ff0c9b82 */ /* 0x000ea20000000a00 */
[----:B------:R-:W-:Y:S01]  /*0600*/  @!P1 MOV R29, R25 ;  /* 0x00000019001d9202 */ /* 0x000fe20000000f00 */
[----:B------:R-:W-:-:S04]  /*0610*/  @!P2 IMAD.WIDE.U32 R18, R19, R4, R24 ;  /* 0x000000041312a225 */ /* 0x000fc800078e0018 */
[-C--:B---3--:R-:W-:Y:S02]  /*0620*/  @!P1 IMAD R20, R17, R8.reuse, RZ ;  /* 0x0000000811149224 */ /* 0x088fe400078e02ff */
[----:B------:R-:W-:Y:S01]  /*0630*/  @!P1 IMAD.WIDE.U32 R28, R23, R8, R28 ;  /* 0x00000008171c9225 */ /* 0x000fe200078e001c */
[----:B------:R-:W3:Y:S03]  /*0640*/  @!P4 LDC.64 R4, c[0x0][0x3e0] ;  /* 0x0000f800ff04cb82 */ /* 0x000ee60000000a00 */
[----:B------:R-:W-:Y:S01]  /*0650*/  @!P2 IMAD.IADD R8, R19, 0x1, R16 ;  /* 0x000000011308a824 */ /* 0x000fe200078e0210 */
[C---:B-1----:R-:W-:Y:S01]  /*0660*/  @!P2 LEA R16, P5, R18.reuse, R10, 0x1 ;  /* 0x0000000a1210a211 */ /* 0x042fe200078a08ff */
[----:B------:R-:W-:Y:S01]  /*0670*/  @!P1 IMAD R20, R23, R9, R20 ;  /* 0x0000000917149224 */ /* 0x000fe200078e0214 */
[----:B------:R-:W-:Y:S01]  /*0680*/  @!P3 MOV R19, R25 ;  /* 0x000000190013b202 */ /* 0x000fe20000000f00 */
[----:B0-----:R-:W-:Y:S01]  /*0690*/  @!P3 IMAD R3, R3, R14, RZ ;  /* 0x0000000e0303b224 */ /* 0x001fe200078e02ff */
[----:B------:R-:W-:-:S02]  /*06a0*/  @!P2 LEA.HI.X R17, R18, R11, R8, 0x1, P5 ;  /* 0x0000000b1211a211 */ /* 0x000fc400028f0c08 */
[----:B------:R-:W0:Y:S01]  /*06b0*/  @!P3 LDC.64 R8, c[0x0][0x390] ;  /* 0x0000e400ff08bb82 */ /* 0x000e220000000a00 */
[----:B------:R-:W-:Y:S01]  /*06c0*/  @!P3 MOV R18, R26 ;  /* 0x0000001a0012b202 */ /* 0x000fe20000000f00 */
[----:B------:R-:W-:Y:S01]  /*06d0*/  @!P3 IMAD R15, R2, R15, R3 ;  /* 0x0000000f020fb224 */ /* 0x000fe200078e0203 */
[----:B------:R-:W-:Y:S01]  /*06e0*/  @!P1 IADD3 R20, PT, PT, R29, R20, RZ ;  /* 0x000000141d149210 */ /* 0x000fe20007ffe0ff */
[----:B------:R-:W-:Y:S01]  /*06f0*/  HFMA2 R3, -RZ, RZ, 0, 0 ;  /* 0x00000000ff037431 */ /* 0x000fe200000001ff */
[----:B--2---:R-:W-:Y:S01]  /*0700*/  @!P1 LEA R12, P5, R28, R12, 0x1 ;  /* 0x0000000c1c0c9211 */ /* 0x004fe200078a08ff */
[----:B------:R-:W-:-:S04]  /*0710*/  @!P3 IMAD.WIDE.U32 R18, R2, R14, R18 ;  /* 0x0000000e0212b225 */ /* 0x000fc800078e0012 */
[----:B------:R-:W-:Y:S01]  /*0720*/  HFMA2 R2, -RZ, RZ, 0, 0 ;  /* 0x00000000ff027431 */ /* 0x000fe200000001ff */
[----:B------:R-:W1:Y:S01]  /*0730*/  @!P4 LDC.64 R10, c[0x0][0x390] ;  /* 0x0000e400ff0acb82 */ /* 0x000e620000000a00 */
[----:B------:R-:W-:Y:S01]  /*0740*/  @!P1 LEA.HI.X R13, R28, R13, R20, 0x1, P5 ;  /* 0x0000000d1c0d9211 */ /* 0x000fe200028f0c14 */
[----:B---3--:R-:W-:Y:S01]  /*0750*/  @!P4 IMAD R0, R0, R4, RZ ;  /* 0x000000040000c224 */ /* 0x008fe200078e02ff */
[----:B------:R-:W2:Y:S04]  /*0760*/  @!P2 LDG.E R3, desc[UR16][R16.64] ;  /* 0x000000101003a981 */ /* 0x000ea8000c1e1900 */
[----:B------:R3:W5:Y:S01]  /*0770*/  @!P1 LDG.E R2, desc[UR16][R12.64] ;  /* 0x000000100c029981 */ /* 0x000762000c1e1900 */
[----:B------:R-:W-:Y:S01]  /*0780*/  @!P4 IMAD R29, R7, R5, R0 ;  /* 0x00000005071dc224 */ /* 0x000fe200078e0200 */
[----:B------:R-:W-:Y:S01]  /*0790*/  @!P3 IADD3 R15, PT, PT, R19, R15, RZ ;  /* 0x0000000f130fb210 */ /* 0x000fe20007ffe0ff */
[----:B------:R-:W-:Y:S01]  /*07a0*/  HFMA2 R0, -RZ, RZ, 0, 0 ;  /* 0x00000000ff007431 */ /* 0x000fe200000001ff */
[----:B0-----:R-:W-:-:S04]  /*07b0*/  @!P3 LEA R8, P2, R18, R8, 0x1 ;  /* 0x000000081208b211 */ /* 0x001fc800078408ff */
[----:B------:R-:W-:Y:S01]  /*07c0*/  @!P3 LEA.HI.X R9, R18, R9, R15, 0x1, P2 ;  /* 0x000000091209b211 */ /* 0x000fe200010f0c0f */
[----:B---3--:R-:W-:Y:S01]  /*07d0*/  @!P4 IMAD.MOV.U32 R12, RZ, RZ, R26 ;  /* 0x000000ffff0cc224 */ /* 0x008fe200078e001a */
[----:B------:R-:W-:-:S03]  /*07e0*/  @!P4 MOV R13, R25 ;  /* 0x00000019000dc202 */ /* 0x000fc60000000f00 */
[----:B------:R-:W3:Y:S01]  /*07f0*/  @!P3 LDG.E R0, desc[UR16][R8.64] ;  /* 0x000000100800b981 */ /* 0x000ee2000c1e1900 */
[----:B------:R-:W-:-:S05]  /*0800*/  @!P4 IMAD.WIDE.U32 R4, R7, R4, R12 ;  /* 0x000000040704c225 */ /* 0x000fca00078e000c */
[----:B------:R-:W-:Y:S02]  /*0810*/  @!P4 IADD3 R5, PT, PT, R5, R29, RZ ;  /* 0x0000001d0505c210 */ /* 0x000fe40007ffe0ff */
[----:B-1----:R-:W-:-:S04]  /*0820*/  @!P4 LEA R10, P2, R4, R10, 0x1 ;  /* 0x0000000a040ac211 */ /* 0x002fc800078408ff */
[----:B------:R-:W-:Y:S02]  /*0830*/  @!P4 LEA.HI.X R11, R4, R11, R5, 0x1, P2 ;  /* 0x0000000b040bc211 */ /* 0x000fe400010f0c05 */
[----:B------:R-:W-:-:S06]  /*0840*/  MOV R4, RZ ;  /* 0x000000ff00047202 */ /* 0x000fcc0000000f00 */
[----:B------:R0:W4:Y:S02]  /*0850*/  @!P4 LDG.E R4, desc[UR16][R10.64] ;  /* 0x000000100a04c981 */ /* 0x000124000c1e1900 */
[----:B0-----:R-:W0:Y:S02]  /*0860*/  S2R R11, SR_LANEID ;  /* 0x00000000000b7919 */ /* 0x001e240000000000 */
[C---:B0-----:R-:W-:Y:S02]  /*0870*/  ISETP.GT.AND P2, PT, R11.reuse, 0x1e, PT ;  /* 0x0000001e0b00780c */ /* 0x041fe40003f44270 */
[----:B------:R-:W-:Y:S01]  /*0880*/  ISETP.GT.AND P3, PT, R11, 0xf, PT ;  /* 0x0000000f0b00780c */ /* 0x000fe20003f64270 */
[----:B------:R-:W-:Y:S01]  /*0890*/  BSSY.RECONVERGENT B0, `(.L_x_2048) ;  /* 0x000003f000007945 */ /* 0x000fe20003800200 */
[----:B--2---:R-:W-:Y:S02]  /*08a0*/  HADD2.F32 R17, -RZ, R3.H1_H1 ;  /* 0x30000003ff117230 */ /* 0x004fe40000004100 */
[----:B-----5:R-:W-:-:S02]  /*08b0*/  HADD2.F32 R19, -RZ, R2.H1_H1 ;  /* 0x30000002ff137230 */ /* 0x020fc40000004100 */
[----:B------:R-:W-:Y:S02]  /*08c0*/  HADD2.F32 R18, -RZ, R2.H0_H0 ;  /* 0x20000002ff127230 */ /* 0x000fe40000004100 */
[----:B------:R-:W-:Y:S02]  /*08d0*/  HADD2.F32 R20, -RZ, R3.H0_H0 ;  /* 0x20000003ff147230 */ /* 0x000fe40000004100 */
[----:B------:R-:W-:Y:S01]  /*08e0*/  FMUL.FTZ R3, R19, R19 ;  /* 0x0000001313037220 */ /* 0x000fe20000410000 */
[----:B------:R-:W-:Y:S01]  /*08f0*/  FMUL.FTZ R5, R17, R17 ;  /* 0x0000001111057220 */ /* 0x000fe20000410000 */
[C---:B------:R-:W-:Y:S02]  /*0900*/  FADD.FTZ R2, R18.reuse, R19 ;  /* 0x0000001312027221 */ /* 0x040fe40000010000 */
[----:B------:R-:W-:Y:S01]  /*0910*/  FFMA.FTZ R3, R18, R18, R3 ;  /* 0x0000001212037223 */ /* 0x000fe20000010003 */
[C---:B------:R-:W-:Y:S01]  /*0920*/  FADD.FTZ R7, R20.reuse, R17 ;  /* 0x0000001114077221 */ /* 0x040fe20000010000 */
[----:B------:R-:W-:Y:S01]  /*0930*/  FADD.FTZ R2, RZ, R2 ;  /* 0x00000002ff027221 */ /* 0x000fe20000010000 */
[----:B------:R-:W-:Y:S01]  /*0940*/  FFMA.FTZ R8, R20, R20, R5 ;  /* 0x0000001414087223 */ /* 0x000fe20000010005 */
[----:B------:R-:W-:Y:S01]  /*0950*/  FADD.FTZ R5, RZ, R3 ;  /* 0x00000003ff057221 */ /* 0x000fe20000010000 */
[----:B---3--:R-:W-:-:S02]  /*0960*/  HADD2.F32 R16, -RZ, R0.H1_H1 ;  /* 0x30000000ff107230 */ /* 0x008fc40000004100 */
[----:B------:R-:W-:Y:S01]  /*0970*/  FADD.FTZ R7, R2, R7 ;  /* 0x0000000702077221 */ /* 0x000fe20000010000 */
[----:B------:R-:W-:Y:S02]  /*0980*/  HADD2.F32 R3, -RZ, R0.H0_H0 ;  /* 0x20000000ff037230 */ /* 0x000fe40000004100 */
[----:B------:R-:W-:Y:S01]  /*0990*/  FADD.FTZ R5, R5, R8 ;  /* 0x0000000805057221 */ /* 0x000fe20000010000 */
[----:B------:R-:W-:-:S04]  /*09a0*/  FMUL.FTZ R8, R16, R16 ;  /* 0x0000001010087220 */ /* 0x000fc80000410000 */
[C---:B------:R-:W-:Y:S01]  /*09b0*/  FFMA.FTZ R8, R3.reuse, R3, R8 ;  /* 0x0000000303087223 */ /* 0x040fe20000010008 */
[--C-:B----4-:R-:W-:Y:S02]  /*09c0*/  HADD2.F32 R2, -RZ, R4.reuse.H1_H1 ;  /* 0x30000004ff027230 */ /* 0x110fe40000004100 */
[----:B------:R-:W-:Y:S02]  /*09d0*/  HADD2.F32 R0, -RZ, R4.H0_H0 ;  /* 0x20000004ff007230 */ /* 0x000fe40000004100 */
[----:B------:R-:W-:Y:S01]  /*09e0*/  FADD.FTZ R4, R3, R16 ;  /* 0x0000001003047221 */ /* 0x000fe20000010000 */
        /* <DEDUP_REMOVED lines=41> */
.L_x_2049:
[----:B------:R-:W-:Y:S05]  /*0c80*/  BSYNC.RECONVERGENT B0 ;  /* 0x0000000000007941 */ /* 0x000fea0003800200 */
.L_x_2048:
        /* <DEDUP_REMOVED lines=36> */
.L_x_2051:
[----:B------:R-:W-:Y:S05]  /*0ed0*/  BSYNC.RECONVERGENT B0 ;  /* 0x0000000000007941 */ /* 0x000fea0003800200 */
.L_x_2050:
        /* <DEDUP_REMOVED lines=17> */
[----:B------:R-:W-:Y:S01]  /*0ff0*/  IMAD.U32 R7, RZ, RZ, UR12 ;  /* 0x0000000cff077e24 */ /* 0x000fe2000f8e00ff */
[----:B------:R-:W-:Y:S01]  /*1000*/  UIMAD.WIDE.U32 UR10, UR10, 0x8, UR18 ;  /* 0x000000080a0a78a5 */ /* 0x000fe2000f8e0012 */
[----:B------:R-:W-:-:S03]  /*1010*/  SEL R11, R22, RZ, !P2 ;  /* 0x000000ff160b7207 */ /* 0x000fc60005000000 */
[----:B-1----:R-:W-:Y:S02]  /*1020*/  MOV R13, UR5 ;  /* 0x00000005000d7c02 */ /* 0x002fe40008000f00 */
        /* <DEDUP_REMOVED lines=10> */
.L_x_2054:
[----:B---3--:R-:W3:Y:S04]  /*10d0*/  LDG.E.STRONG.GPU R6, desc[UR16][R8.64] ;  /* 0x0000001008067981 */ /* 0x008ee8000c1ef900 */
[----:B---3--:R-:W-:Y:S01]  /*10e0*/  CCTL.IVALL ;  /* 0x00000000ff00798f */ /* 0x008fe20002000000 */
[----:B------:R-:W-:Y:S05]  /*10f0*/  YIELD ;  /* 0x0000000000007946 */ /* 0x000fea0003800000 */
[----:B------:R-:W-:-:S13]  /*1100*/  ISETP.NE.AND P2, PT, R6, R11, PT ;  /* 0x0000000b0600720c */ /* 0x000fda0003f45270 */
[----:B------:R-:W-:Y:S05]  /*1110*/  @P2 BRA `(.L_x_2054) ;  /* 0xfffffffc00ec2947 */ /* 0x000fea000383ffff */
.L_x_2053:
        /* <DEDUP_REMOVED lines=15> */
.L_x_2056:
        /* <DEDUP_REMOVED lines=26> */
[----:B--2---:R-:W-:Y:S01]  /*13b0*/  MOV R12, UR24 ;  /* 0x00000018000c7c02 */ /* 0x004fe20008000f00 */
[----:B-1----:R-:W-:-:S02]  /*13c0*/  IMAD.U32 R13, RZ, RZ, UR25 ;  /* 0x00000019ff0d7e24 */ /* 0x002fc4000f8e00ff */
        /* <DEDUP_REMOVED lines=32> */
[----:B------:R-:W-:Y:S01]  /*15d0*/  IMAD.U32 R8, RZ, RZ, UR24 ;  /* 0x00000018ff087e24 */ /* 0x000fe2000f8e00ff */
[----:B------:R-:W-:Y:S01]  /*15e0*/  MOV R9, UR25 ;  /* 0x0000001900097c02 */ /* 0x000fe20008000f00 */
        /* <DEDUP_REMOVED lines=29> */
.L_x_2055:
[----:B------:R-:W-:-:S13]  /*17c0*/  LOP3.LUT P2, RZ, R22, 0x7, RZ, 0xc0, !PT ;  /* 0x0000000716ff7812 */ /* 0x000fda000784c0ff */
[----:B------:R-:W-:Y:S05]  /*17d0*/  @!P2 BRA `(.L_x_2052) ;  /* 0x000000040070a947 */ /* 0x000fea0003800000 */
[----:B---3--:R-:W-:-:S04]  /*17e0*/  LOP3.LUT R6, R22, 0x7, RZ, 0xc0, !PT ;  /* 0x0000000716067812 */ /* 0x008fc800078ec0ff */
[----:B------:R-:W-:-:S04]  /*17f0*/  IADD3 R6, PT, PT, R6, -0x1, RZ ;  /* 0xffffffff06067810 */ /* 0x000fc80007ffe0ff */
[----:B------:R-:W-:-:S13]  /*1800*/  ISETP.GE.U32.AND P2, PT, R6, 0x3, PT ;  /* 0x000000030600780c */ /* 0x000fda0003f46070 */
[----:B------:R-:W-:Y:S05]  /*1810*/  @!P2 BRA `(.L_x_2057) ;  /* 0x0000000000b8a947 */ /* 0x000fea0003800000 */
[----:B------:R-:W-:Y:S02]  /*1820*/  UIADD3 UR12, UPT, UPT, UR5, 0x1, URZ ;  /* 0x00000001050c7890 */ /* 0x000fe4000fffe0ff */
[----:B------:R-:W-:Y:S01]  /*1830*/  IMAD.U32 R6, RZ, RZ, UR5 ;  /* 0x00000005ff067e24 */ /* 0x000fe2000f8e00ff */
[----:B------:R-:W-:Y:S02]  /*1840*/  UIADD3 UR9, UPT, UPT, UR5, 0x2, URZ ;  /* 0x0000000205097890 */ /* 0x000fe4000fffe0ff */
[----:B------:R-:W-:Y:S02]  /*1850*/  UIADD3 UR14, UPT, UPT, UR5, 0x3, URZ ;  /* 0x00000003050e7890 */ /* 0x000fe4000fffe0ff */
        /* <DEDUP_REMOVED lines=14> */
[----:B------:R-:W-:Y:S01]  /*1940*/  MOV R6, UR10 ;  /* 0x0000000a00067c02 */ /* 0x000fe20008000f00 */
[----:B------:R-:W-:Y:S01]  /*1950*/  @!UP0 UIMAD UR9, UR9, UR20, UR6 ;  /* 0x00000014090982a4 */ /* 0x000fe2000f8e0206 */
[----:B------:R-:W-:Y:S01]  /*1960*/  MOV R7, UR11 ;  /* 0x0000000b00077c02 */ /* 0x000fe20008000f00 */
[----:B------:R-:W-:Y:S02]  /*1970*/  @!UP1 UIMAD.WIDE.U32 UR12, UR12, 0x8, UR18 ;  /* 0x000000080c0c98a5 */ /* 0x000fe4000f8e0012 */
[----:B------:R-:W-:Y:S02]  /*1980*/  @!UP2 UIMAD UR14, UR14, UR20, UR6 ;  /* 0x000000140e0ea2a4 */ /* 0x000fe4000f8e0206 */
[----:B------:R-:W-:Y:S01]  /*1990*/  @!UP0 UIMAD.WIDE.U32 UR10, UR9, 0x8, UR18 ;  /* 0x00000008090a88a5 */ /* 0x000fe2000f8e0012 */
[----:B------:R-:W0:Y:S01]  /*19a0*/  @!P2 LDG.E.64 R6, desc[UR16][R6.64] ;  /* 0x000000100606a981 */ /* 0x000e22000c1e1b00 */
[----:B------:R-:W-:Y:S01]  /*19b0*/  MOV R8, UR12 ;  /* 0x0000000c00087c02 */ /* 0x000fe20008000f00 */
[----:B------:R-:W-:Y:S01]  /*19c0*/  IMAD.U32 R9, RZ, RZ, UR13 ;  /* 0x0000000dff097e24 */ /* 0x000fe2000f8e00ff */
[----:B------:R-:W-:-:S02]  /*19d0*/  @!UP2 UIMAD.WIDE.U32 UR12, UR14, 0x8, UR18 ;  /* 0x000000080e0ca8a5 */ /* 0x000fc4000f8e0012 */
[----:B------:R-:W-:Y:S02]  /*19e0*/  MOV R10, UR10 ;  /* 0x0000000a000a7c02 */ /* 0x000fe40008000f00 */
[----:B------:R-:W-:Y:S01]  /*19f0*/  MOV R11, UR11 ;  /* 0x0000000b000b7c02 */ /* 0x000fe20008000f00 */
[----:B------:R-:W3:Y:S01]  /*1a00*/  @!P4 LDG.E.64 R8, desc[UR16][R8.64] ;  /* 0x000000100808c981 */ /* 0x000ee2000c1e1b00 */
[----:B--2---:R-:W-:Y:S02]  /*1a10*/  MOV R12, UR12 ;  /* 0x0000000c000c7c02 */ /* 0x004fe40008000f00 */
[----:B-1----:R-:W-:Y:S02]  /*1a20*/  MOV R13, UR13 ;  /* 0x0000000d000d7c02 */ /* 0x002fe40008000f00 */
        /* <DEDUP_REMOVED lines=13> */
.L_x_2057:
        /* <DEDUP_REMOVED lines=28> */
.L_x_2058:
        /* <DEDUP_REMOVED lines=13> */
.L_x_2059:
[----:B------:R-:W-:Y:S05]  /*1d90*/  BSYNC.RECONVERGENT B0 ;  /* 0x0000000000007941 */ /* 0x000fea0003800200 */
.L_x_2052:
        /* <DEDUP_REMOVED lines=76> */
.L_x_2063:
[----:B------:R-:W-:Y:S05]  /*2260*/  BSYNC.RECONVERGENT B1 ;  /* 0x0000000000017941 */ /* 0x000fea0003800200 */
.L_x_2062:
        /* <DEDUP_REMOVED lines=29> */
.L_x_2065:
[----:B------:R-:W-:Y:S05]  /*2440*/  BSYNC.RECONVERGENT B1 ;  /* 0x0000000000017941 */ /* 0x000fea0003800200 */
.L_x_2064:
[----:B------:R-:W-:Y:S04]  /*2450*/  BSSY.RECONVERGENT B1, `(.L_x_2066) ;  /* 0x0000014000017945 */ /* 0x000fe80003800200 */
[----:B------:R-:W-:Y:S05]  /*2460*/  @P2 BRA `(.L_x_2067) ;  /* 0x0000000000482947 */ /* 0x000fea0003800000 */
[----:B------:R-:W2:Y:S01]  /*2470*/  LDCU.64 UR10, c[0x0][0x3e0] ;  /* 0x00007c00ff0a77ac */ /* 0x000ea20008000a00 */
[----:B------:R-:W-:Y:S01]  /*2480*/  MOV R10, R26 ;  /* 0x0000001a000a7202 */ /* 0x000fe20000000f00 */
[--C-:B01----:R-:W-:Y:S01]  /*2490*/  FADD.FTZ R12, R3, -R4.reuse ;  /* 0x80000004030c7221 */ /* 0x103fe20000010000 */
[----:B------:R-:W-:Y:S01]  /*24a0*/  MOV R11, R25 ;  /* 0x00000019000b7202 */ /* 0x000fe20000000f00 */
[----:B------:R-:W0:Y:S01]  /*24b0*/  LDCU.64 UR18, c[0x0][0x380] ;  /* 0x00007000ff1277ac */ /* 0x000e220008000a00 */
[----:B------:R-:W-:Y:S01]  /*24c0*/  FADD.FTZ R16, R16, -R4 ;  /* 0x8000000410107221 */ /* 0x000fe20000010000 */
[----:B------:R-:W-:-:S03]  /*24d0*/  FMUL.FTZ R3, R12, R5 ;  /* 0x000000050c037220 */ /* 0x000fc60000410000 */
[----:B------:R-:W-:Y:S01]  /*24e0*/  FMUL.FTZ R16, R16, R5 ;  /* 0x0000000510107220 */ /* 0x000fe20000410000 */
[----:B------:R-:W-:-:S03]  /*24f0*/  FFMA.FTZ R3, R6, R3, R8 ;  /* 0x0000000306037223 */ /* 0x000fc60000010008 */
[----:B------:R-:W-:Y:S01]  /*2500*/  FFMA.FTZ R16, R7, R16, R9 ;  /* 0x0000001007107223 */ /* 0x000fe20000010009 */
[----:B--2---:R-:W-:-:S04]  /*2510*/  IMAD R19, R19, UR10, RZ ;  /* 0x0000000a13137c24 */ /* 0x004fc8000f8e02ff */
[----:B------:R-:W-:Y:S01]  /*2520*/  F2FP.F16.F32.PACK_AB R3, R16, R3 ;  /* 0x000000031003723e */ /* 0x000fe200000000ff */
[----:B------:R-:W-:-:S04]  /*2530*/  IMAD.WIDE.U32 R10, R14, UR10, R10 ;  /* 0x0000000a0e0a7c25 */ /* 0x000fc8000f8e000a */
[----:B------:R-:W-:Y:S01]  /*2540*/  IMAD R19, R14, UR11, R19 ;  /* 0x0000000b0e137c24 */ /* 0x000fe2000f8e0213 */
[----:B0-----:R-:W-:-:S04]  /*2550*/  LEA R12, P1, R10, UR18, 0x1 ;  /* 0x000000120a0c7c11 */ /* 0x001fc8000f8208ff */
[----:B------:R-:W-:-:S04]  /*2560*/  IADD3 R19, PT, PT, R11, R19, RZ ;  /* 0x000000130b137210 */ /* 0x000fc80007ffe0ff */
[----:B------:R-:W-:-:S05]  /*2570*/  LEA.HI.X R13, R10, UR19, R19, 0x1, P1 ;  /* 0x000000130a0d7c11 */ /* 0x000fca00088f0c13 */
[----:B------:R2:W-:Y:S02]  /*2580*/  STG.E desc[UR16][R12.64], R3 ;  /* 0x000000030c007986 */ /* 0x0005e4000c101910 */
.L_x_2067:
[----:B------:R-:W-:Y:S05]  /*2590*/  BSYNC.RECONVERGENT B1 ;  /* 0x0000000000017941 */ /* 0x000fea0003800200 */
.L_x_2066:
[----:B------:R-:W-:Y:S05]  /*25a0*/  @P3 BRA `(.L_x_2068) ;  /* 0x0000000800643947 */ /* 0x000fea0003800000 */
[----:B------:R-:W3:Y:S01]  /*25b0*/  LDCU.64 UR10, c[0x0][0x3e0] ;  /* 0x00007c00ff0a77ac */ /* 0x000ee20008000a00 */
[----:B------:R-:W-:Y:S02]  /*25c0*/  IMAD.MOV.U32 R24, RZ, RZ, R26 ;  /* 0x000000ffff187224 */ /* 0x000fe400078e001a */
        /* <DEDUP_REMOVED lines=16> */
.L_x_2061:
        /* <DEDUP_REMOVED lines=35> */
.L_x_2070:
[----:B0-----:R-:W-:Y:S05]  /*2900*/  BSYNC.RECONVERGENT B1 ;  /* 0x0000000000017941 */ /* 0x001fea0003800200 */
.L_x_2069:
        /* <DEDUP_REMOVED lines=22> */
[----:B0-----:R-:W-:Y:S02]  /*2a70*/  IMAD R19, R10, UR10, RZ ;  /* 0x0000000a0a137c24 */ /* 0x001fe4000f8e02ff */
[----:B------:R-:W-:Y:S02]  /*2a80*/  IMAD.MOV.U32 R10, RZ, RZ, R26 ;  /* 0x000000ffff0a7224 */ /* 0x000fe400078e001a */
        /* <DEDUP_REMOVED lines=15> */
.L_x_2072:
[----:B------:R-:W-:Y:S05]  /*2b80*/  BSYNC.RECONVERGENT B1 ;  /* 0x0000000000017941 */ /* 0x000fea0003800200 */
.L_x_2071:
        /* <DEDUP_REMOVED lines=30> */
.L_x_2074:
[----:B------:R-:W-:Y:S05]  /*2d70*/  BSYNC.RECONVERGENT B1 ;  /* 0x0000000000017941 */ /* 0x000fea0003800200 */
.L_x_2073:
        /* <DEDUP_REMOVED lines=28> */
.L_x_2068:
[----:B------:R-:W-:Y:S05]  /*2f40*/  BSYNC.RECONVERGENT B0 ;  /* 0x0000000000007941 */ /* 0x000fea0003800200 */
.L_x_2060:
[----:B------:R-:W-:Y:S02]  /*2f50*/  UIADD3 UR8, UPT, UPT, UR20, UR8, URZ ;  /* 0x0000000814087290 */ /* 0x000fe4000fffe0ff */
[----:B------:R-:W-:Y:S02]  /*2f60*/  UIADD3 UR4, UPT, UPT, UR4, 0x1, URZ ;  /* 0x0000000104047890 */ /* 0x000fe4000fffe0ff */
[----:B------:R-:W-:-:S09]  /*2f70*/  UISETP.GE.AND UP0, UPT, UR8, UR7, UPT ;  /* 0x000000070800728c */ /* 0x000fd2000bf06270 */
[----:B------:R-:W-:Y:S05]  /*2f80*/  BRA.U !UP0, `(.L_x_2075) ;  /* 0xffffffd108807547 */ /* 0x000fea000b83ffff */
[----:B------:R-:W-:Y:S05]  /*2f90*/  EXIT ;  /* 0x000000000000794d */ /* 0x000fea0003800000 */
.L_x_2076:
        /* <DEDUP_REMOVED lines=14> */
.L_x_2517:


//--------------------- .text._Z35group_norm_nhwc_fwd_one_pass_kernelI11Fp16IOFp16WLi512ELi12ELi384EEv26Group_norm_nhwc_fwd_params --------------------------
	.section	.text._Z35group_norm_nhwc_fwd_one_pass_kernelI11Fp16IOFp16WLi512ELi12ELi384EEv26Group_norm_nhwc_fwd_params,"ax",@progbits
	.align	128
        .global         _Z35group_norm_nhwc_fwd_one_pass_kernelI11Fp16IOFp16WLi512ELi12ELi384EEv26Group_norm_nhwc_fwd_params
        .type           _Z35group_norm_nhwc_fwd_one_pass_kernelI11Fp16IOFp16WLi512ELi12ELi384EEv26Group_norm_nhwc_fwd_params,@function
        .size           _Z35group_norm_nhwc_fwd_one_pass_kernelI11Fp16IOFp16WLi512ELi12ELi384EEv26Group_norm_nhwc_fwd_params,(.L_x_2518 - _Z35group_norm_nhwc_fwd_one_pass_kernelI11Fp16IOFp16WLi512ELi12ELi384EEv26Group_norm_nhwc_fwd_params)
        .other          _Z35group_norm_nhwc_fwd_one_pass_kernelI11Fp16IOFp16WLi512ELi12ELi384EEv26Group_norm_nhwc_fwd_params,@"STO_CUDA_ENTRY STV_DEFAULT"
_Z35group_norm_nhwc_fwd_one_pass_kernelI11Fp16IOFp16WLi512ELi12ELi384EEv26Group_norm_nhwc_fwd_params:
.text._Z35group_norm_nhwc_fwd_one_pass_kernelI11Fp16IOFp16WLi512ELi12ELi384EEv26Group_norm_nhwc_fwd_params:
        /* <DEDUP_REMOVED lines=36> */
.L_x_2120:
[----:B0-----:R-:W0:Y:S01]  /*0240*/  LDCU UR5, c[0x0][0x3f8] ;  /* 0x00007f00ff0577ac */ /* 0x001e220008000800 */
[----:B---3--:R-:W-:Y:S01]  /*0250*/  IABS R6, UR7 ;  /* 0x0000000700067c13 */ /* 0x008fe20008000000 */
[----:B------:R-:W-:Y:S01]  /*0260*/  HFMA2 R16, -RZ, RZ, 0, 0 ;  /* 0x00000000ff107431 */ /* 0x000fe200000001ff */
[C---:B-12---:R-:W-:Y:S01]  /*0270*/  IADD3 R13, PT, PT, R31.reuse, 0x40, RZ ;  /* 0x000000401f0d7810 */ /* 0x046fe20007ffe0ff */
[----:B------:R-:W1:Y:S01]  /*0280*/  LDCU.64 UR14, c[0x0][0x3e8] ;  /* 0x00007d00ff0e77ac */ /* 0x000e620008000a00 */
[----:B------:R-:W-:Y:S01]  /*0290*/  IADD3 R21, PT, PT, R31, 0x80, RZ ;  /* 0x000000801f157810 */ /* 0x000fe20007ffe0ff */
[----:B------:R-:W-:Y:S01]  /*02a0*/  IMAD.MOV.U32 R14, RZ, RZ, RZ ;  /* 0x000000ffff0e7224 */ /* 0x000fe200078e00ff */
        /* <DEDUP_REMOVED lines=96> */
[----:B----4-:R-:W-:Y:S02]  /*08b0*/  SHF.R.S32.HI R13, RZ, 0x1f, R0 ;  /* 0x0000001fff0d7819 */ /* 0x010fe40000011400 */
[----:B------:R-:W-:Y:S02]  /*08c0*/  @!P1 MOV R9, R33 ;  /* 0x0000002100099202 */ /* 0x000fe40000000f00 */
[----:B------:R-:W-:Y:S01]  /*08d0*/  ISETP.GE.AND.EX P4, PT, R13, UR15, PT, P4 ;  /* 0x0000000f0d007c0c */ /* 0x000fe2000bf86340 */
[C---:B------:R-:W-:Y:S01]  /*08e0*/  @!P1 IMAD R17, R36.reuse, R7, R17 ;  /* 0x0000000724119224 */ /* 0x040fe200078e0211 */
[----:B------:R-:W-:Y:S01]  /*08f0*/  @!P2 IADD3 R15, PT, PT, R19, R15, RZ ;  /* 0x0000000f130fa210 */ /* 0x000fe20007ffe0ff */
[----:B------:R-:W-:Y:S01]  /*0900*/  @!P1 IMAD.WIDE.U32 R36, R36, R6, R8 ;  /* 0x0000000624249225 */ /* 0x000fe200078e0008 */
[----:B---3--:R-:W-:Y:S01]  /*0910*/  @!P2 LEA R20, P6, R18, R10, 0x1 ;  /* 0x0000000a1214a211 */ /* 0x008fe200078c08ff */
[----:B------:R-:W3:Y:S01]  /*0920*/  @!P3 LDC.64 R8, c[0x0][0x390] ;  /* 0x0000e400ff08bb82 */ /* 0x000ee20000000a00 */
[----:B------:R-:W-:-:S02]  /*0930*/  SHF.R.S32.HI R7, RZ, 0x1f, R30 ;  /* 0x0000001fff077819 */ /* 0x000fc4000001141e */
[----:B------:R-:W-:Y:S02]  /*0940*/  ISETP.GE.U32.AND P5, PT, R30, UR14, PT ;  /* 0x0000000e1e007c0c */ /* 0x000fe4000bfa6070 */
[----:B------:R-:W-:Y:S02]  /*0950*/  @!P2 LEA.HI.X R21, R18, R11, R15, 0x1, P6 ;  /* 0x0000000b1215a211 */ /* 0x000fe400030f0c0f */
[----:B------:R-:W-:Y:S02]  /*0960*/  ISETP.GE.AND.EX P5, PT, R7, UR15, PT, P5 ;  /* 0x0000000f07007c0c */ /* 0x000fe4000bfa6350 */
[----:B------:R-:W-:Y:S02]  /*0970*/  @!P1 IADD3 R17, PT, PT, R37, R17, RZ ;  /* 0x0000001125119210 */ /* 0x000fe40007ffe0ff */
[----:B0-----:R-:W-:Y:S01]  /*0980*/  @!P1 LEA R18, P6, R36, R2, 0x1 ;  /* 0x0000000224129211 */ /* 0x001fe200078c08ff */
[----:B-1----:R-:W-:-:S03]  /*0990*/  @!P3 IMAD R6, R27, R4, RZ ;  /* 0x000000041b06b224 */ /* 0x002fc600078e02ff */
[----:B------:R-:W-:Y:S01]  /*09a0*/  @!P1 LEA.HI.X R19, R36, R3, R17, 0x1, P6 ;  /* 0x0000000324139211 */ /* 0x000fe200030f0c11 */
[----:B------:R-:W-:Y:S01]  /*09b0*/  @!P3 IMAD R15, R31, R5, R6 ;  /* 0x000000051f0fb224 */ /* 0x000fe200078e0206 */
[----:B------:R-:W0:Y:S01]  /*09c0*/  @!P4 LDC.64 R2, c[0x0][0x3e0] ;  /* 0x0000f800ff02cb82 */ /* 0x000e220000000a00 */
[----:B------:R-:W-:Y:S01]  /*09d0*/  HFMA2 R6, -RZ, RZ, 0, 0 ;  /* 0x00000000ff067431 */ /* 0x000fe200000001ff */
[----:B------:R-:W-:Y:S02]  /*09e0*/  @!P3 MOV R10, R34 ;  /* 0x00000022000ab202 */ /* 0x000fe40000000f00 */
        /* <DEDUP_REMOVED lines=27> */
[----:B------:R-:W-:Y:S01]  /*0ba0*/  @!P5 IADD3 R7, PT, PT, R5, R7, RZ ;  /* 0x000000070507d210 */ /* 0x000fe20007ffe0ff */
[----:B------:R-:W-:Y:S01]  /*0bb0*/  HFMA2 R5, -RZ, RZ, 0, 0 ;  /* 0x00000000ff057431 */ /* 0x000fe200000001ff */
[----:B------:R-:W-:-:S02]  /*0bc0*/  @!P4 IADD3 R15, PT, PT, R21, R15, RZ ;  /* 0x0000000f150fc210 */ /* 0x000fc40007ffe0ff */
[----:B---3--:R-:W-:-:S04]  /*0bd0*/  @!P4 LEA R8, P3, R20, R8, 0x1 ;  /* 0x000000081408c211 */ /* 0x008fc800078608ff */
[----:B------:R-:W-:Y:S02]  /*0be0*/  @!P4 LEA.HI.X R9, R20, R9, R15, 0x1, P3 ;  /* 0x000000091409c211 */ /* 0x000fe400018f0c0f */
[----:B0-----:R-:W-:-:S03]  /*0bf0*/  @!P5 LEA R20, P3, R4, R10, 0x1 ;  /* 0x0000000a0414d211 */ /* 0x001fc600078608ff */
[----:B------:R0:W3:Y:S01]  /*0c00*/  @!P4 LDG.E R5, desc[UR12][R8.64] ;  /* 0x0000000c0805c981 */ /* 0x0000e2000c1e1900 */
[----:B-1----:R-:W-:Y:S01]  /*0c10*/  @!P2 IMAD R10, R25, R12, RZ ;  /* 0x0000000c190aa224 */ /* 0x002fe200078e02ff */
[----:B------:R-:W-:-:S03]  /*0c20*/  @!P5 LEA.HI.X R21, R4, R11, R7, 0x1, P3 ;  /* 0x0000000b0415d211 */ /* 0x000fc600018f0c07 */
[C---:B------:R-:W-:Y:S01]  /*0c30*/  @!P2 IMAD R7, R29.reuse, R13, R10 ;  /* 0x0000000d1d07a224 */ /* 0x040fe200078e020a */
[----:B0-----:R-:W-:Y:S02]  /*0c40*/  @!P2 MOV R8, R34 ;  /* 0x000000220008a202 */ /* 0x001fe40000000f00 */
[----:B------:R-:W-:Y:S02]  /*0c50*/  @!P2 MOV R9, R33 ;  /* 0x000000210009a202 */ /* 0x000fe40000000f00 */
[----:B------:R-:W-:Y:S01]  /*0c60*/  CS2R R10, SRZ ;  /* 0x00000000000a7805 */ /* 0x000fe2000001ff00 */
[----:B------:R-:W-:-:S05]  /*0c70*/  @!P2 IMAD.WIDE.U32 R12, R29, R12, R8 ;  /* 0x0000000c1d0ca225 */ /* 0x000fca00078e0008 */
[----:B------:R-:W3:Y:S01]  /*0c80*/  @!P5 LDG.E R10, desc[UR12][R20.64] ;  /* 0x0000000c140ad981 */ /* 0x000ee2000c1e1900 */
[----:B------:R-:W-:Y:S01]  /*0c90*/  @!P2 IMAD.IADD R4, R13, 0x1, R7 ;  /* 0x000000010d04a824 */ /* 0x000fe200078e0207 */
[----:B------:R-:W-:-:S04]  /*0ca0*/  @!P2 LEA R2, P3, R12, R2, 0x1 ;  /* 0x000000020c02a211 */ /* 0x000fc800078608ff */
        /* <DEDUP_REMOVED lines=43> */
[----:B------:R-:W-:Y:S01]  /*0f60*/  FADD.FTZ R0, R4, R7 ;  /* 0x0000000704007221 */ /* 0x000fe20000010000 */
[----:B------:R-:W-:-:S03]  /*0f70*/  HADD2.F32 R5, -RZ, R10.H1_H1 ;  /* 0x3000000aff057230 */ /* 0x000fc60000004100 */
[----:B------:R-:W-:Y:S01]  /*0f80*/  FADD.FTZ R9, R3, R0 ;  /* 0x0000000003097221 */ /* 0x000fe20000010000 */
[----:B------:R-:W-:Y:S02]  /*0f90*/  HADD2.F32 R2, -RZ, R10.H0_H0 ;  /* 0x2000000aff027230 */ /* 0x000fe40000004100 */
[----:B------:R-:W-:-:S03]  /*0fa0*/  FMUL.FTZ R21, R5, R5 ;  /* 0x0000000505157220 */ /* 0x000fc60000410000 */
[C---:B------:R-:W-:Y:S01]  /*0fb0*/  FADD.FTZ R10, R2.reuse, R5 ;  /* 0x00000005020a7221 */ /* 0x040fe20000010000 */
[--C-:B------:R-:W-:Y:S02]  /*0fc0*/  HADD2.F32 R3, -RZ, R11.reuse.H1_H1 ;  /* 0x3000000bff037230 */ /* 0x100fe40000004100 */
[----:B------:R-:W-:Y:S01]  /*0fd0*/  FFMA.FTZ R21, R2, R2, R21 ;  /* 0x0000000202157223 */ /* 0x000fe20000010015 */
[----:B------:R-:W-:Y:S02]  /*0fe0*/  HADD2.F32 R0, -RZ, R11.H0_H0 ;  /* 0x2000000bff007230 */ /* 0x000fe40000004100 */
        /* <DEDUP_REMOVED lines=43> */
.L_x_2078:
[----:B------:R-:W-:Y:S05]  /*12a0*/  BSYNC.RECONVERGENT B0 ;  /* 0x0000000000007941 */ /* 0x000fea0003800200 */
.L_x_2077:
        /* <DEDUP_REMOVED lines=36> */
.L_x_2080:
[----:B------:R-:W-:Y:S05]  /*14f0*/  BSYNC.RECONVERGENT B0 ;  /* 0x0000000000007941 */ /* 0x000fea0003800200 */
.L_x_2079:
        /* <DEDUP_REMOVED lines=31> */
.L_x_2083:
[----:B---3--:R-:W2:Y:S04]  /*16f0*/  LDG.E.STRONG.GPU R8, desc[UR12][R20.64] ;  /* 0x0000000c14087981 */ /* 0x008ea8000c1ef900 */
[----:B--2---:R-:W-:Y:S01]  /*1700*/  CCTL.IVALL ;  /* 0x00000000ff00798f */ /* 0x004fe20002000000 */
[----:B------:R-:W-:Y:S05]  /*1710*/  YIELD ;  /* 0x0000000000007946 */ /* 0x000fea0003800000 */
[----:B------:R-:W-:-:S13]  /*1720*/  ISETP.NE.AND P2, PT, R8, R37, PT ;  /* 0x000000250800720c */ /* 0x000fda0003f45270 */
[----:B------:R-:W-:Y:S05]  /*1730*/  @P2 BRA `(.L_x_2083) ;  /* 0xfffffffc00ec2947 */ /* 0x000fea000383ffff */
.L_x_2082:
        /* <DEDUP_REMOVED lines=15> */
.L_x_2085:
        /* <DEDUP_REMOVED lines=91> */
.L_x_2084:
        /* <DEDUP_REMOVED lines=52> */
.L_x_2086:
[----:B------:R-:W-:-:S13]  /*2120*/  LOP3.LUT P2, R8, R22, 0x3, RZ, 0xc0, !PT ;  /* 0x0000000316087812 */ /* 0x000fda000784c0ff */
[----:B------:R-:W-:Y:S05]  /*2130*/  @!P2 BRA `(.L_x_2081) ;  /* 0x0000000000a0a947 */ /* 0x000fea0003800000 */
[----:B------:R-:W-:-:S13]  /*2140*/  ISETP.NE.AND P2, PT, R8, 0x1, PT ;  /* 0x000000010800780c */ /* 0x000fda0003f45270 */
[----:B------:R-:W-:Y:S05]  /*2150*/  @!P2 BRA `(.L_x_2087) ;  /* 0x000000000060a947 */ /* 0x000fea0003800000 */
[----:B------:R-:W-:Y:S01]  /*2160*/  MOV R8, UR5 ;  /* 0x0000000500087c02 */ /* 0x000fe20008000f00 */
[----:B------:R-:W-:-:S03]  /*2170*/  UIADD3 UR9, UPT, UPT, UR5, 0x1, URZ ;  /* 0x0000000105097890 */ /* 0x000fc6000fffe0ff */
[----:B------:R-:W-:-:S03]  /*2180*/  ISETP.EQ.OR P4, PT, R8, UR17, P3 ;  /* 0x0000001108007c0c */ /* 0x000fc60009f82670 */
[----:B------:R-:W-:-:S05]  /*2190*/  IMAD.U32 R8, RZ, RZ, UR9 ;  /* 0x00000009ff087e24 */ /* 0x000fca000f8e00ff */
[----:B------:R-:W-:-:S05]  /*21a0*/  ISETP.EQ.OR P2, PT, R8, UR17, P3 ;  /* 0x0000001108007c0c */ /* 0x000fca0009f42670 */
        /* <DEDUP_REMOVED lines=19> */
.L_x_2087:
        /* <DEDUP_REMOVED lines=13> */
.L_x_2088:
[----:B------:R-:W-:Y:S05]  /*23b0*/  BSYNC.RECONVERGENT B0 ;  /* 0x0000000000007941 */ /* 0x000fea0003800200 */
.L_x_2081:
        /* <DEDUP_REMOVED lines=68> */
.L_x_2092:
[----:B------:R-:W-:Y:S05]  /*2800*/  BSYNC.RECONVERGENT B1 ;  /* 0x0000000000017941 */ /* 0x000fea0003800200 */
.L_x_2091:
        /* <DEDUP_REMOVED lines=24> */
.L_x_2094:
[----:B------:R-:W-:Y:S05]  /*2990*/  BSYNC.RECONVERGENT B1 ;  /* 0x0000000000017941 */ /* 0x000fea0003800200 */
.L_x_2093:
        /* <DEDUP_REMOVED lines=25> */
.L_x_2096:
[----:B------:R-:W-:Y:S05]  /*2b30*/  BSYNC.RECONVERGENT B1 ;  /* 0x0000000000017941 */ /* 0x000fea0003800200 */
.L_x_2095:
        /* <DEDUP_REMOVED lines=36> */
.L_x_2098:
[----:B------:R-:W-:Y:S05]  /*2d80*/  BSYNC.RECONVERGENT B1 ;  /* 0x0000000000017941 */ /* 0x000fea0003800200 */
.L_x_2097:
        /* <DEDUP_REMOVED lines=20> */
.L_x_2100:
[----:B------:R-:W-:Y:S05]  /*2ed0*/  BSYNC.RECONVERGENT B1 ;  /* 0x0000000000017941 */ /* 0x000fea0003800200 */
.L_x_2099:
        /* <DEDUP_REMOVED lines=20> */
.L_x_2102:
[----:B------:R-:W-:Y:S05]  /*3020*/  BSYNC.RECONVERGENT B1 ;  /* 0x0000000000017941 */ /* 0x000fea0003800200 */
.L_x_2101:
        /* <DEDUP_REMOVED lines=20> */
.L_x_2104:
[----:B------:R-:W-:Y:S05]  /*3170*/  BSYNC.RECONVERGENT B1 ;  /* 0x0000000000017941 */ /* 0x000fea0003800200 */
.L_x_2103:
        /* <DEDUP_REMOVED lines=20> */
.L_x_2090:
        /* <DEDUP_REMOVED lines=33> */
.L_x_2107:
[----:B------:R-:W-:Y:S05]  /*34d0*/  BSYNC.RECONVERGENT B1 ;  /* 0x0000000000017941 */ /* 0x000fea0003800200 */
.L_x_2106:
        /* <DEDUP_REMOVED lines=26> */
[----:B------:R-:W-:Y:S02]  /*3680*/  IMAD.MOV.U32 R9, RZ, RZ, R33 ;  /* 0x000000ffff097224 */ /* 0x000fe400078e0021 */
[----:B------:R-:W-:-:S04]  /*3690*/  IMAD.WIDE.U32 R8, R23, UR14, R8 ;  /* 0x0000000e17087c25 */ /* 0x000fc8000f8e0008 */
[----:B------:R-:W-:Y:S01]  /*36a0*/  FMUL.FTZ R23, R19, R36 ;  /* 0x0000002413177220 */ /* 0x000fe20000410000 */
[----:B------:R-:W-:Y:S02]  /*36b0*/  IADD3 R9, PT, PT, R9, R18, RZ ;  /* 0x0000001209097210 */ /* 0x000fe40007ffe0ff */
[C---:B-1----:R-:W-:Y:S02]  /*36c0*/  LEA R18, P2, R8.reuse, UR18, 0x1 ;  /* 0x0000001208127c11 */ /* 0x042fe4000f8408ff */
[----:B------:R-:W-:Y:S02]  /*36d0*/  F2FP.F16.F32.PACK_AB R23, R23, R16 ;  /* 0x000000101717723e */ /* 0x000fe400000000ff */
[----:B------:R-:W-:-:S05]  /*36e0*/  LEA.HI.X R19, R8, UR19, R9, 0x1, P2 ;  /* 0x0000001308137c11 */ /* 0x000fca00090f0c09 */
[----:B------:R0:W-:Y:S04]  /*36f0*/  STG.E desc[UR12][R18.64], R23 ;  /* 0x0000001712007986 */ /* 0x0001e8000c10190c */
.L_x_2109:
[----:B------:R-:W-:Y:S05]  /*3700*/  BSYNC.RECONVERGENT B1 ;  /* 0x0000000000017941 */ /* 0x000fea0003800200 */
.L_x_2108:
        /* <DEDUP_REMOVED lines=35> */
.L_x_2111:
[----:B------:R-:W-:Y:S05]  /*3940*/  BSYNC.RECONVERGENT B1 ;  /* 0x0000000000017941 */ /* 0x000fea0003800200 */
.L_x_2110:
        /* <DEDUP_REMOVED lines=44> */
.L_x_2113:
[----:B------:R-:W-:Y:S05]  /*3c10*/  BSYNC.RECONVERGENT B1 ;  /* 0x0000000000017941 */ /* 0x000fea0003800200 */
.L_x_2112:
        /* <DEDUP_REMOVED lines=30> */
.L_x_2115:
[----:B------:R-:W-:Y:S05]  /*3e00*/  BSYNC.RECONVERGENT B1 ;  /* 0x0000000000017941 */ /* 0x000fea0003800200 */
.L_x_2114:
        /* <DEDUP_REMOVED lines=30> */
.L_x_2117:
[----:B------:R-:W-:Y:S05]  /*3ff0*/  BSYNC.RECONVERGENT B1 ;  /* 0x0000000000017941 */ /* 0x000fea0003800200 */
.L_x_2116:
        /* <DEDUP_REMOVED lines=30> */
.L_x_2119:
[----:B------:R-:W-:Y:S05]  /*41e0*/  BSYNC.RECONVERGENT B1 ;  /* 0x0000000000017941 */ /* 0x000fea0003800200 */
.L_x_2118:
        /* <DEDUP_REMOVED lines=29> */
.L_x_2105:
[----:B------:R-:W-:Y:S05]  /*43c0*/  BSYNC.RECONVERGENT B0 ;  /* 0x0000000000007941 */ /* 0x000fea0003800200 */
.L_x_2089:
        /* <DEDUP_REMOVED lines=8> */
.L_x_2121:
        /* <DEDUP_REMOVED lines=11> */
.L_x_2518:


//--------------------- .text._Z35group_norm_nhwc_fwd_one_pass_kernelI11Fp32IOFp32WLi64ELi12ELi384EEv26Group_norm_nhwc_fwd_params --------------------------
	.section	.text._Z35group_norm_nhwc_fwd_one_pass_kernelI11Fp32IOFp32WLi64ELi12ELi384EEv26Group_norm_nhwc_fwd_params,"ax",@progbits
	.align	128
        .global         _Z35group_norm_nhwc_fwd_one_pass_kernelI11Fp32IOFp32WLi64ELi12ELi384EEv26Group_norm_nhwc_fwd_params
        .type           _Z35group_norm_nhwc_fwd_one_pass_kernelI11Fp32IOFp32WLi64ELi12ELi384EEv26Group_norm_nhwc_fwd_params,@function
        .size           _Z35group_norm_nhwc_fwd_one_pass_kernelI11Fp32IOFp32WLi64ELi12ELi384EEv26Group_norm_nhwc_fwd_params,(.L_x_2519 - _Z35group_norm_nhwc_fwd_one_pass_kernelI11Fp32IOFp32WLi64ELi12ELi384EEv26Group_norm_nhwc_fwd_params)
        .other          _Z35group_norm_nhwc_fwd_one_pass_kernelI11Fp32IOFp32WLi64ELi12ELi384EEv26Group_norm_nhwc_fwd_params,@"STO_CUDA_ENTRY STV_DEFAULT"
_Z35group_norm_nhwc_fwd_one_pass_kernelI11Fp32IOFp32WLi64ELi12ELi384EEv26Group_norm_nhwc_fwd_params:
.text._Z35group_norm_nhwc_fwd_one_pass_kernelI11Fp32IOFp32WLi64ELi12ELi384EEv26Group_norm_nhwc_fwd_params:
        /* <DEDUP_REMOVED lines=17> */
[----:B--2---:R-:W-:Y:S01]  /*0110*/  IMAD.U32 R3, RZ, RZ, UR4 ;  /* 0x00000004ff037e24 */ /* 0x004fe2000f8e00ff */
        /* <DEDUP_REMOVED lines=17> */
.L_x_2137:
[----:B0-----:R-:W0:Y:S01]  /*0230*/  LDC R11, c[0x0][0x3f8] ;  /* 0x0000fe00ff0b7b82 */ /* 0x001e220000000800 */
[----:B------:R-:W1:Y:S01]  /*0240*/  LDCU.64 UR10, c[0x0][0x3e8] ;  /* 0x00007d00ff0a77ac */ /* 0x000e620008000a00 */
[----:B------:R-:W-:Y:S02]  /*0250*/  SHF.R.S32.HI R13, RZ, 0x1f, R18 ;  /* 0x0000001fff0d7819 */ /* 0x000fe40000011412 */
[----:B------:R-:W-:Y:S02]  /*0260*/  CS2R R16, SRZ ;  /* 0x0000000000107805 */ /* 0x000fe4000001ff00 */
        /* <DEDUP_REMOVED lines=21> */
[----:B-1----:R-:W-:-:S03]  /*03c0*/  ISETP.GE.U32.AND P1, PT, R18, UR10, PT ;  /* 0x0000000a12007c0c */ /* 0x002fc6000bf26070 */
[----:B------:R-:W-:Y:S01]  /*03d0*/  IMAD.MOV.U32 R9, RZ, RZ, R5 ;  /* 0x000000ffff097224 */ /* 0x000fe200078e0005 */
[----:B------:R-:W-:Y:S01]  /*03e0*/  ISETP.GE.AND.EX P1, PT, R13, UR11, PT, P1 ;  /* 0x0000000b0d007c0c */ /* 0x000fe2000bf26310 */
[----:B------:R-:W0:Y:S03]  /*03f0*/  LDCU.64 UR10, c[0x0][0x3f0] ;  /* 0x00007e00ff0a77ac */ /* 0x000e260008000a00 */
[----:B------:R-:W-:Y:S02]  /*0400*/  @!P3 IADD3 R9, PT, PT, -R9, RZ, RZ ;  /* 0x000000ff0909b210 */ /* 0x000fe40007ffe1ff */
[----:B------:R-:W-:-:S04]  /*0410*/  @!P2 LOP3.LUT R9, RZ, R11, RZ, 0x33, !PT ;  /* 0x0000000bff09a212 */ /* 0x000fc800078e33ff */
[----:B------:R-:W-:Y:S02]  /*0420*/  IADD3 R0, PT, PT, -R9, RZ, RZ ;  /* 0x000000ff09007210 */ /* 0x000fe40007ffe1ff */
[----:B------:R-:W-:Y:S01]  /*0430*/  SHF.R.S32.HI R8, RZ, 0x1f, R9 ;  /* 0x0000001fff087819 */ /* 0x000fe20000011409 */
[----:B------:R-:W1:Y:S02]  /*0440*/  @!P1 LDC.64 R6, c[0x0][0x3e0] ;  /* 0x0000f800ff069b82 */ /* 0x000e640000000a00 */
[----:B------:R-:W-:-:S04]  /*0450*/  IMAD R0, R11, R0, UR8 ;  /* 0x000000080b007e24 */ /* 0x000fc8000f8e0200 */
[----:B------:R-:W-:Y:S02]  /*0460*/  IMAD R0, R0, 0xc, RZ ;  /* 0x0000000c00007824 */ /* 0x000fe400078e02ff */
[----:B------:R-:W2:Y:S01]  /*0470*/  @!P1 LDC.64 R4, c[0x0][0x390] ;  /* 0x0000e400ff049b82 */ /* 0x000ea20000000a00 */
[----:B0-----:R-:W-:Y:S02]  /*0480*/  IMAD R8, R8, UR10, RZ ;  /* 0x0000000a08087c24 */ /* 0x001fe4000f8e02ff */
[C---:B------:R-:W-:Y:S02]  /*0490*/  IADD3 R22, P2, PT, R0.reuse, R3, RZ ;  /* 0x0000000300167210 */ /* 0x040fe40007f5e0ff */
[----:B------:R-:W-:Y:S02]  /*04a0*/  IMAD R25, R9, UR11, R8 ;  /* 0x0000000b09197c24 */ /* 0x000fe4000f8e0208 */
[----:B------:R-:W-:-:S03]  /*04b0*/  LEA.HI.X.SX32 R23, R0, RZ, 0x1, P2 ;  /* 0x000000ff00177211 */ /* 0x000fc600010f0eff */
[----:B------:R-:W-:-:S04]  /*04c0*/  IMAD.WIDE.U32 R22, R9, UR10, R22 ;  /* 0x0000000a09167c25 */ /* 0x000fc8000f8e0016 */
[----:B-1----:R-:W-:Y:S01]  /*04d0*/  @!P1 IMAD R8, R13, R6, RZ ;  /* 0x000000060d089224 */ /* 0x002fe200078e02ff */
[----:B------:R-:W-:Y:S01]  /*04e0*/  @!P1 MOV R24, R22 ;  /* 0x0000001600189202 */ /* 0x000fe20000000f00 */
[----:B------:R-:W-:Y:S02]  /*04f0*/  IMAD.IADD R25, R23, 0x1, R25 ;  /* 0x0000000117197824 */ /* 0x000fe400078e0219 */
[C---:B------:R-:W-:Y:S02]  /*0500*/  @!P1 IMAD R9, R18.reuse, R7, R8 ;  /* 0x0000000712099224 */ /* 0x040fe400078e0208 */
[----:B------:R-:W-:-:S05]  /*0510*/  @!P1 IMAD.WIDE.U32 R6, R18, R6, R24 ;  /* 0x0000000612069225 */ /* 0x000fca00078e0018 */
[----:B------:R-:W-:Y:S02]  /*0520*/  @!P1 IADD3 R7, PT, PT, R7, R9, RZ ;  /* 0x0000000907079210 */ /* 0x000fe40007ffe0ff */
[----:B--2---:R-:W-:-:S04]  /*0530*/  @!P1 LEA R4, P2, R6, R4, 0x2 ;  /* 0x0000000406049211 */ /* 0x004fc800078410ff */
[----:B------:R-:W-:-:S05]  /*0540*/  @!P1 LEA.HI.X R5, R6, R5, R7, 0x2, P2 ;  /* 0x0000000506059211 */ /* 0x000fca00010f1407 */
[----:B------:R-:W2:Y:S01]  /*0550*/  @!P1 LDG.E.64 R16, desc[UR14][R4.64] ;  /* 0x0000000e04109981 */ /* 0x000ea2000c1e1b00 */
[C---:B------:R-:W-:Y:S01]  /*0560*/  ISETP.GT.AND P2, PT, R19.reuse, 0x1e, PT ;  /* 0x0000001e1300780c */ /* 0x040fe20003f44270 */
[----:B------:R-:W-:Y:S01]  /*0570*/  BSSY.RECONVERGENT B0, `(.L_x_2122) ;  /* 0x0000028000007945 */ /* 0x000fe20003800200 */
[----:B------:R-:W-:Y:S01]  /*0580*/  ISETP.GT.AND P3, PT, R19, 0xf, PT ;  /* 0x0000000f1300780c */ /* 0x000fe20003f64270 */
[C---:B--2---:R-:W-:Y:S01]  /*0590*/  FMUL.FTZ R8, R16.reuse, R16 ;  /* 0x0000001010087220 */ /* 0x044fe20000410000 */
[----:B------:R-:W-:-:S03]  /*05a0*/  FADD.FTZ R6, R16, R17 ;  /* 0x0000001110067221 */ /* 0x000fc60000010000 */
[----:B------:R-:W-:Y:S01]  /*05b0*/  FFMA.FTZ R8, R17, R17, R8 ;  /* 0x0000001111087223 */ /* 0x000fe20000010008 */
[----:B------:R-:W-:-:S03]  /*05c0*/  FADD.FTZ R6, RZ, R6 ;  /* 0x00000006ff067221 */ /* 0x000fc60000010000 */
[----:B------:R-:W-:Y:S02]  /*05d0*/  FADD.FTZ R8, RZ, R8 ;  /* 0x00000008ff087221 */ /* 0x000fe40000010000 */
        /* <DEDUP_REMOVED lines=33> */
.L_x_2123:
[----:B------:R-:W-:Y:S05]  /*07f0*/  BSYNC.RECONVERGENT B0 ;  /* 0x0000000000007941 */ /* 0x000fea0003800200 */
.L_x_2122:
        /* <DEDUP_REMOVED lines=36> */
.L_x_2125:
[----:B------:R-:W-:Y:S05]  /*0a40*/  BSYNC.RECONVERGENT B0 ;  /* 0x0000000000007941 */ /* 0x000fea0003800200 */
.L_x_2124:
        /* <DEDUP_REMOVED lines=32> */
[----:B---3--:R-:W-:Y:S05]  /*0c50*/  @!P3 BRA `(.L_x_2127) ;  /* 0x000000000014b947 */ /* 0x008fea0003800000 */
.L_x_2128:
[----:B------:R-:W3:Y:S04]  /*0c60*/  LDG.E.STRONG.GPU R8, desc[UR14][R6.64] ;  /* 0x0000000e06087981 */ /* 0x000ee8000c1ef900 */
[----:B---3--:R-:W-:Y:S01]  /*0c70*/  CCTL.IVALL ;  /* 0x00000000ff00798f */ /* 0x008fe20002000000 */
[----:B------:R-:W-:Y:S05]  /*0c80*/  YIELD ;  /* 0x0000000000007946 */ /* 0x000fea0003800000 */
[----:B------:R-:W-:-:S13]  /*0c90*/  ISETP.NE.AND P3, PT, R8, R11, PT ;  /* 0x0000000b0800720c */ /* 0x000fda0003f65270 */
[----:B------:R-:W-:Y:S05]  /*0ca0*/  @P3 BRA `(.L_x_2128) ;  /* 0xfffffffc00ec3947 */ /* 0x000fea000383ffff */
.L_x_2127:
        /* <DEDUP_REMOVED lines=14> */
.L_x_2130:
        /* <DEDUP_REMOVED lines=24> */
[----:B------:R-:W-:Y:S01]  /*0f10*/  MOV R11, UR29 ;  /* 0x0000001d000b7c02 */ /* 0x000fe20008000f00 */
        /* <DEDUP_REMOVED lines=66> */
.L_x_2129:
[----:B------:R-:W-:-:S04]  /*1340*/  LOP3.LUT R6, R20, 0x7, RZ, 0xc0, !PT ;  /* 0x0000000714067812 */ /* 0x000fc800078ec0ff */
[----:B------:R-:W-:-:S13]  /*1350*/  ISETP.NE.AND P2, PT, R6, RZ, PT ;  /* 0x000000ff0600720c */ /* 0x000fda0003f45270 */
[----:B------:R-:W-:Y:S05]  /*1360*/  @!P2 BRA `(.L_x_2126) ;  /* 0x000000040070a947 */ /* 0x000fea0003800000 */
[----:B------:R-:W-:Y:S02]  /*1370*/  IADD3 R6, PT, PT, R6, -0x1, RZ ;  /* 0xffffffff06067810 */ /* 0x000fe40007ffe0ff */
[----:B--2---:R-:W-:Y:S02]  /*1380*/  LOP3.LUT R12, R20, 0x3, RZ, 0xc0, !PT ;  /* 0x00000003140c7812 */ /* 0x004fe400078ec0ff */
        /* <DEDUP_REMOVED lines=25> */
[----:B-1----:R-:W-:Y:S02]  /*1520*/  MOV R10, UR12 ;  /* 0x0000000c000a7c02 */ /* 0x002fe40008000f00 */
[----:B------:R-:W-:-:S06]  /*1530*/  MOV R11, UR13 ;  /* 0x0000000d000b7c02 */ /* 0x000fcc0008000f00 */
[----:B------:R-:W2:Y:S01]  /*1540*/  @!P3 LDG.E.64 R10, desc[UR14][R10.64] ;  /* 0x0000000e0a0ab981 */ /* 0x000ea2000c1e1b00 */
[----:B0-----:R-:W-:Y:S01]  /*1550*/  @!P6 FADD.FTZ R4, R4, R6 ;  /* 0x000000060404e221 */ /* 0x001fe20000010000 */
[----:B------:R-:W-:Y:S01]  /*1560*/  @!P6 FADD.FTZ R5, R5, R7 ;  /* 0x000000070505e221 */ /* 0x000fe20000010000 */
[----:B------:R-:W-:Y:S01]  /*1570*/  ISETP.EQ.OR P6, PT, R8, UR18, P4 ;  /* 0x0000001208007c0c */ /* 0x000fe2000a7c2670 */
[----:B------:R-:W-:Y:S01]  /*1580*/  IMAD.U32 R6, RZ, RZ, UR10 ;  /* 0x0000000aff067e24 */ /* 0x000fe2000f8e00ff */
[----:B------:R-:W-:-:S06]  /*1590*/  MOV R7, UR11 ;  /* 0x0000000b00077c02 */ /* 0x000fcc0008000f00 */
[----:B------:R-:W3:Y:S05]  /*15a0*/  @!P5 LDG.E.64 R6, desc[UR14][R6.64] ;  /* 0x0000000e0606d981 */ /* 0x000eea000c1e1b00 */
[----:B------:R-:W-:-:S05]  /*15b0*/  VOTEU.ALL UP2, P6 ;  /* 0x0000000000ff7886 */ /* 0x000fca0003040000 */
[----:B------:R-:W-:-:S04]  /*15c0*/  @!UP2 UIMAD UR9, UR9, UR20, UR6 ;  /* 0x000000140909a2a4 */ /* 0x000fc8000f8e0206 */
[----:B------:R-:W-:-:S06]  /*15d0*/  @!UP2 UIMAD.WIDE.U32 UR10, UR9, 0x8, UR16 ;  /* 0x00000008090aa8a5 */ /* 0x000fcc000f8e0010 */
[----:B------:R-:W-:Y:S01]  /*15e0*/  IMAD.U32 R8, RZ, RZ, UR10 ;  /* 0x0000000aff087e24 */ /* 0x000fe2000f8e00ff */
[----:B------:R-:W-:-:S06]  /*15f0*/  MOV R9, UR11 ;  /* 0x0000000b00097c02 */ /* 0x000fcc0008000f00 */
[----:B------:R-:W4:Y:S01]  /*1600*/  @!P6 LDG.E.64 R8, desc[UR14][R8.64] ;  /* 0x0000000e0808e981 */ /* 0x000f22000c1e1b00 */
[----:B------:R-:W-:-:S04]  /*1610*/  MOV R13, UR5 ;  /* 0x00000005000d7c02 */ /* 0x000fc80008000f00 */
[----:B------:R-:W-:-:S04]  /*1620*/  IADD3 R13, PT, PT, R13, 0x4, RZ ;  /* 0x000000040d0d7810 */ /* 0x000fc80007ffe0ff */
[----:B------:R-:W-:Y:S01]  /*1630*/  R2UR UR5, R13 ;  /* 0x000000000d0572ca */ /* 0x000fe200000e0000 */
[----:B---3--:R-:W-:Y:S01]  /*1640*/  @!P5 FADD.FTZ R4, R4, R6 ;  /* 0x000000060404d221 */ /* 0x008fe20000010000 */
[----:B------:R-:W-:-:S03]  /*1650*/  @!P5 FADD.FTZ R5, R5, R7 ;  /* 0x000000070505d221 */ /* 0x000fc60000010000 */
[----:B--2---:R-:W-:Y:S01]  /*1660*/  @!P3 FADD.FTZ R4, R4, R10 ;  /* 0x0000000a0404b221 */ /* 0x004fe20000010000 */
[----:B------:R-:W-:-:S03]  /*1670*/  @!P3 FADD.FTZ R5, R5, R11 ;  /* 0x0000000b0505b221 */ /* 0x000fc60000010000 */
[----:B----4-:R-:W-:Y:S01]  /*1680*/  @!P6 FADD.FTZ R4, R4, R8 ;  /* 0x000000080404e221 */ /* 0x010fe20000010000 */
[----:B------:R-:W-:-:S07]  /*1690*/  @!P6 FADD.FTZ R5, R5, R9 ;  /* 0x000000090505e221 */ /* 0x000fce0000010000 */
.L_x_2131:
        /* <DEDUP_REMOVED lines=19> */
[----:B------:R-:W2:Y:S01]  /*17d0*/  @!P2 LDG.E.64 R8, desc[UR14][R8.64] ;  /* 0x0000000e0808a981 */ /* 0x000ea2000c1e1b00 */
[----:B-1----:R-:W-:-:S04]  /*17e0*/  MOV R10, UR5 ;  /* 0x00000005000a7c02 */ /* 0x002fc80008000f00 */
[----:B------:R-:W-:-:S04]  /*17f0*/  IADD3 R10, PT, PT, R10, 0x2, RZ ;  /* 0x000000020a0a7810 */ /* 0x000fc80007ffe0ff */
[----:B------:R-:W-:Y:S01]  /*1800*/  R2UR UR5, R10 ;  /* 0x000000000a0572ca */ /* 0x000fe200000e0000 */
[----:B0-----:R-:W-:Y:S01]  /*1810*/  @!P3 FADD.FTZ R4, R4, R6 ;  /* 0x000000060404b221 */ /* 0x001fe20000010000 */
[----:B------:R-:W-:-:S03]  /*1820*/  @!P3 FADD.FTZ R5, R5, R7 ;  /* 0x000000070505b221 */ /* 0x000fc60000010000 */
[----:B--2---:R-:W-:Y:S01]  /*1830*/  @!P2 FADD.FTZ R4, R4, R8 ;  /* 0x000000080404a221 */ /* 0x004fe20000010000 */
[----:B------:R-:W-:-:S09]  /*1840*/  @!P2 FADD.FTZ R5, R5, R9 ;  /* 0x000000090505a221 */ /* 0x000fd20000010000 */
.L_x_2132:
        /* <DEDUP_REMOVED lines=13> */
.L_x_2133:
[----:B------:R-:W-:Y:S05]  /*1920*/  BSYNC.RECONVERGENT B0 ;  /* 0x0000000000007941 */ /* 0x000fea0003800200 */
.L_x_2126:
[----:B------:R-:W4:Y:S01]  /*1930*/  S2UR UR9, SR_CgaCtaId ;  /* 0x00000000000979c3 */ /* 0x000f220000008800 */
[----:B------:R-:W1:Y:S01]  /*1940*/  LDCU UR10, c[0x0][0x414] ;  /* 0x00008280ff0a77ac */ /* 0x000e620008000800 */
[----:B------:R-:W-:Y:S01]  /*1950*/  MOV R11, UR8 ;  /* 0x00000008000b7c02 */ /* 0x000fe20008000f00 */
[----:B------:R-:W-:Y:S01]  /*1960*/  IMAD.IADD R15, R0, 0x1, R3 ;  /* 0x00000001000f7824 */ /* 0x000fe200078e0203 */
[----:B------:R-:W-:-:S04]  /*1970*/  UMOV UR5, 0x400 ;  /* 0x0000040000057882 */ /* 0x000fc80000000000 */
[----:B--2---:R-:W2:Y:S08]  /*1980*/  @P0 LDC.64 R12, c[0x0][0x388] ;  /* 0x0000e200ff0c0b82 */ /* 0x004eb00000000a00 */
[----:B------:R-:W5:Y:S01]  /*1990*/  LDC.64 R8, c[0x0][0x398] ;  /* 0x0000e600ff087b82 */ /* 0x000f620000000a00 */
[----:B-1----:R-:W-:Y:S01]  /*19a0*/  @P0 FMUL.FTZ R10, R4, UR10 ;  /* 0x0000000a040a0c20 */ /* 0x002fe20008410000 */
[----:B----4-:R-:W-:-:S06]  /*19b0*/  ULEA UR5, UR9, UR5, 0x18 ;  /* 0x0000000509057291 */ /* 0x010fcc000f8ec0ff */
[----:B---3--:R-:W1:Y:S01]  /*19c0*/  LDC.64 R6, c[0x0][0x3a0] ;  /* 0x0000e800ff067b82 */ /* 0x008e620000000a00 */
[----:B--2---:R-:W-:-:S04]  /*19d0*/  @P0 IMAD.WIDE R12, R11, 0x8, R12 ;  /* 0x000000080b0c0825 */ /* 0x004fc800078e020c */
[----:B------:R-:W-:Y:S01]  /*19e0*/  @P0 FMUL.FTZ R11, R5, UR10 ;  /* 0x0000000a050b0c20 */ /* 0x000fe20008410000 */
[----:B------:R-:W-:Y:S04]  /*19f0*/  @!P4 STS.64 [UR5+0x78], R4 ;  /* 0x00007804ff00c988 */ /* 0x000fe80008000a05 */
[----:B------:R-:W-:Y:S01]  /*1a00*/  @P0 STG.E.64 desc[UR14][R12.64], R10 ;  /* 0x0000000a0c000986 */ /* 0x000fe2000c101b0e */
[C---:B-----5:R-:W-:Y:S01]  /*1a10*/  IMAD.WIDE R8, R15.reuse, 0x4, R8 ;  /* 0x000000040f087825 */ /* 0x060fe200078e0208 */
[----:B------:R-:W-:Y:S03]  /*1a20*/  BAR.SYNC.DEFER_BLOCKING 0x0 ;  /* 0x0000000000007b1d */ /* 0x000fe60000010000 */
[----:B-1----:R-:W-:-:S03]  /*1a30*/  IMAD.WIDE R6, R15, 0x4, R6 ;  /* 0x000000040f067825 */ /* 0x002fc600078e0206 */
[----:B------:R-:W2:Y:S04]  /*1a40*/  LDG.E.64 R8, desc[UR14][R8.64] ;  /* 0x0000000e08087981 */ /* 0x000ea8000c1e1b00 */
[----:B------:R-:W2:Y:S01]  /*1a50*/  LDG.E.64 R6, desc[UR14][R6.64] ;  /* 0x0000000e06067981 */ /* 0x000ea2000c1e1b00 */
[----:B------:R-:W-:-:S03]  /*1a60*/  UISETP.NE.AND UP0, UPT, UR19, URZ, UPT ;  /* 0x000000ff1300728c */ /* 0x000fc6000bf05270 */
[----:B------:R-:W1:Y:S02]  /*1a70*/  LDS.64 R14, [UR5+0x78] ;  /* 0x00007805ff0e7984 */ /* 0x000e640008000a00 */
[----:B-1----:R-:W-:-:S04]  /*1a80*/  FMUL.FTZ R14, R14, UR10 ;  /* 0x0000000a0e0e7c20 */ /* 0x002fc80008410000 */
[C---:B------:R-:W-:Y:S01]  /*1a90*/  FMUL.FTZ R0, R14.reuse, R14 ;  /* 0x0000000e0e007220 */ /* 0x040fe20000410000 */
[C---:B0-----:R-:W-:Y:S01]  /*1aa0*/  FADD.FTZ R5, -R14.reuse, R16 ;  /* 0x000000100e057221 */ /* 0x041fe20000010100 */
[----:B------:R-:W-:Y:S02]  /*1ab0*/  FADD.FTZ R17, -R14, R17 ;  /* 0x000000110e117221 */ /* 0x000fe40000010100 */
        /* <DEDUP_REMOVED lines=21> */
.L_x_2134:
[----:B------:R-:W-:Y:S04]  /*1c10*/  BSSY.RECONVERGENT B0, `(.L_x_2135) ;  /* 0x000000d000007945 */ /* 0x000fe80003800200 */
[----:B------:R-:W-:Y:S05]  /*1c20*/  @P1 BRA `(.L_x_2136) ;  /* 0x00000000002c1947 */ /* 0x000fea0003800000 */
[----:B------:R-:W0:Y:S01]  /*1c30*/  LDCU.64 UR12, c[0x0][0x3e0] ;  /* 0x00007c00ff0c77ac */ /* 0x000e220008000a00 */
[----:B------:R-:W-:Y:S02]  /*1c40*/  SHF.R.S32.HI R5, RZ, 0x1f, R18 ;  /* 0x0000001fff057819 */ /* 0x000fe40000011412 */
[----:B------:R-:W-:Y:S01]  /*1c50*/  MOV R23, R25 ;  /* 0x0000001900177202 */ /* 0x000fe20000000f00 */
[----:B------:R-:W1:Y:S02]  /*1c60*/  LDCU.64 UR10, c[0x0][0x380] ;  /* 0x00007000ff0a77ac */ /* 0x000e640008000a00 */
[----:B0-----:R-:W-:Y:S02]  /*1c70*/  IMAD R5, R5, UR12, RZ ;  /* 0x0000000c05057c24 */ /* 0x001fe4000f8e02ff */
[----:B------:R-:W-:-:S04]  /*1c80*/  IMAD.WIDE.U32 R22, R18, UR12, R22 ;  /* 0x0000000c12167c25 */ /* 0x000fc8000f8e0016 */
[----:B------:R-:W-:Y:S01]  /*1c90*/  IMAD R5, R18, UR13, R5 ;  /* 0x0000000d12057c24 */ /* 0x000fe2000f8e0205 */
[----:B-1----:R-:W-:-:S04]  /*1ca0*/  LEA R4, P1, R22, UR10, 0x2 ;  /* 0x0000000a16047c11 */ /* 0x002fc8000f8210ff */
[----:B------:R-:W-:-:S04]  /*1cb0*/  IADD3 R5, PT, PT, R23, R5, RZ ;  /* 0x0000000517057210 */ /* 0x000fc80007ffe0ff */
[----:B------:R-:W-:-:S05]  /*1cc0*/  LEA.HI.X R5, R22, UR11, R5, 0x2, P1 ;  /* 0x0000000b16057c11 */ /* 0x000fca00088f1405 */
[----:B------:R0:W-:Y:S02]  /*1cd0*/  STG.E.64 desc[UR14][R4.64], R6 ;  /* 0x0000000604007986 */ /* 0x0001e4000c101b0e */
.L_x_2136:
[----:B------:R-:W-:Y:S05]  /*1ce0*/  BSYNC.RECONVERGENT B0 ;  /* 0x0000000000007941 */ /* 0x000fea0003800200 */
.L_x_2135:
[----:B------:R-:W-:Y:S02]  /*1cf0*/  UIADD3 UR8, UPT, UPT, UR20, UR8, URZ ;  /* 0x0000000814087290 */ /* 0x000fe4000fffe0ff */
[----:B------:R-:W-:Y:S02]  /*1d00*/  UIADD3 UR4, UPT, UPT, UR4, 0x1, URZ ;  /* 0x0000000104047890 */ /* 0x000fe4000fffe0ff */
[----:B------:R-:W-:-:S09]  /*1d10*/  UISETP.GE.AND UP0, UPT, UR8, UR7, UPT ;  /* 0x000000070800728c */ /* 0x000fd2000bf06270 */
[----:B------:R-:W-:Y:S05]  /*1d20*/  BRA.U !UP0, `(.L_x_2137) ;  /* 0xffffffe508407547 */ /* 0x000fea000b83ffff */
[----:B------:R-:W-:Y:S05]  /*1d30*/  EXIT ;  /* 0x000000000000794d */ /* 0x000fea0003800000 */
.L_x_2138:
        /* <DEDUP_REMOVED lines=12> */
.L_x_2519:


//--------------------- .text._Z35group_norm_nhwc_fwd_one_pass_kernelI11Fp32IOFp32WLi128ELi12ELi384EEv26Group_norm_nhwc_fwd_params --------------------------
	.section	.text._Z35group_norm_nhwc_fwd_one_pass_kernelI11Fp32IOFp32WLi128ELi12ELi384EEv26Group_norm_nhwc_fwd_params,"ax",@progbits
	.align	128
        .global         _Z35group_norm_nhwc_fwd_one_pass_kernelI11Fp32IOFp32WLi128ELi12ELi384EEv26Group_norm_nhwc_fwd_params
        .type           _Z35group_norm_nhwc_fwd_one_pass_kernelI11Fp32IOFp32WLi128ELi12ELi384EEv26Group_norm_nhwc_fwd_params,@function
        .size           _Z35group_norm_nhwc_fwd_one_pass_kernelI11Fp32IOFp32WLi128ELi12ELi384EEv26Group_norm_nhwc_fwd_params,(.L_x_2520 - _Z35group_norm_nhwc_fwd_one_pass_kernelI11Fp32IOFp32WLi128ELi12ELi384EEv26Group_norm_nhwc_fwd_params)
        .other          _Z35group_norm_nhwc_fwd_one_pass_kernelI11Fp32IOFp32WLi128ELi12ELi384EEv26Group_norm_nhwc_fwd_params,@"STO_CUDA_ENTRY STV_DEFAULT"
_Z35group_norm_nhwc_fwd_one_pass_kernelI11Fp32IOFp32WLi128ELi12ELi384EEv26Group_norm_nhwc_fwd_params:
.text._Z35group_norm_nhwc_fwd_one_pass_kernelI11Fp32IOFp32WLi128ELi12ELi384EEv26Group_norm_nhwc_fwd_params:
        /* <DEDUP_REMOVED lines=14> */
[----:B------:R-:W5:Y:S01]  /*00e0*/  LDCU.U8 UR5, c[0x0][0x3fc] ;  /* 0x00007f80ff0577ac */ /* 0x000f620008000000 */
[----:B------:R-:W0:Y:S01]  /*00f0*/  LDCU.64 UR14, c[0x0][0x358] ;  /* 0x00006b00ff0e77ac */ /* 0x000e220008000a00 */
[----:B--2---:R-:W-:Y:S01]  /*0100*/  MOV R5, UR4 ;  /* 0x0000000400057c02 */ /* 0x004fe20008000f00 */
[----:B------:R-:W-:Y:S01]  /*0110*/  UMOV UR4, URZ ;  /* 0x000000ff00047c82 */ /* 0x000fe20008000000 */
[----:B---3--:R-:W-:Y:S01]  /*0120*/  ISETP.NE.U32.AND P1, PT, RZ, UR8, PT ;  /* 0x00000008ff007c0c */ /* 0x008fe2000bf25070 */
[----:B------:R-:W-:Y:S01]  /*0130*/  UMOV UR8, UR6 ;  /* 0x0000000600087c82 */ /* 0x000fe20008000000 */
[C---:B0-----:R-:W-:Y:S01]  /*0140*/  LOP3.LUT R0, R24.reuse, 0xffff, RZ, 0xc0, !PT ;  /* 0x0000ffff18007812 */ /* 0x041fe200078ec0ff */
[----:B-----5:R-:W-:Y:S01]  /*0150*/  UISETP.NE.AND UP0, UPT, UR5, URZ, UPT ;  /* 0x000000ff0500728c */ /* 0x020fe2000bf05270 */
[----:B-1----:R-:W-:-:S03]  /*0160*/  LOP3.LUT P0, RZ, R24, UR18, RZ, 0xfc, !PT ;  /* 0x0000001218ff7c12 */ /* 0x002fc6000f80fcff */
[----:B------:R-:W-:Y:S01]  /*0170*/  IMAD R0, R0, 0x2aab, RZ ;  /* 0x00002aab00007824 */ /* 0x000fe200078e02ff */
[----:B------:R-:W-:-:S04]  /*0180*/  ISETP.NE.AND.EX P0, PT, RZ, UR9, !P0, P1 ;  /* 0x00000009ff007c0c */ /* 0x000fc8000c705310 */
[----:B------:R-:W-:-:S05]  /*0190*/  SHF.R.U32.HI R2, RZ, 0x10, R0 ;  /* 0x00000010ff027819 */ /* 0x000fca0000011600 */
[----:B------:R-:W-:-:S07]  /*01a0*/  IMAD R2, R5, UR18, R2 ;  /* 0x0000001205027c24 */ /* 0x000fce000f8e0202 */
.L_x_2158:
[----:B0-----:R-:W0:Y:S01]  /*01b0*/  LDC R0, c[0x0][0x3f8] ;  /* 0x0000fe00ff007b82 */ /* 0x001e220000000800 */
[----:B------:R-:W-:Y:S01]  /*01c0*/  IABS R9, UR8 ;  /* 0x0000000800097c13 */ /* 0x000fe20008000000 */
[----:B-1----:R-:W1:Y:S01]  /*01d0*/  LDCU.64 UR10, c[0x0][0x3e8] ;  /* 0x00007d00ff0a77ac */ /* 0x002e620008000a00 */
[----:B--234-:R-:W-:Y:S02]  /*01e0*/  IADD3 R12, PT, PT, R2, 0x40, RZ ;  /* 0x00000040020c7810 */ /* 0x01cfe40007ffe0ff */
[----:B------:R-:W-:Y:S02]  /*01f0*/  CS2R R20, SRZ ;  /* 0x0000000000147805 */ /* 0x000fe4000001ff00 */
[----:B------:R-:W-:Y:S02]  /*0200*/  SHF.R.S32.HI R15, RZ, 0x1f, R2 ;  /* 0x0000001fff0f7819 */ /* 0x000fe40000011402 */
[----:B------:R-:W-:Y:S02]  /*0210*/  CS2R R22, SRZ ;  /* 0x0000000000167805 */ /* 0x000fe4000001ff00 */
[----:B------:R-:W-:-:S02]  /*0220*/  SHF.R.S32.HI R13, RZ, 0x1f, R12 ;  /* 0x0000001fff0d7819 */ /* 0x000fc4000001140c */
[----:B0-----:R-:W-:Y:S02]  /*0230*/  IABS R8, R0 ;  /* 0x0000000000087213 */ /* 0x001fe40000000000 */
[----:B------:R-:W-:Y:S02]  /*0240*/  ISETP.NE.AND P3, PT, R0, RZ, PT ;  /* 0x000000ff0000720c */ /* 0x000fe40003f65270 */
[----:B-----5:R-:W0:Y:S08]  /*0250*/  I2F.RP R6, R8 ;  /* 0x0000000800067306 */ /* 0x020e300000209400 */
[----:B0-----:R-:W0:Y:S02]  /*0260*/  MUFU.RCP R6, R6 ;  /* 0x0000000600067308 */ /* 0x001e240000001000 */
[----:B0-----:R-:W-:-:S06]  /*0270*/  IADD3 R4, PT, PT, R6, 0xffffffe, RZ ;  /* 0x0ffffffe06047810 */ /* 0x001fcc0007ffe0ff */
[----:B------:R0:W2:Y:S02]  /*0280*/  F2I.FTZ.U32.TRUNC.NTZ R5, R4 ;  /* 0x0000000400057305 */ /* 0x0000a4000021f000 */
[----:B0-----:R-:W-:Y:S01]  /*0290*/  IMAD.MOV.U32 R4, RZ, RZ, RZ ;  /* 0x000000ffff047224 */ /* 0x001fe200078e00ff */
[----:B--2---:R-:W-:-:S05]  /*02a0*/  IADD3 R7, PT, PT, RZ, -R5, RZ ;  /* 0x80000005ff077210 */ /* 0x004fca0007ffe0ff */
[----:B------:R-:W-:-:S04]  /*02b0*/  IMAD R7, R7, R8, RZ ;  /* 0x0000000807077224 */ /* 0x000fc800078e02ff */
[----:B------:R-:W-:Y:S01]  /*02c0*/  IMAD.HI.U32 R5, R5, R7, R4 ;  /* 0x0000000705057227 */ /* 0x000fe200078e0004 */
[----:B------:R-:W-:Y:S02]  /*02d0*/  MOV R7, R9 ;  /* 0x0000000900077202 */ /* 0x000fe40000000f00 */
[----:B------:R-:W-:-:S03]  /*02e0*/  LOP3.LUT R4, R24, 0xffff, RZ, 0xc0, !PT ;  /* 0x0000ffff18047812 */ /* 0x000fc600078ec0ff */
[----:B------:R-:W-:-:S04]  /*02f0*/  IMAD.HI.U32 R17, R5, R7, RZ ;  /* 0x0000000705117227 */ /* 0x000fc800078e00ff */
[----:B------:R-:W-:Y:S01]  /*0300*/  IMAD R4, R4, 0x2aab, RZ ;  /* 0x00002aab04047824 */ /* 0x000fe200078e02ff */
[----:B------:R-:W-:-:S04]  /*0310*/  IADD3 R5, PT, PT, -R17, RZ, RZ ;  /* 0x000000ff11057210 */ /* 0x000fc80007ffe1ff */
[----:B------:R-:W-:Y:S01]  /*0320*/  SHF.R.U32.HI R4, RZ, 0x10, R4 ;  /* 0x00000010ff047819 */ /* 0x000fe20000011604 */
[----:B------:R-:W-:-:S03]  /*0330*/  IMAD R5, R8, R5, R7 ;  /* 0x0000000508057224 */ /* 0x000fc600078e0207 */
[----:B------:R-:W-:Y:S02]  /*0340*/  PRMT R4, R4, 0x9910, RZ ;  /* 0x0000991004047816 */ /* 0x000fe400000000ff */
[----:B------:R-:W-:-:S03]  /*0350*/  ISETP.GT.U32.AND P2, PT, R8, R5, PT ;  /* 0x000000050800720c */ /* 0x000fc60003f44070 */
[----:B------:R-:W-:-:S05]  /*0360*/  IMAD R4, R4, 0x6, RZ ;  /* 0x0000000604047824 */ /* 0x000fca00078e02ff */
[----:B------:R-:W-:-:S04]  /*0370*/  IADD3 R4, PT, PT, RZ, -R4, RZ ;  /* 0x80000004ff047210 */ /* 0x000fc80007ffe0ff */
[----:B------:R-:W-:Y:S01]  /*0380*/  PRMT R7, R4, 0x7710, RZ ;  /* 0x0000771004077816 */ /* 0x000fe200000000ff */
[----:B------:R-:W-:Y:S01]  /*0390*/  @!P2 IMAD.IADD R5, R5, 0x1, -R8 ;  /* 0x000000010505a824 */ /* 0x000fe200078e0a08 */
[----:B------:R-:W-:Y:S02]  /*03a0*/  @!P2 IADD3 R17, PT, PT, R17, 0x1, RZ ;  /* 0x000000011111a810 */ /* 0x000fe40007ffe0ff */
[----:B-1----:R-:W-:Y:S02]  /*03b0*/  ISETP.GE.U32.AND P2, PT, R12, UR10, PT ;  /* 0x0000000a0c007c0c */ /* 0x002fe4000bf46070 */
[----:B------:R-:W-:Y:S02]  /*03c0*/  ISETP.GE.U32.AND P1, PT, R5, R8, PT ;  /* 0x000000080500720c */ /* 0x000fe40003f26070 */
[----:B------:R-:W-:Y:S02]  /*03d0*/  LOP3.LUT R5, R0, UR8, RZ, 0x3c, !PT ;  /* 0x0000000800057c12 */ /* 0x000fe4000f8e3cff */
[----:B------:R-:W-:-:S02]  /*03e0*/  ISETP.GE.AND.EX P2, PT, R13, UR11, PT, P2 ;  /* 0x0000000b0d007c0c */ /* 0x000fc4000bf46320 */
[----:B------:R-:W-:Y:S02]  /*03f0*/  ISETP.GE.AND P4, PT, R5, RZ, PT ;  /* 0x000000ff0500720c */ /* 0x000fe40003f86270 */
[----:B------:R-:W-:-:S05]  /*0400*/  IADD3 R7, PT, PT, R7, R24, RZ ;  /* 0x0000001807077210 */ /* 0x000fca0007ffe0ff */
[----:B------:R-:W-:Y:S01]  /*0410*/  @P1 IADD3 R17, PT, PT, R17, 0x1, RZ ;  /* 0x0000000111111810 */ /* 0x000fe20007ffe0ff */
[----:B------:R-:W-:Y:S01]  /*0420*/  IMAD.SHL.U32 R7, R7, 0x2, RZ ;  /* 0x0000000207077824 */ /* 0x000fe200078e00ff */
[----:B------:R-:W-:Y:S02]  /*0430*/  ISETP.GE.U32.AND P1, PT, R2, UR10, PT ;  /* 0x0000000a02007c0c */ /* 0x000fe4000bf26070 */
[----:B------:R-:W0:Y:S02]  /*0440*/  @!P2 LDC.64 R8, c[0x0][0x3e0] ;  /* 0x0000f800ff08ab82 */ /* 0x000e240000000a00 */
[----:B------:R-:W-:Y:S01]  /*0450*/  ISETP.GE.AND.EX P1, PT, R15, UR11, PT, P1 ;  /* 0x0000000b0f007c0c */ /* 0x000fe2000bf26310 */
[----:B------:R-:W-:Y:S01]  /*0460*/  @!P4 IMAD.MOV R17, RZ, RZ, -R17 ;  /* 0x000000ffff11c224 */ /* 0x000fe200078e0a11 */
[----:B------:R-:W-:Y:S01]  /*0470*/  @!P3 LOP3.LUT R17, RZ, R0, RZ, 0x33, !PT ;  /* 0x00000000ff11b212 */ /* 0x000fe200078e33ff */
[----:B------:R-:W1:Y:S01]  /*0480*/  LDCU.64 UR10, c[0x0][0x3f0] ;  /* 0x00007e00ff0a77ac */ /* 0x000e620008000a00 */
[----:B------:R-:W-:-:S02]  /*0490*/  LOP3.LUT R7, R7, 0xffff, RZ, 0xc0, !PT ;  /* 0x0000ffff07077812 */ /* 0x000fc400078ec0ff */
[----:B------:R-:W-:Y:S02]  /*04a0*/  IADD3 R5, PT, PT, -R17, RZ, RZ ;  /* 0x000000ff11057210 */ /* 0x000fe40007ffe1ff */
[----:B------:R-:W-:-:S03]  /*04b0*/  SHF.R.S32.HI R4, RZ, 0x1f, R17 ;  /* 0x0000001fff047819 */ /* 0x000fc60000011411 */
[----:B------:R-:W-:Y:S02]  /*04c0*/  IMAD R0, R0, R5, UR8 ;  /* 0x0000000800007e24 */ /* 0x000fe4000f8e0205 */
[----:B------:R-:W2:Y:S02]  /*04d0*/  @!P1 LDC.64 R10, c[0x0][0x3e0] ;  /* 0x0000f800ff0a9b82 */ /* 0x000ea40000000a00 */
[----:B------:R-:W-:-:S05]  /*04e0*/  IMAD R0, R0, 0xc, RZ ;  /* 0x0000000c00007824 */ /* 0x000fca00078e02ff */
[----:B------:R-:W-:Y:S01]  /*04f0*/  IADD3 R26, P3, PT, R0, R7, RZ ;  /* 0x00000007001a7210 */ /* 0x000fe20007f7e0ff */
[----:B-1----:R-:W-:Y:S01]  /*0500*/  IMAD R14, R4, UR10, RZ ;  /* 0x0000000a040e7c24 */ /* 0x002fe2000f8e02ff */
[----:B------:R-:W1:Y:S01]  /*0510*/  @!P1 LDC.64 R6, c[0x0][0x390] ;  /* 0x0000e400ff069b82 */ /* 0x000e620000000a00 */
[----:B0-----:R-:W-:Y:S01]  /*0520*/  @!P2 IMAD R13, R13, R8, RZ ;  /* 0x000000080d0da224 */ /* 0x001fe200078e02ff */
[----:B------:R-:W-:Y:S01]  /*0530*/  LEA.HI.X.SX32 R27, R0, RZ, 0x1, P3 ;  /* 0x000000ff001b7211 */ /* 0x000fe200018f0eff */
[C---:B------:R-:W-:Y:S02]  /*0540*/  IMAD R29, R17.reuse, UR11, R14 ;  /* 0x0000000b111d7c24 */ /* 0x040fe4000f8e020e */
[----:B------:R-:W-:Y:S02]  /*0550*/  @!P2 IMAD R9, R12, R9, R13 ;  /* 0x000000090c09a224 */ /* 0x000fe400078e020d */
[----:B------:R-:W-:Y:S01]  /*0560*/  IMAD.WIDE.U32 R26, R17, UR10, R26 ;  /* 0x0000000a111a7c25 */ /* 0x000fe2000f8e001a */
[----:B------:R-:W0:Y:S04]  /*0570*/  @!P2 LDC.64 R4, c[0x0][0x390] ;  /* 0x0000e400ff04ab82 */ /* 0x000e280000000a00 */
[----:B------:R-:W-:-:S02]  /*0580*/  IADD3 R29, PT, PT, R27, R29, RZ ;  /* 0x0000001d1b1d7210 */ /* 0x000fc40007ffe0ff */
[----:B------:R-:W-:Y:S01]  /*0590*/  @!P1 MOV R28, R26 ;  /* 0x0000001a001c9202 */ /* 0x000fe20000000f00 */
[----:B--2---:R-:W-:Y:S01]  /*05a0*/  @!P1 IMAD R15, R15, R10, RZ ;  /* 0x0000000a0f0f9224 */ /* 0x004fe200078e02ff */
[----:B------:R-:W-:-:S03]  /*05b0*/  @!P2 MOV R14, R26 ;  /* 0x0000001a000ea202 */ /* 0x000fc60000000f00 */
[C---:B------:R-:W-:Y:S02]  /*05c0*/  @!P1 IMAD R17, R2.reuse, R11, R15 ;  /* 0x0000000b02119224 */ /* 0x040fe400078e020f */
[----:B------:R-:W-:-:S04]  /*05d0*/  @!P1 IMAD.WIDE.U32 R10, R2, R10, R28 ;  /* 0x0000000a020a9225 */ /* 0x000fc800078e001c */
[----:B------:R-:W-:Y:S01]  /*05e0*/  @!P2 IMAD.MOV.U32 R15, RZ, RZ, R29 ;  /* 0x000000ffff0fa224 */ /* 0x000fe200078e001d */
[----:B------:R-:W-:Y:S02]  /*05f0*/  @!P1 IADD3 R11, PT, PT, R11, R17, RZ ;  /* 0x000000110b0b9210 */ /* 0x000fe40007ffe0ff */
[----:B-1----:R-:W-:Y:S01]  /*0600*/  @!P1 LEA R6, P3, R10, R6, 0x2 ;  /* 0x000000060a069211 */ /* 0x002fe200078610ff */
[----:B------:R-:W-:-:S03]  /*0610*/  @!P2 IMAD.WIDE.U32 R12, R12, R8, R14 ;  /* 0x000000080c0ca225 */ /* 0x000fc600078e000e */
[----:B------:R-:W-:Y:S02]  /*0620*/  @!P1 LEA.HI.X R7, R10, R7, R11, 0x2, P3 ;  /* 0x000000070a079211 */ /* 0x000fe400018f140b */
[----:B------:R-:W-:Y:S02]  /*0630*/  @!P2 IADD3 R9, PT, PT, R13, R9, RZ ;  /* 0x000000090d09a210 */ /* 0x000fe40007ffe0ff */
[C---:B0-----:R-:W-:Y:S01]  /*0640*/  @!P2 LEA R8, P4, R12.reuse, R4, 0x2 ;  /* 0x000000040c08a211 */ /* 0x041fe200078810ff */
[----:B------:R-:W2:Y:S03]  /*0650*/  @!P1 LDG.E.64 R20, desc[UR14][R6.64] ;  /* 0x0000000e06149981 */ /* 0x000ea6000c1e1b00 */
[----:B------:R-:W-:-:S05]  /*0660*/  @!P2 LEA.HI.X R9, R12, R5, R9, 0x2, P4 ;  /* 0x000000050c09a211 */ /* 0x000fca00020f1409 */
[----:B------:R-:W3:Y:S01]  /*0670*/  @!P2 LDG.E.64 R22, desc[UR14][R8.64] ;  /* 0x0000000e0816a981 */ /* 0x000ee2000c1e1b00 */
[----:B------:R-:W0:Y:S02]  /*0680*/  S2R R4, SR_LANEID ;  /* 0x0000000000047919 */ /* 0x000e240000000000 */
[C---:B0-----:R-:W-:Y:S02]  /*0690*/  ISETP.GT.AND P2, PT, R4.reuse, 0x1e, PT ;  /* 0x0000001e0400780c */ /* 0x041fe40003f44270 */
[----:B------:R-:W-:Y:S01]  /*06a0*/  ISETP.GT.AND P3, PT, R4, 0xf, PT ;  /* 0x0000000f0400780c */ /* 0x000fe20003f64270 */
[----:B------:R-:W-:Y:S01]  /*06b0*/  BSSY.RECONVERGENT B0, `(.L_x_2139) ;  /* 0x000002c000007945 */ /* 0x000fe20003800200 */
[----:B--2---:R-:W-:Y:S01]  /*06c0*/  FMUL.FTZ R11, R21, R21 ;  /* 0x00000015150b7220 */ /* 0x004fe20000410000 */
[----:B------:R-:W-:-:S03]  /*06d0*/  FADD.FTZ R5, R20, R21 ;  /* 0x0000001514057221 */ /* 0x000fc60000010000 */
[----:B------:R-:W-:Y:S01]  /*06e0*/  FFMA.FTZ R11, R20, R20, R11 ;  /* 0x00000014140b7223 */ /* 0x000fe2000001000b */
[----:B---3--:R-:W-:Y:S01]  /*06f0*/  FMUL.FTZ R13, R23, R23 ;  /* 0x00000017170d7220 */ /* 0x008fe20000410000 */
[C---:B------:R-:W-:Y:S01]  /*0700*/  FADD.FTZ R10, R22.reuse, R23 ;  /* 0x00000017160a7221 */ /* 0x040fe20000010000 */
[----:B------:R-:W-:Y:S01]  /*0710*/  FADD.FTZ R5, RZ, R5 ;  /* 0x00000005ff057221 */ /* 0x000fe20000010000 */
[----:B------:R-:W-:Y:S01]  /*0720*/  FADD.FTZ R11, RZ, R11 ;  /* 0x0000000bff0b7221 */ /* 0x000fe20000010000 */
        /* <DEDUP_REMOVED lines=36> */
.L_x_2140:
[----:B----4-:R-:W-:Y:S05]  /*0970*/  BSYNC.RECONVERGENT B0 ;  /* 0x0000000000007941 */ /* 0x010fea0003800200 */
.L_x_2139:
        /* <DEDUP_REMOVED lines=8> */
[----:B--2---:R-:W2:Y:S04]  /*0a00*/  LDS.64 R8, [UR5+0x18] ;  /* 0x00001805ff087984 */ /* 0x004ea80008000a00 */
[----:B------:R-:W4:Y:S04]  /*0a10*/  LDS.128 R12, [UR5+0x20] ;  /* 0x00002005ff0c7984 */ /* 0x000f280008000c00 */
[----:B-1-3--:R-:W1:Y:S01]  /*0a20*/  LDS.128 R4, [UR5+0x30] ;  /* 0x00003005ff047984 */ /* 0x00ae620008000c00 */
[----:B--2---:R-:W-:Y:S01]  /*0a30*/  FADD.FTZ R17, R18, R8 ;  /* 0x0000000812117221 */ /* 0x004fe20000010000 */
[----:B------:R-:W-:-:S02]  /*0a40*/  FADD.FTZ R16, R19, R9 ;  /* 0x0000000913107221 */ /* 0x000fc40000010000 */
[----:B------:R-:W2:Y:S01]  /*0a50*/  LDS.128 R8, [UR5+0x40] ;  /* 0x00004005ff087984 */ /* 0x000ea20008000c00 */
[----:B----4-:R-:W-:Y:S01]  /*0a60*/  FADD.FTZ R17, R17, R12 ;  /* 0x0000000c11117221 */ /* 0x010fe20000010000 */
[----:B------:R-:W-:-:S03]  /*0a70*/  FADD.FTZ R16, R16, R13 ;  /* 0x0000000d10107221 */ /* 0x000fc60000010000 */
[----:B------:R-:W-:Y:S01]  /*0a80*/  FADD.FTZ R17, R17, R14 ;  /* 0x0000000e11117221 */ /* 0x000fe20000010000 */
[----:B------:R-:W-:Y:S02]  /*0a90*/  FADD.FTZ R16, R16, R15 ;  /* 0x0000000f10107221 */ /* 0x000fe40000010000 */
[----:B------:R-:W3:Y:S01]  /*0aa0*/  LDS.128 R12, [UR5+0x50] ;  /* 0x00005005ff0c7984 */ /* 0x000ee20008000c00 */
[----:B-1----:R-:W-:Y:S01]  /*0ab0*/  FADD.FTZ R17, R17, R4 ;  /* 0x0000000411117221 */ /* 0x002fe20000010000 */
[----:B------:R-:W-:-:S03]  /*0ac0*/  FADD.FTZ R4, R16, R5 ;  /* 0x0000000510047221 */ /* 0x000fc60000010000 */
[----:B------:R-:W-:Y:S01]  /*0ad0*/  FADD.FTZ R5, R17, R6 ;  /* 0x0000000611057221 */ /* 0x000fe20000010000 */
[----:B------:R-:W-:Y:S01]  /*0ae0*/  FADD.FTZ R4, R4, R7 ;  /* 0x0000000704047221 */ /* 0x000fe20000010000 */
[----:B0-----:R-:W0:Y:S02]  /*0af0*/  LDS.128 R16, [UR5+0x60] ;  /* 0x00006005ff107984 */ /* 0x001e240008000c00 */
[----:B--2---:R-:W-:Y:S01]  /*0b00*/  FADD.FTZ R5, R5, R8 ;  /* 0x0000000805057221 */ /* 0x004fe20000010000 */
[----:B------:R-:W-:-:S03]  /*0b10*/  FADD.FTZ R4, R4, R9 ;  /* 0x0000000904047221 */ /* 0x000fc60000010000 */
[----:B------:R-:W-:Y:S01]  /*0b20*/  FADD.FTZ R5, R5, R10 ;  /* 0x0000000a05057221 */ /* 0x000fe20000010000 */
[----:B------:R-:W-:-:S03]  /*0b30*/  FADD.FTZ R4, R4, R11 ;  /* 0x0000000b04047221 */ /* 0x000fc60000010000 */
[----:B---3--:R-:W-:Y:S01]  /*0b40*/  FADD.FTZ R5, R5, R12 ;  /* 0x0000000c05057221 */ /* 0x008fe20000010000 */
[----:B------:R-:W-:-:S03]  /*0b50*/  FADD.FTZ R4, R4, R13 ;  /* 0x0000000d04047221 */ /* 0x000fc60000010000 */
[----:B------:R-:W-:Y:S01]  /*0b60*/  FADD.FTZ R5, R5, R14 ;  /* 0x0000000e05057221 */ /* 0x000fe20000010000 */
[----:B------:R-:W-:-:S03]  /*0b70*/  FADD.FTZ R4, R4, R15 ;  /* 0x0000000f04047221 */ /* 0x000fc60000010000 */
[----:B0-----:R-:W-:Y:S01]  /*0b80*/  FADD.FTZ R5, R5, R16 ;  /* 0x0000001005057221 */ /* 0x001fe20000010000 */
[----:B------:R-:W-:-:S03]  /*0b90*/  FADD.FTZ R4, R4, R17 ;  /* 0x0000001104047221 */ /* 0x000fc60000010000 */
[----:B------:R-:W-:Y:S01]  /*0ba0*/  FADD.FTZ R18, R5, R18 ;  /* 0x0000001205127221 */ /* 0x000fe20000010000 */
[----:B------:R-:W-:-:S07]  /*0bb0*/  FADD.FTZ R19, R4, R19 ;  /* 0x0000001304137221 */ /* 0x000fce0000010000 */
.L_x_2142:
[----:B------:R-:W-:Y:S05]  /*0bc0*/  BSYNC.RECONVERGENT B0 ;  /* 0x0000000000007941 */ /* 0x000fea0003800200 */
.L_x_2141:
        /* <DEDUP_REMOVED lines=21> */
[----:B-1----:R-:W-:Y:S02]  /*0d20*/  LEA R4, P4, R7, R4, 0x2 ;  /* 0x0000000407047211 */ /* 0x002fe400078810ff */
        /* <DEDUP_REMOVED lines=10> */
[----:B-1----:R-:W-:Y:S05]  /*0dd0*/  @!P4 BRA `(.L_x_2144) ;  /* 0x000000000014c947 */ /* 0x002fea0003800000 */
.L_x_2145:
[----:B------:R-:W2:Y:S04]  /*0de0*/  LDG.E.STRONG.GPU R6, desc[UR14][R4.64] ;  /* 0x0000000e04067981 */ /* 0x000ea8000c1ef900 */
[----:B--2---:R-:W-:Y:S01]  /*0df0*/  CCTL.IVALL ;  /* 0x00000000ff00798f */ /* 0x004fe20002000000 */
[----:B------:R-:W-:Y:S05]  /*0e00*/  YIELD ;  /* 0x0000000000007946 */ /* 0x000fea0003800000 */
[----:B------:R-:W-:-:S13]  /*0e10*/  ISETP.NE.AND P4, PT, R6, R9, PT ;  /* 0x000000090600720c */ /* 0x000fda0003f85270 */
[----:B------:R-:W-:Y:S05]  /*0e20*/  @P4 BRA `(.L_x_2145) ;  /* 0xfffffffc00ec4947 */ /* 0x000fea000383ffff */
.L_x_2144:
[----:B------:R-:W-:Y:S05]  /*0e30*/  WARPSYNC.ALL ;  /* 0x0000000000007948 */ /* 0x000fea0003800000 */
[----:B------:R-:W-:Y:S06]  /*0e40*/  BAR.SYNC.DEFER_BLOCKING 0x0 ;  /* 0x0000000000007b1d */ /* 0x000fec0000010000 */
[----:B------:R-:W-:Y:S01]  /*0e50*/  UMOV UR5, URZ ;  /* 0x000000ff00057c82 */ /* 0x000fe20008000000 */
[----:B------:R-:W-:Y:S05]  /*0e60*/  @!P2 BRA `(.L_x_2146) ;  /* 0x000000040098a947 */ /* 0x000fea0003800000 */
[----:B------:R-:W-:Y:S01]  /*0e70*/  LOP3.LUT R12, R3, 0x7ffffff8, RZ, 0xc0, !PT ;  /* 0x7ffffff8030c7812 */ /* 0x000fe200078ec0ff */
[----:B------:R-:W-:Y:S02]  /*0e80*/  ULEA UR22, UR19, UR6, 0x1 ;  /* 0x0000000613167291 */ /* 0x000fe4000f8e08ff */
[----:B------:R-:W-:Y:S02]  /*0e90*/  UIMAD UR23, UR19, 0x6, UR6 ;  /* 0x00000006131778a4 */ /* 0x000fe4000f8e0206 */
[----:B------:R-:W-:Y:S02]  /*0ea0*/  UIMAD UR10, UR19, 0x5, UR6 ;  /* 0x00000005130a78a4 */ /* 0x000fe4000f8e0206 */
[----:B------:R-:W-:Y:S02]  /*0eb0*/  ULEA UR11, UR19, UR6, 0x2 ;  /* 0x00000006130b7291 */ /* 0x000fe4000f8e10ff */
[----:B------:R-:W-:Y:S02]  /*0ec0*/  UIMAD UR12, UR19, 0x7, UR6 ;  /* 0x00000007130c78a4 */ /* 0x000fe4000f8e0206 */
[----:B------:R-:W-:-:S02]  /*0ed0*/  UIMAD UR13, UR19, 0x3, UR6 ;  /* 0x00000003130d78a4 */ /* 0x000fc4000f8e0206 */
[----:B------:R-:W-:Y:S02]  /*0ee0*/  UIADD3 UR20, UPT, UPT, UR6, UR19, URZ ;  /* 0x0000001306147290 */ /* 0x000fe4000fffe0ff */
[----:B------:R-:W-:Y:S01]  /*0ef0*/  UIADD3 UR21, UPT, UPT, -UR18, URZ, URZ ;  /* 0x000000ff12157290 */ /* 0x000fe2000fffe1ff */
[----:B------:R-:W-:Y:S01]  /*0f00*/  UMOV UR5, URZ ;  /* 0x000000ff00057c82 */ /* 0x000fe20008000000 */
[----:B------:R-:W-:-:S10]  /*0f10*/  UMOV UR9, UR6 ;  /* 0x0000000600097c82 */ /* 0x000fd40008000000 */
.L_x_2147:
        /* <DEDUP_REMOVED lines=91> */
.L_x_2146:
        /* <DEDUP_REMOVED lines=42> */
[----:B--2---:R-:W-:-:S06]  /*1770*/  IMAD.U32 R9, RZ, RZ, UR11 ;  /* 0x0000000bff097e24 */ /* 0x004fcc000f8e00ff */
        /* <DEDUP_REMOVED lines=10> */
.L_x_2148:
        /* <DEDUP_REMOVED lines=27> */
.L_x_2149:
        /* <DEDUP_REMOVED lines=13> */
.L_x_2150:
[----:B------:R-:W-:Y:S05]  /*1aa0*/  BSYNC.RECONVERGENT B0 ;  /* 0x0000000000007941 */ /* 0x000fea0003800200 */
.L_x_2143:
[----:B---3--:R-:W-:Y:S01]  /*1ab0*/  LOP3.LUT R4, R24, 0xffff, RZ, 0xc0, !PT ;  /* 0x0000ffff18047812 */ /* 0x008fe200078ec0ff */
[----:B------:R-:W3:Y:S01]  /*1ac0*/  S2UR UR9, SR_CgaCtaId ;  /* 0x00000000000979c3 */ /* 0x000ee20000008800 */
[----:B------:R-:W4:Y:S01]  /*1ad0*/  LDCU UR10, c[0x0][0x414] ;  /* 0x00008280ff0a77ac */ /* 0x000f220008000800 */
[----:B------:R-:W-:Y:S02]  /*1ae0*/  MOV R13, UR8 ;  /* 0x00000008000d7c02 */ /* 0x000fe40008000f00 */
[----:B------:R-:W-:Y:S01]  /*1af0*/  IMAD R4, R4, 0x2aab, RZ ;  /* 0x00002aab04047824 */ /* 0x000fe200078e02ff */
[----:B------:R-:W-:-:S03]  /*1b00*/  UMOV UR5, 0x400 ;  /* 0x0000040000057882 */ /* 0x000fc60000000000 */
[----:B--2---:R-:W2:Y:S01]  /*1b10*/  @P0 LDC.64 R8, c[0x0][0x388] ;  /* 0x0000e200ff080b82 */ /* 0x004ea20000000a00 */
[----:B------:R-:W-:-:S04]  /*1b20*/  SHF.R.U32.HI R4, RZ, 0x10, R4 ;  /* 0x00000010ff047819 */ /* 0x000fc80000011604 */
[----:B------:R-:W-:-:S03]  /*1b30*/  PRMT R4, R4, 0x9910, RZ ;  /* 0x0000991004047816 */ /* 0x000fc600000000ff */
[----:B-1----:R-:W1:Y:S02]  /*1b40*/  LDC.64 R6, c[0x0][0x398] ;  /* 0x0000e600ff067b82 */ /* 0x002e640000000a00 */
[----:B------:R-:W-:Y:S02]  /*1b50*/  IMAD R4, R4, 0x6, RZ ;  /* 0x0000000604047824 */ /* 0x000fe400078e02ff */
[----:B----4-:R-:W-:-:S03]  /*1b60*/  @P0 FMUL.FTZ R10, R18, UR10 ;  /* 0x0000000a120a0c20 */ /* 0x010fc60008410000 */
[----:B------:R-:W-:Y:S01]  /*1b70*/  IADD3 R11, PT, PT, RZ, -R4, RZ ;  /* 0x80000004ff0b7210 */ /* 0x000fe20007ffe0ff */
[----:B---3--:R-:W-:Y:S01]  /*1b80*/  ULEA UR5, UR9, UR5, 0x18 ;  /* 0x0000000509057291 */ /* 0x008fe2000f8ec0ff */
[----:B------:R-:W3:Y:S02]  /*1b90*/  LDC.64 R4, c[0x0][0x3a0] ;  /* 0x0000e800ff047b82 */ /* 0x000ee40000000a00 */
[----:B------:R-:W-:-:S04]  /*1ba0*/  PRMT R11, R11, 0x7710, RZ ;  /* 0x000077100b0b7816 */ /* 0x000fc800000000ff */
[----:B------:R-:W-:Y:S01]  /*1bb0*/  IADD3 R11, PT, PT, R11, R24, RZ ;  /* 0x000000180b0b7210 */ /* 0x000fe20007ffe0ff */
[----:B--2---:R-:W-:Y:S01]  /*1bc0*/  @P0 IMAD.WIDE R8, R13, 0x8, R8 ;  /* 0x000000080d080825 */ /* 0x004fe200078e0208 */
[----:B------:R-:W-:Y:S03]  /*1bd0*/  @!P3 STS.64 [UR5+0x78], R18 ;  /* 0x00007812ff00b988 */ /* 0x000fe60008000a05 */
[----:B------:R-:W-:-:S05]  /*1be0*/  IMAD.SHL.U32 R11, R11, 0x2, RZ ;  /* 0x000000020b0b7824 */ /* 0x000fca00078e00ff */
[----:B------:R-:W-:-:S04]  /*1bf0*/  LOP3.LUT R11, R11, 0xffff, RZ, 0xc0, !PT ;  /* 0x0000ffff0b0b7812 */ /* 0x000fc800078ec0ff */
[----:B------:R-:W-:Y:S01]  /*1c00*/  IADD3 R15, PT, PT, R0, R11, RZ ;  /* 0x0000000b000f7210 */ /* 0x000fe20007ffe0ff */
[----:B------:R-:W-:-:S04]  /*1c10*/  @P0 FMUL.FTZ R11, R19, UR10 ;  /* 0x0000000a130b0c20 */ /* 0x000fc80008410000 */
[C---:B-1----:R-:W-:Y:S01]  /*1c20*/  IMAD.WIDE R12, R15.reuse, 0x4, R6 ;  /* 0x000000040f0c7825 */ /* 0x042fe200078e0206 */
[----:B------:R1:W-:Y:S03]  /*1c30*/  @P0 STG.E.64 desc[UR14][R8.64], R10 ;  /* 0x0000000a08000986 */ /* 0x0003e6000c101b0e */
[----:B---3--:R-:W-:Y:S01]  /*1c40*/  IMAD.WIDE R6, R15, 0x4, R4 ;  /* 0x000000040f067825 */ /* 0x008fe200078e0204 */
[----:B------:R-:W-:Y:S06]  /*1c50*/  BAR.SYNC.DEFER_BLOCKING 0x0 ;  /* 0x0000000000007b1d */ /* 0x000fec0000010000 */
[----:B------:R2:W5:Y:S04]  /*1c60*/  LDG.E.64 R4, desc[UR14][R12.64] ;  /* 0x0000000e0c047981 */ /* 0x000568000c1e1b00 */
[----:B------:R-:W5:Y:S01]  /*1c70*/  LDG.E.64 R6, desc[UR14][R6.64] ;  /* 0x0000000e06067981 */ /* 0x000f62000c1e1b00 */
[----:B-1----:R-:W-:Y:S01]  /*1c80*/  HFMA2 R10, -RZ, RZ, 1.875, 0 ;  /* 0x3f800000ff0a7431 */ /* 0x002fe200000001ff */
        /* <DEDUP_REMOVED lines=9> */
[----:B------:R2:W1:Y:S01]  /*1d20*/  @P2 MUFU.RSQ R10, R14 ;  /* 0x0000000e000a2308 */ /* 0x0004620000001400 */
[----:B------:R-:W-:Y:S05]  /*1d30*/  BRA.U UP0, `(.L_x_2152) ;  /* 0x0000000100b87547 */ /* 0x000fea000b800000 */
[----:B------:R-:W3:Y:S01]  /*1d40*/  LDCU.64 UR12, c[0x0][0x3e8] ;  /* 0x00007d00ff0c77ac */ /* 0x000ee20008000a00 */
[----:B------:R-:W-:Y:S01]  /*1d50*/  SHF.R.S32.HI R15, RZ, 0x1f, R2 ;  /* 0x0000001fff0f7819 */ /* 0x000fe20000011402 */
[----:B------:R-:W-:Y:S01]  /*1d60*/  BSSY.RECONVERGENT B1, `(.L_x_2153) ;  /* 0x0000018000017945 */ /* 0x000fe20003800200 */
[----:B------:R-:W-:Y:S02]  /*1d70*/  SHF.R.S32.HI R16, RZ, 0x1f, R11 ;  /* 0x0000001fff107819 */ /* 0x000fe4000001140b */
[----:B---3--:R-:W-:Y:S02]  /*1d80*/  ISETP.GE.U32.AND P1, PT, R2, UR12, PT ;  /* 0x0000000c02007c0c */ /* 0x008fe4000bf26070 */
[----:B------:R-:W-:Y:S02]  /*1d90*/  ISETP.GE.U32.AND P2, PT, R11, UR12, PT ;  /* 0x0000000c0b007c0c */ /* 0x000fe4000bf46070 */
[----:B------:R-:W-:Y:S02]  /*1da0*/  ISETP.GE.AND.EX P1, PT, R15, UR13, PT, P1 ;  /* 0x0000000d0f007c0c */ /* 0x000fe4000bf26310 */
[----:B------:R-:W-:-:S11]  /*1db0*/  ISETP.GE.AND.EX P2, PT, R16, UR13, PT, P2 ;  /* 0x0000000d10007c0c */ /* 0x000fd6000bf46320 */
[----:B------:R-:W-:Y:S05]  /*1dc0*/  @P1 BRA `(.L_x_2154) ;  /* 0x0000000000441947 */ /* 0x000fea0003800000 */
[----:B------:R-:W3:Y:S01]  /*1dd0*/  LDCU.64 UR16, c[0x0][0x3e0] ;  /* 0x00007c00ff1077ac */ /* 0x000ee20008000a00 */
[----:B------:R-:W-:Y:S01]  /*1de0*/  MOV R8, R26 ;  /* 0x0000001a00087202 */ /* 0x000fe20000000f00 */
[C---:B--2---:R-:W-:Y:S01]  /*1df0*/  FADD.FTZ R13, -R0.reuse, R20 ;  /* 0x00000014000d7221 */ /* 0x044fe20000010100 */
[----:B------:R-:W-:Y:S01]  /*1e00*/  MOV R9, R29 ;  /* 0x0000001d00097202 */ /* 0x000fe20000000f00 */
[----:B------:R-:W2:Y:S01]  /*1e10*/  LDCU.64 UR10, c[0x0][0x380] ;  /* 0x00007000ff0a77ac */ /* 0x000ea20008000a00 */
[----:B------:R-:W-:Y:S01]  /*1e20*/  FADD.FTZ R21, -R0, R21 ;  /* 0x0000001500157221 */ /* 0x000fe20000010100 */
[----:B-1----:R-:W-:-:S03]  /*1e30*/  FMUL.FTZ R13, R13, R10 ;  /* 0x0000000a0d0d7220 */ /* 0x002fc60000410000 */
[----:B0-----:R-:W-:Y:S01]  /*1e40*/  FMUL.FTZ R18, R21, R10 ;  /* 0x0000000a15127220 */ /* 0x001fe20000410000 */
[----:B-----5:R-:W-:Y:S01]  /*1e50*/  FFMA.FTZ R14, R4, R13, R6 ;  /* 0x0000000d040e7223 */ /* 0x020fe20000010006 */
[----:B---3--:R-:W-:Y:S02]  /*1e60*/  IMAD R15, R15, UR16, RZ ;  /* 0x000000100f0f7c24 */ /* 0x008fe4000f8e02ff */
[----:B------:R-:W-:-:S04]  /*1e70*/  IMAD.WIDE.U32 R8, R2, UR16, R8 ;  /* 0x0000001002087c25 */ /* 0x000fc8000f8e0008 */
[----:B------:R-:W-:Y:S01]  /*1e80*/  IMAD R15, R2, UR17, R15 ;  /* 0x00000011020f7c24 */ /* 0x000fe2000f8e020f */
[----:B--2---:R-:W-:-:S04]  /*1e90*/  LEA R12, P1, R8, UR10, 0x2 ;  /* 0x0000000a080c7c11 */ /* 0x004fc8000f8210ff */
[----:B------:R-:W-:-:S04]  /*1ea0*/  IADD3 R15, PT, PT, R9, R15, RZ ;  /* 0x0000000f090f7210 */ /* 0x000fc80007ffe0ff */
[----:B------:R-:W-:Y:S01]  /*1eb0*/  LEA.HI.X R13, R8, UR11, R15, 0x2, P1 ;  /* 0x0000000b080d7c11 */ /* 0x000fe200088f140f */
[----:B------:R-:W-:-:S05]  /*1ec0*/  FFMA.FTZ R15, R5, R18, R7 ;  /* 0x00000012050f7223 */ /* 0x000fca0000010007 */
[----:B------:R3:W-:Y:S02]  /*1ed0*/  STG.E.64 desc[UR14][R12.64], R14 ;  /* 0x0000000e0c007986 */ /* 0x0007e4000c101b0e */
.L_x_2154:
[----:B------:R-:W-:Y:S05]  /*1ee0*/  BSYNC.RECONVERGENT B1 ;  /* 0x0000000000017941 */ /* 0x000fea0003800200 */
.L_x_2153:
[----:B------:R-:W-:Y:S05]  /*1ef0*/  @P2 BRA `(.L_x_2155) ;  /* 0x0000000400402947 */ /* 0x000fea0003800000 */
[----:B------:R-:W4:Y:S01]  /*1f00*/  LDCU.64 UR10, c[0x0][0x3e0] ;  /* 0x00007c00ff0a77ac */ /* 0x000f220008000a00 */
[----:B------:R-:W-:Y:S01]  /*1f10*/  MOV R9, R29 ;  /* 0x0000001d00097202 */ /* 0x000fe20000000f00 */
[----:B------:R-:W-:Y:S02]  /*1f20*/  IMAD.MOV.U32 R8, RZ, RZ, R26 ;  /* 0x000000ffff087224 */ /* 0x000fe400078e001a */
[C---:B--23--:R-:W-:Y:S01]  /*1f30*/  FADD.FTZ R13, -R0.reuse, R22 ;  /* 0x00000016000d7221 */ /* 0x04cfe20000010100 */
[----:B------:R-:W2:Y:S01]  /*1f40*/  LDCU.64 UR12, c[0x0][0x380] ;  /* 0x00007000ff0c77ac */ /* 0x000ea20008000a00 */
[----:B------:R-:W-:Y:S02]  /*1f50*/  FADD.FTZ R23, -R0, R23 ;  /* 0x0000001700177221 */ /* 0x000fe40000010100 */
[-C--:B-1----:R-:W-:Y:S02]  /*1f60*/  FMUL.FTZ R13, R13, R10.reuse ;  /* 0x0000000a0d0d7220 */ /* 0x082fe40000410000 */
[----:B------:R-:W-:-:S02]  /*1f70*/  FMUL.FTZ R10, R23, R10 ;  /* 0x0000000a170a7220 */ /* 0x000fc40000410000 */
[----:B-----5:R-:W-:Y:S02]  /*1f80*/  FFMA.FTZ R4, R4, R13, R6 ;  /* 0x0000000d04047223 */ /* 0x020fe40000010006 */
[----:B------:R-:W-:Y:S01]  /*1f90*/  FFMA.FTZ R5, R5, R10, R7 ;  /* 0x0000000a05057223 */ /* 0x000fe20000010007 */
[----:B----4-:R-:W-:Y:S02]  /*1fa0*/  IMAD R16, R16, UR10, RZ ;  /* 0x0000000a10107c24 */ /* 0x010fe4000f8e02ff */
[----:B------:R-:W-:-:S04]  /*1fb0*/  IMAD.WIDE.U32 R8, R11, UR10, R8 ;  /* 0x0000000a0b087c25 */ /* 0x000fc8000f8e0008 */
[----:B------:R-:W-:Y:S01]  /*1fc0*/  IMAD R11, R11, UR11, R16 ;  /* 0x0000000b0b0b7c24 */ /* 0x000fe2000f8e0210 */
[----:B--2---:R-:W-:-:S04]  /*1fd0*/  LEA R12, P1, R8, UR12, 0x2 ;  /* 0x0000000c080c7c11 */ /* 0x004fc8000f8210ff */
[----:B------:R-:W-:-:S04]  /*1fe0*/  IADD3 R11, PT, PT, R9, R11, RZ ;  /* 0x0000000b090b7210 */ /* 0x000fc80007ffe0ff */
[----:B------:R-:W-:-:S05]  /*1ff0*/  LEA.HI.X R13, R8, UR13, R11, 0x2, P1 ;  /* 0x0000000d080d7c11 */ /* 0x000fca00088f140b */
[----:B------:R4:W-:Y:S01]  /*2000*/  STG.E.64 desc[UR14][R12.64], R4 ;  /* 0x000000040c007986 */ /* 0x0009e2000c101b0e */
[----:B------:R-:W-:Y:S05]  /*2010*/  BRA `(.L_x_2155) ;  /* 0x0000000000f87947 */ /* 0x000fea0003800000 */
.L_x_2152:
[----:B------:R-:W-:Y:S04]  /*2020*/  BSSY.RECONVERGENT B1, `(.L_x_2156) ;  /* 0x000001e000017945 */ /* 0x000fe80003800200 */
[----:B------:R-:W-:Y:S05]  /*2030*/  @P1 BRA `(.L_x_2157) ;  /* 0x0000000000701947 */ /* 0x000fea0003800000 */
[C---:B------:R-:W-:Y:S01]  /*2040*/  FADD.FTZ R9, -R0.reuse, R20 ;  /* 0x0000001400097221 */ /* 0x040fe20000010100 */
[----:B------:R-:W-:Y:S01]  /*2050*/  FADD.FTZ R21, -R0, R21 ;  /* 0x0000001500157221 */ /* 0x000fe20000010100 */
[----:B------:R-:W3:Y:S01]  /*2060*/  LDCU.64 UR10, c[0x0][0x3e0] ;  /* 0x00007c00ff0a77ac */ /* 0x000ee20008000a00 */
[----:B0-----:R-:W-:Y:S01]  /*2070*/  SHF.R.S32.HI R19, RZ, 0x1f, R2 ;  /* 0x0000001fff137819 */ /* 0x001fe20000011402 */
[-C--:B-1----:R-:W-:Y:S01]  /*2080*/  FMUL.FTZ R9, R9, R10.reuse ;  /* 0x0000000a09097220 */ /* 0x082fe20000410000 */
[----:B--2---:R-:W-:Y:S01]  /*2090*/  FMUL.FTZ R14, R21, R10 ;  /* 0x0000000a150e7220 */ /* 0x004fe20000410000 */
[----:B------:R-:W0:Y:S01]  /*20a0*/  LDCU.64 UR12, c[0x0][0x380] ;  /* 0x00007000ff0c77ac */ /* 0x000e220008000a00 */
[----:B------:R-:W-:Y:S01]  /*20b0*/  MOV R12, R26 ;  /* 0x0000001a000c7202 */ /* 0x000fe20000000f00 */
[----:B-----5:R-:W-:Y:S01]  /*20c0*/  FFMA.FTZ R15, R4, R9, R6 ;  /* 0x00000009040f7223 */ /* 0x020fe20000010006 */
[----:B------:R-:W-:Y:S01]  /*20d0*/  FFMA.FTZ R14, R5, R14, R7 ;  /* 0x0000000e050e7223 */ /* 0x000fe20000010007 */
[----:B------:R-:W-:-:S02]  /*20e0*/  IMAD.MOV.U32 R13, RZ, RZ, R29 ;  /* 0x000000ffff0d7224 */ /* 0x000fc400078e001d */
[----:B------:R-:W-:Y:S01]  /*20f0*/  FMUL.FTZ R8, R15, -1.4426950216293334961 ;  /* 0xbfb8aa3b0f087820 */ /* 0x000fe20000410000 */
[----:B------:R-:W-:-:S05]  /*2100*/  FMUL.FTZ R9, R14, -1.4426950216293334961 ;  /* 0xbfb8aa3b0e097820 */ /* 0x000fca0000410000 */
[----:B------:R-:W1:Y:S01]  /*2110*/  MUFU.EX2 R8, R8 ;  /* 0x0000000800087308 */ /* 0x000e620000000800 */
[----:B---3--:R-:W-:Y:S02]  /*2120*/  IMAD R19, R19, UR10, RZ ;  /* 0x0000000a13137c24 */ /* 0x008fe4000f8e02ff */
[----:B------:R-:W-:-:S05]  /*2130*/  IMAD.WIDE.U32 R12, R2, UR10, R12 ;  /* 0x0000000a020c7c25 */ /* 0x000fca000f8e000c */
[----:B------:R-:W2:Y:S01]  /*2140*/  MUFU.EX2 R9, R9 ;  /* 0x0000000900097308 */ /* 0x000ea20000000800 */
[----:B------:R-:W-:-:S05]  /*2150*/  IMAD R19, R2, UR11, R19 ;  /* 0x0000000b02137c24 */ /* 0x000fca000f8e0213 */
[----:B------:R-:W-:Y:S01]  /*2160*/  IADD3 R19, PT, PT, R13, R19, RZ ;  /* 0x000000130d137210 */ /* 0x000fe20007ffe0ff */
[----:B-1----:R-:W-:Y:S01]  /*2170*/  FADD.FTZ R16, R8, 1 ;  /* 0x3f80000008107421 */ /* 0x002fe20000010000 */
[----:B0-----:R-:W-:-:S05]  /*2180*/  LEA R8, P1, R12, UR12, 0x2 ;  /* 0x0000000c0c087c11 */ /* 0x001fca000f8210ff */
[----:B------:R-:W0:Y:S01]  /*2190*/  MUFU.RCP R16, R16 ;  /* 0x0000001000107308 */ /* 0x000e220000001000 */
[----:B--2---:R-:W-:Y:S01]  /*21a0*/  FADD.FTZ R17, R9, 1 ;  /* 0x3f80000009117421 */ /* 0x004fe20000010000 */
[----:B------:R-:W-:-:S06]  /*21b0*/  LEA.HI.X R9, R12, UR13, R19, 0x2, P1 ;  /* 0x0000000d0c097c11 */ /* 0x000fcc00088f1413 */
[----:B------:R-:W1:Y:S01]  /*21c0*/  MUFU.RCP R17, R17 ;  /* 0x0000001100117308 */ /* 0x000e620000001000 */
[----:B0-----:R-:W-:Y:S01]  /*21d0*/  FMUL.FTZ R12, R15, R16 ;  /* 0x000000100f0c7220 */ /* 0x001fe20000410000 */
[----:B-1----:R-:W-:-:S05]  /*21e0*/  FMUL.FTZ R13, R14, R17 ;  /* 0x000000110e0d7220 */ /* 0x002fca0000410000 */
[----:B------:R3:W-:Y:S02]  /*21f0*/  STG.E.64 desc[UR14][R8.64], R12 ;  /* 0x0000000c08007986 */ /* 0x0007e4000c101b0e */
.L_x_2157:
[----:B------:R-:W-:Y:S05]  /*2200*/  BSYNC.RECONVERGENT B1 ;  /* 0x0000000000017941 */ /* 0x000fea0003800200 */
.L_x_2156:
[----:B------:R-:W4:Y:S01]  /*2210*/  LDCU.64 UR10, c[0x0][0x3e8] ;  /* 0x00007d00ff0a77ac */ /* 0x000f220008000a00 */
[----:B---3--:R-:W-:Y:S02]  /*2220*/  SHF.R.S32.HI R8, RZ, 0x1f, R11 ;  /* 0x0000001fff087819 */ /* 0x008fe4000001140b */
[----:B----4-:R-:W-:-:S04]  /*2230*/  ISETP.GE.U32.AND P1, PT, R11, UR10, PT ;  /* 0x0000000a0b007c0c */ /* 0x010fc8000bf26070 */
[----:B------:R-:W-:-:S13]  /*2240*/  ISETP.GE.AND.EX P1, PT, R8, UR11, PT, P1 ;  /* 0x0000000b08007c0c */ /* 0x000fda000bf26310 */
[----:B------:R-:W-:Y:S05]  /*2250*/  @P1 BRA `(.L_x_2155) ;  /* 0x0000000000681947 */ /* 0x000fea0003800000 */
[C---:B------:R-:W-:Y:S01]  /*2260*/  FADD.FTZ R9, -R0.reuse, R22 ;  /* 0x0000001600097221 */ /* 0x040fe20000010100 */
[----:B------:R-:W-:Y:S01]  /*2270*/  FADD.FTZ R23, -R0, R23 ;  /* 0x0000001700177221 */ /* 0x000fe20000010100 */
[----:B------:R-:W3:Y:S01]  /*2280*/  LDCU.64 UR10, c[0x0][0x3e0] ;  /* 0x00007c00ff0a77ac */ /* 0x000ee20008000a00 */
[----:B------:R-:W-:Y:S01]  /*2290*/  MOV R27, R29 ;  /* 0x0000001d001b7202 */ /* 0x000fe20000000f00 */
[-C--:B-1----:R-:W-:Y:S01]  /*22a0*/  FMUL.FTZ R9, R9, R10.reuse ;  /* 0x0000000a09097220 */ /* 0x082fe20000410000 */
[----:B------:R-:W-:Y:S01]  /*22b0*/  FMUL.FTZ R10, R23, R10 ;  /* 0x0000000a170a7220 */ /* 0x000fe20000410000 */
[----:B------:R-:W1:Y:S02]  /*22c0*/  LDCU.64 UR12, c[0x0][0x380] ;  /* 0x00007000ff0c77ac */ /* 0x000e640008000a00 */
[----:B-----5:R-:W-:Y:S01]  /*22d0*/  FFMA.FTZ R4, R4, R9, R6 ;  /* 0x0000000904047223 */ /* 0x020fe20000010006 */
[----:B------:R-:W-:-:S03]  /*22e0*/  FFMA.FTZ R10, R5, R10, R7 ;  /* 0x0000000a050a7223 */ /* 0x000fc60000010007 */
[----:B------:R-:W-:Y:S01]  /*22f0*/  FMUL.FTZ R0, R4, -1.4426950216293334961 ;  /* 0xbfb8aa3b04007820 */ /* 0x000fe20000410000 */
[----:B------:R-:W-:-:S05]  /*2300*/  FMUL.FTZ R6, R10, -1.4426950216293334961 ;  /* 0xbfb8aa3b0a067820 */ /* 0x000fca0000410000 */
[----:B------:R-:W4:Y:S01]  /*2310*/  MUFU.EX2 R0, R0 ;  /* 0x0000000000007308 */ /* 0x000f220000000800 */
[----:B---3--:R-:W-:Y:S02]  /*2320*/  IMAD R8, R8, UR10, RZ ;  /* 0x0000000a08087c24 */ /* 0x008fe4000f8e02ff */
[----:B------:R-:W-:-:S05]  /*2330*/  IMAD.WIDE.U32 R26, R11, UR10, R26 ;  /* 0x0000000a0b1a7c25 */ /* 0x000fca000f8e001a */
[----:B------:R-:W3:Y:S01]  /*2340*/  MUFU.EX2 R6, R6 ;  /* 0x0000000600067308 */ /* 0x000ee20000000800 */
[----:B------:R-:W-:-:S05]  /*2350*/  IMAD R11, R11, UR11, R8 ;  /* 0x0000000b0b0b7c24 */ /* 0x000fca000f8e0208 */
[----:B------:R-:W-:Y:S01]  /*2360*/  IADD3 R11, PT, PT, R27, R11, RZ ;  /* 0x0000000b1b0b7210 */ /* 0x000fe20007ffe0ff */
[----:B----4-:R-:W-:-:S06]  /*2370*/  FADD.FTZ R5, R0, 1 ;  /* 0x3f80000000057421 */ /* 0x010fcc0000010000 */
[----:B------:R-:W4:Y:S01]  /*2380*/  MUFU.RCP R5, R5 ;  /* 0x0000000500057308 */ /* 0x000f220000001000 */
[----:B---3--:R-:W-:Y:S01]  /*2390*/  FADD.FTZ R9, R6, 1 ;  /* 0x3f80000006097421 */ /* 0x008fe20000010000 */
[----:B-1----:R-:W-:-:S04]  /*23a0*/  LEA R6, P1, R26, UR12, 0x2 ;  /* 0x0000000c1a067c11 */ /* 0x002fc8000f8210ff */
[----:B------:R-:W-:Y:S02]  /*23b0*/  LEA.HI.X R7, R26, UR13, R11, 0x2, P1 ;  /* 0x0000000d1a077c11 */ /* 0x000fe400088f140b */
[----:B------:R-:W1:Y:S01]  /*23c0*/  MUFU.RCP R9, R9 ;  /* 0x0000000900097308 */ /* 0x000e620000001000 */
[----:B----4-:R-:W-:Y:S01]  /*23d0*/  FMUL.FTZ R4, R4, R5 ;  /* 0x0000000504047220 */ /* 0x010fe20000410000 */
[----:B-1----:R-:W-:-:S05]  /*23e0*/  FMUL.FTZ R5, R10, R9 ;  /* 0x000000090a057220 */ /* 0x002fca0000410000 */
[----:B------:R1:W-:Y:S02]  /*23f0*/  STG.E.64 desc[UR14][R6.64], R4 ;  /* 0x0000000406007986 */ /* 0x0003e4000c101b0e */
.L_x_2155:
[----:B------:R-:W-:Y:S05]  /*2400*/  BSYNC.RECONVERGENT B0 ;  /* 0x0000000000007941 */ /* 0x000fea0003800200 */
.L_x_2151:
[----:B------:R-:W-:Y:S02]  /*2410*/  UIADD3 UR8, UPT, UPT, UR19, UR8, URZ ;  /* 0x0000000813087290 */ /* 0x000fe4000fffe0ff */
[----:B------:R-:W-:Y:S02]  /*2420*/  UIADD3 UR4, UPT, UPT, UR4, 0x1, URZ ;  /* 0x0000000104047890 */ /* 0x000fe4000fffe0ff */
[----:B------:R-:W-:-:S09]  /*2430*/  UISETP.GE.AND UP1, UPT, UR8, UR7, UPT ;  /* 0x000000070800728c */ /* 0x000fd2000bf26270 */
[----:B------:R-:W-:Y:S05]  /*2440*/  BRA.U !UP1, `(.L_x_2158) ;  /* 0xffffffdd09587547 */ /* 0x000fea000b83ffff */
[----:B------:R-:W-:Y:S05]  /*2450*/  EXIT ;  /* 0x000000000000794d */ /* 0x000fea0003800000 */
.L_x_2159:
        /* <DEDUP_REMOVED lines=10> */
.L_x_2520:


//--------------------- .text._Z35group_norm_nhwc_fwd_one_pass_kernelI11Fp32IOFp32WLi256ELi12ELi384EEv26Group_norm_nhwc_fwd_params --------------------------
	.section	.text._Z35group_norm_nhwc_fwd_one_pass_kernelI11Fp32IOFp32WLi256ELi12ELi384EEv26Group_norm_nhwc_fwd_params,"ax",@progbits
	.align	128
        .global         _Z35group_norm_nhwc_fwd_one_pass_kernelI11Fp32IOFp32WLi256ELi12ELi384EEv26Group_norm_nhwc_fwd_params
        .type           _Z35group_norm_nhwc_fwd_one_pass_kernelI11Fp32IOFp32WLi256ELi12ELi384EEv26Group_norm_nhwc_fwd_params,@function
        .size           _Z35group_norm_nhwc_fwd_one_pass_kernelI11Fp32IOFp32WLi256ELi12ELi384EEv26Group_norm_nhwc_fwd_params,(.L_x_2521 - _Z35group_norm_nhwc_fwd_one_pass_kernelI11Fp32IOFp32WLi256ELi12ELi384EEv26Group_norm_nhwc_fwd_params)
        .other          _Z35group_norm_nhwc_fwd_one_pass_kernelI11Fp32IOFp32WLi256ELi12ELi384EEv26Group_norm_nhwc_fwd_params,@"STO_CUDA_ENTRY STV_DEFAULT"
_Z35group_norm_nhwc_fwd_one_pass_kernelI11Fp32IOFp32WLi256ELi12ELi384EEv26Group_norm_nhwc_fwd_params:
.text._Z35group_norm_nhwc_fwd_one_pass_kernelI11Fp32IOFp32WLi256ELi12ELi384EEv26Group_norm_nhwc_fwd_params:
        /* <DEDUP_REMOVED lines=25> */
.L_x_2187:
[----:B0-----:R-:W0:Y:S01]  /*0190*/  LDC R0, c[0x0][0x3f8] ;  /* 0x0000fe00ff007b82 */ /* 0x001e220000000800 */
[----:B-1----:R-:W1:Y:S01]  /*01a0*/  S2R R8, SR_TID.X ;  /* 0x0000000000087919 */ /* 0x002e620000002100 */
[----:B--2---:R-:W2:Y:S01]  /*01b0*/  LDCU.64 UR10, c[0x0][0x3e8] ;  /* 0x00007d00ff0a77ac */ /* 0x004ea20008000a00 */
[C---:B------:R-:W-:Y:S02]  /*01c0*/  IADD3 R11, PT, PT, R23.reuse, 0x40, RZ ;  /* 0x00000040170b7810 */ /* 0x040fe40007ffe0ff */
[----:B------:R-:W-:Y:S01]  /*01d0*/  IADD3 R21, PT, PT, R23, 0x80, RZ ;  /* 0x0000008017157810 */ /* 0x000fe20007ffe0ff */
[----:B---3--:R-:W3:Y:S01]  /*01e0*/  LDCU.64 UR12, c[0x0][0x3f0] ;  /* 0x00007e00ff0c77ac */ /* 0x008ee20008000a00 */
[----:B------:R-:W-:Y:S02]  /*01f0*/  SHF.R.S32.HI R29, RZ, 0x1f, R23 ;  /* 0x0000001fff1d7819 */ /* 0x000fe40000011417 */
[----:B------:R-:W-:Y:S02]  /*0200*/  SHF.R.S32.HI R13, RZ, 0x1f, R21 ;  /* 0x0000001fff0d7819 */ /* 0x000fe40000011415 */
[----:B0-----:R-:W-:-:S02]  /*0210*/  IABS R7, R0 ;  /* 0x0000000000077213 */ /* 0x001fc40000000000 */
[----:B------:R-:W-:Y:S02]  /*0220*/  ISETP.NE.AND P3, PT, R0, RZ, PT ;  /* 0x000000ff0000720c */ /* 0x000fe40003f65270 */
[----:B------:R-:W0:Y:S08]  /*0230*/  I2F.RP R4, R7 ;  /* 0x0000000700047306 */ /* 0x000e300000209400 */
[----:B0-----:R-:W0:Y:S02]  /*0240*/  MUFU.RCP R4, R4 ;  /* 0x0000000400047308 */ /* 0x001e240000001000 */
[----:B0---4-:R-:W-:-:S06]  /*0250*/  IADD3 R2, PT, PT, R4, 0xffffffe, RZ ;  /* 0x0ffffffe04027810 */ /* 0x011fcc0007ffe0ff */
[----:B-----5:R0:W5:Y:S02]  /*0260*/  F2I.FTZ.U32.TRUNC.NTZ R3, R2 ;  /* 0x0000000200037305 */ /* 0x020164000021f000 */
[----:B0-----:R-:W-:Y:S01]  /*0270*/  HFMA2 R2, -RZ, RZ, 0, 0 ;  /* 0x00000000ff027431 */ /* 0x001fe200000001ff */
[----:B-----5:R-:W-:-:S05]  /*0280*/  IADD3 R6, PT, PT, RZ, -R3, RZ ;  /* 0x80000003ff067210 */ /* 0x020fca0007ffe0ff */
[----:B------:R-:W-:Y:S01]  /*0290*/  IMAD R5, R6, R7, RZ ;  /* 0x0000000706057224 */ /* 0x000fe200078e02ff */
[----:B------:R-:W-:-:S03]  /*02a0*/  IABS R6, UR8 ;  /* 0x0000000800067c13 */ /* 0x000fc60008000000 */
[----:B------:R-:W-:-:S06]  /*02b0*/  IMAD.HI.U32 R3, R3, R5, R2 ;  /* 0x0000000503037227 */ /* 0x000fcc00078e0002 */
[----:B------:R-:W-:-:S05]  /*02c0*/  IMAD.HI.U32 R5, R3, R6, RZ ;  /* 0x0000000603057227 */ /* 0x000fca00078e00ff */
[----:B------:R-:W-:-:S05]  /*02d0*/  IADD3 R3, PT, PT, -R5, RZ, RZ ;  /* 0x000000ff05037210 */ /* 0x000fca0007ffe1ff */
[----:B------:R-:W-:Y:S01]  /*02e0*/  IMAD R2, R7, R3, R6 ;  /* 0x0000000307027224 */ /* 0x000fe200078e0206 */
[----:B-1----:R-:W-:-:S04]  /*02f0*/  LOP3.LUT R3, R8, 0xffff, RZ, 0xc0, !PT ;  /* 0x0000ffff08037812 */ /* 0x002fc800078ec0ff */
[----:B------:R-:W-:Y:S01]  /*0300*/  ISETP.GT.U32.AND P2, PT, R7, R2, PT ;  /* 0x000000020700720c */ /* 0x000fe20003f44070 */
[----:B------:R-:W-:-:S05]  /*0310*/  IMAD R3, R3, 0x2aab, RZ ;  /* 0x00002aab03037824 */ /* 0x000fca00078e02ff */
[----:B------:R-:W-:-:S07]  /*0320*/  SHF.R.U32.HI R3, RZ, 0x10, R3 ;  /* 0x00000010ff037819 */ /* 0x000fce0000011603 */
[----:B------:R-:W-:Y:S01]  /*0330*/  @!P2 IMAD.IADD R2, R2, 0x1, -R7 ;  /* 0x000000010202a824 */ /* 0x000fe200078e0a07 */
[----:B------:R-:W-:Y:S02]  /*0340*/  @!P2 IADD3 R5, PT, PT, R5, 0x1, RZ ;  /* 0x000000010505a810 */ /* 0x000fe40007ffe0ff */
[----:B--2---:R-:W-:Y:S02]  /*0350*/  ISETP.GE.U32.AND P2, PT, R11, UR10, PT ;  /* 0x0000000a0b007c0c */ /* 0x004fe4000bf46070 */
[----:B------:R-:W-:Y:S02]  /*0360*/  ISETP.GE.U32.AND P1, PT, R2, R7, PT ;  /* 0x000000070200720c */ /* 0x000fe40003f26070 */
[----:B------:R-:W-:-:S04]  /*0370*/  LOP3.LUT R2, R0, UR8, RZ, 0x3c, !PT ;  /* 0x0000000800027c12 */ /* 0x000fc8000f8e3cff */
[----:B------:R-:W-:Y:S02]  /*0380*/  ISETP.GE.AND P4, PT, R2, RZ, PT ;  /* 0x000000ff0200720c */ /* 0x000fe40003f86270 */
[----:B------:R-:W-:Y:S02]  /*0390*/  PRMT R2, R3, 0x9910, RZ ;  /* 0x0000991003027816 */ /* 0x000fe400000000ff */
[----:B------:R-:W-:-:S03]  /*03a0*/  SHF.R.S32.HI R3, RZ, 0x1f, R11 ;  /* 0x0000001fff037819 */ /* 0x000fc6000001140b */
[----:B------:R-:W-:Y:S01]  /*03b0*/  IMAD R2, R2, 0x6, RZ ;  /* 0x0000000602027824 */ /* 0x000fe200078e02ff */
[----:B------:R-:W-:Y:S02]  /*03c0*/  ISETP.GE.AND.EX P2, PT, R3, UR11, PT, P2 ;  /* 0x0000000b03007c0c */ /* 0x000fe4000bf46320 */
[----:B------:R-:W-:Y:S02]  /*03d0*/  @P1 IADD3 R5, PT, PT, R5, 0x1, RZ ;  /* 0x0000000105051810 */ /* 0x000fe40007ffe0ff */
[----:B------:R-:W-:Y:S02]  /*03e0*/  IADD3 R2, PT, PT, RZ, -R2, RZ ;  /* 0x80000002ff027210 */ /* 0x000fe40007ffe0ff */
[----:B------:R-:W-:Y:S02]  /*03f0*/  @!P4 IADD3 R5, PT, PT, -R5, RZ, RZ ;  /* 0x000000ff0505c210 */ /* 0x000fe40007ffe1ff */
[----:B------:R-:W-:Y:S02]  /*0400*/  PRMT R7, R2, 0x7710, RZ ;  /* 0x0000771002077816 */ /* 0x000fe400000000ff */
[----:B------:R-:W-:-:S02]  /*0410*/  @!P3 LOP3.LUT R5, RZ, R0, RZ, 0x33, !PT ;  /* 0x00000000ff05b212 */ /* 0x000fc400078e33ff */
[----:B------:R-:W-:Y:S01]  /*0420*/  IADD3 R2, PT, PT, R7, R8, RZ ;  /* 0x0000000807027210 */ /* 0x000fe20007ffe0ff */
[----:B------:R-:W0:Y:S01]  /*0430*/  @!P2 LDC.64 R16, c[0x0][0x390] ;  /* 0x0000e400ff10ab82 */ /* 0x000e220000000a00 */
[----:B------:R-:W-:Y:S01]  /*0440*/  ISETP.GE.U32.AND P3, PT, R21, UR10, PT ;  /* 0x0000000a15007c0c */ /* 0x000fe2000bf66070 */
[--C-:B------:R-:W-:Y:S01]  /*0450*/  IMAD.MOV R9, RZ, RZ, -R5.reuse ;  /* 0x000000ffff097224 */ /* 0x100fe200078e0a05 */
[----:B------:R-:W-:Y:S02]  /*0460*/  SHF.L.U32 R2, R2, 0x1, RZ ;  /* 0x0000000102027819 */ /* 0x000fe400000006ff */
[----:B------:R-:W-:Y:S01]  /*0470*/  ISETP.GE.U32.AND P1, PT, R23, UR10, PT ;  /* 0x0000000a17007c0c */ /* 0x000fe2000bf26070 */
[----:B------:R-:W-:Y:S01]  /*0480*/  IMAD R0, R0, R9, UR8 ;  /* 0x0000000800007e24 */ /* 0x000fe2000f8e0209 */
[----:B------:R-:W-:Y:S01]  /*0490*/  ISETP.GE.AND.EX P3, PT, R13, UR11, PT, P3 ;  /* 0x0000000b0d007c0c */ /* 0x000fe2000bf66330 */
[----:B------:R-:W1:Y:S01]  /*04a0*/  @!P2 LDC.64 R6, c[0x0][0x3e0] ;  /* 0x0000f800ff06ab82 */ /* 0x000e620000000a00 */
[----:B------:R-:W-:Y:S01]  /*04b0*/  LOP3.LUT R27, R2, 0xffff, RZ, 0xc0, !PT ;  /* 0x0000ffff021b7812 */ /* 0x000fe200078ec0ff */
[----:B------:R-:W-:Y:S01]  /*04c0*/  IMAD R0, R0, 0xc, RZ ;  /* 0x0000000c00007824 */ /* 0x000fe200078e02ff */
[----:B------:R-:W-:-:S02]  /*04d0*/  SHF.R.S32.HI R2, RZ, 0x1f, R5 ;  /* 0x0000001fff027819 */ /* 0x000fc40000011405 */
[----:B------:R-:W-:Y:S02]  /*04e0*/  ISETP.GE.AND.EX P1, PT, R29, UR11, PT, P1 ;  /* 0x0000000b1d007c0c */ /* 0x000fe4000bf26310 */
[----:B------:R-:W-:Y:S01]  /*04f0*/  IADD3 R26, P4, PT, R0, R27, RZ ;  /* 0x0000001b001a7210 */ /* 0x000fe20007f9e0ff */
[----:B---3--:R-:W-:Y:S01]  /*0500*/  IMAD R2, R2, UR12, RZ ;  /* 0x0000000c02027c24 */ /* 0x008fe2000f8e02ff */
[----:B------:R-:W-:Y:S02]  /*0510*/  IADD3 R9, PT, PT, R23, 0xc0, RZ ;  /* 0x000000c017097810 */ /* 0x000fe40007ffe0ff */
[----:B------:R-:W-:Y:S01]  /*0520*/  LEA.HI.X.SX32 R27, R0, RZ, 0x1, P4 ;  /* 0x000000ff001b7211 */ /* 0x000fe200020f0eff */
[----:B------:R-:W-:Y:S01]  /*0530*/  IMAD R25, R5, UR13, R2 ;  /* 0x0000000d05197c24 */ /* 0x000fe2000f8e0202 */
[----:B------:R-:W-:Y:S02]  /*0540*/  ISETP.GE.U32.AND P4, PT, R9, UR10, PT ;  /* 0x0000000a09007c0c */ /* 0x000fe4000bf86070 */
[----:B------:R-:W-:Y:S01]  /*0550*/  SHF.R.S32.HI R19, RZ, 0x1f, R9 ;  /* 0x0000001fff137819 */ /* 0x000fe20000011409 */
[----:B------:R-:W-:-:S03]  /*0560*/  IMAD.WIDE.U32 R26, R5, UR12, R26 ;  /* 0x0000000c051a7c25 */ /* 0x000fc6000f8e001a */
[----:B------:R-:W-:Y:S01]  /*0570*/  ISETP.GE.AND.EX P4, PT, R19, UR11, PT, P4 ;  /* 0x0000000b13007c0c */ /* 0x000fe2000bf86340 */
[----:B------:R-:W-:Y:S01]  /*0580*/  @!P2 IMAD.MOV.U32 R24, RZ, RZ, R26 ;  /* 0x000000ffff18a224 */ /* 0x000fe200078e001a */
[----:B------:R-:W-:Y:S01]  /*0590*/  IADD3 R25, PT, PT, R27, R25, RZ ;  /* 0x000000191b197210 */ /* 0x000fe20007ffe0ff */
[-C--:B-1----:R-:W-:Y:S02]  /*05a0*/  @!P2 IMAD R4, R3, R6.reuse, RZ ;  /* 0x000000060304a224 */ /* 0x082fe400078e02ff */
[----:B------:R-:W1:Y:S02]  /*05b0*/  @!P3 LDC.64 R2, c[0x0][0x3e0] ;  /* 0x0000f800ff02bb82 */ /* 0x000e640000000a00 */
[C---:B------:R-:W-:Y:S02]  /*05c0*/  @!P2 IMAD R15, R11.reuse, R7, R4 ;  /* 0x000000070b0fa224 */ /* 0x040fe400078e0204 */
[----:B------:R-:W-:-:S04]  /*05d0*/  @!P2 IMAD.WIDE.U32 R6, R11, R6, R24 ;  /* 0x000000060b06a225 */ /* 0x000fc800078e0018 */
[----:B------:R-:W2:Y:S01]  /*05e0*/  @!P1 LDC.64 R4, c[0x0][0x3e0] ;  /* 0x0000f800ff049b82 */ /* 0x000ea20000000a00 */
[----:B------:R-:W-:Y:S02]  /*05f0*/  @!P2 IADD3 R7, PT, PT, R7, R15, RZ ;  /* 0x0000000f0707a210 */ /* 0x000fe40007ffe0ff */
[----:B0-----:R-:W-:-:S04]  /*0600*/  @!P2 LEA R16, P5, R6, R16, 0x2 ;  /* 0x000000100610a211 */ /* 0x001fc800078a10ff */
[----:B------:R-:W-:Y:S01]  /*0610*/  @!P2 LEA.HI.X R17, R6, R17, R7, 0x2, P5 ;  /* 0x000000110611a211 */ /* 0x000fe200028f1407 */
[----:B------:R-:W0:Y:S01]  /*0620*/  @!P3 LDC.64 R10, c[0x0][0x390] ;  /* 0x0000e400ff0abb82 */ /* 0x000e220000000a00 */
[----:B-1----:R-:W-:-:S07]  /*0630*/  @!P3 IMAD R12, R13, R2, RZ ;  /* 0x000000020d0cb224 */ /* 0x002fce00078e02ff */
[----:B------:R-:W1:Y:S01]  /*0640*/  @!P1 LDC.64 R14, c[0x0][0x390] ;  /* 0x0000e400ff0e9b82 */ /* 0x000e620000000a00 */
[----:B------:R-:W-:Y:S01]  /*0650*/  @!P3 MOV R13, R25 ;  /* 0x00000019000db202 */ /* 0x000fe20000000f00 */
[----:B--2---:R-:W-:-:S06]  /*0660*/  @!P1 IMAD R18, R29, R4, RZ ;  /* 0x000000041d129224 */ /* 0x004fcc00078e02ff */
[----:B------:R-:W2:Y:S01]  /*0670*/  @!P4 LDC.64 R6, c[0x0][0x3e0] ;  /* 0x0000f800ff06cb82 */ /* 0x000ea20000000a00 */
[----:B------:R-:W-:Y:S01]  /*0680*/  @!P3 IMAD R29, R21, R3, R12 ;  /* 0x00000003151db224 */ /* 0x000fe200078e020c */
[----:B------:R-:W-:-:S05]  /*0690*/  @!P3 MOV R12, R26 ;  /* 0x0000001a000cb202 */ /* 0x000fca0000000f00 */
[----:B------:R-:W-:Y:S01]  /*06a0*/  @!P3 IMAD.WIDE.U32 R2, R21, R2, R12 ;  /* 0x000000021502b225 */ /* 0x000fe200078e000c */
[----:B------:R-:W-:Y:S02]  /*06b0*/  @!P1 MOV R12, R26 ;  /* 0x0000001a000c9202 */ /* 0x000fe40000000f00 */
[----:B------:R-:W-:Y:S01]  /*06c0*/  @!P1 MOV R13, R25 ;  /* 0x00000019000d9202 */ /* 0x000fe20000000f00 */
[----:B------:R-:W-:Y:S01]  /*06d0*/  @!P1 IMAD R21, R23, R5, R18 ;  /* 0x0000000517159224 */ /* 0x000fe200078e0212 */
[C---:B0-----:R-:W-:Y:S01]  /*06e0*/  @!P3 LEA R10, P6, R2.reuse, R10, 0x2 ;  /* 0x0000000a020ab211 */ /* 0x041fe200078c10ff */
[----:B------:R-:W-:Y:S02]  /*06f0*/  @!P3 IMAD.IADD R3, R3, 0x1, R29 ;  /* 0x000000010303b824 */ /* 0x000fe400078e021d */
[----:B------:R-:W-:Y:S02]  /*0700*/  @!P1 IMAD.WIDE.U32 R4, R23, R4, R12 ;  /* 0x0000000417049225 */ /* 0x000fe400078e000c */
[----:B------:R-:W0:Y:S01]  /*0710*/  @!P4 LDC.64 R12, c[0x0][0x390] ;  /* 0x0000e400ff0ccb82 */ /* 0x000e220000000a00 */
[----:B------:R-:W-:Y:S01]  /*0720*/  @!P3 LEA.HI.X R11, R2, R11, R3, 0x2, P6 ;  /* 0x0000000b020bb211 */ /* 0x000fe200030f1403 */
[----:B------:R-:W-:Y:S01]  /*0730*/  HFMA2 R3, -RZ, RZ, 0, 0 ;  /* 0x00000000ff037431 */ /* 0x000fe200000001ff */
[----:B------:R-:W-:-:S02]  /*0740*/  @!P1 IADD3 R21, PT, PT, R5, R21, RZ ;  /* 0x0000001505159210 */ /* 0x000fc40007ffe0ff */
[C---:B-1----:R-:W-:Y:S01]  /*0750*/  @!P1 LEA R14, P5, R4.reuse, R14, 0x2 ;  /* 0x0000000e040e9211 */ /* 0x042fe200078a10ff */
[----:B--2---:R-:W-:Y:S01]  /*0760*/  @!P4 IMAD R18, R19, R6, RZ ;  /* 0x000000061312c224 */ /* 0x004fe200078e02ff */
[----:B------:R-:W-:Y:S02]  /*0770*/  @!P4 MOV R19, R25 ;  /* 0x000000190013c202 */ /* 0x000fe40000000f00 */
[----:B------:R-:W-:Y:S01]  /*0780*/  @!P1 LEA.HI.X R15, R4, R15, R21, 0x2, P5 ;  /* 0x0000000f040f9211 */ /* 0x000fe200028f1415 */
[C---:B------:R-:W-:Y:S01]  /*0790*/  @!P4 IMAD R21, R9.reuse, R7, R18 ;  /* 0x000000070915c224 */ /* 0x040fe200078e0212 */
[----:B------:R-:W-:Y:S02]  /*07a0*/  @!P4 MOV R18, R26 ;  /* 0x0000001a0012c202 */ /* 0x000fe40000000f00 */
[----:B------:R-:W-:Y:S02]  /*07b0*/  CS2R R4, SRZ ;  /* 0x0000000000047805 */ /* 0x000fe4000001ff00 */
[----:B------:R-:W-:Y:S01]  /*07c0*/  MOV R2, RZ ;  /* 0x000000ff00027202 */ /* 0x000fe20000000f00 */
[----:B------:R-:W-:-:S03]  /*07d0*/  @!P4 IMAD.WIDE.U32 R18, R9, R6, R18 ;  /* 0x000000060912c225 */ /* 0x000fc600078e0012 */
[----:B------:R-:W2:Y:S01]  /*07e0*/  @!P1 LDG.E.64 R4, desc[UR16][R14.64] ;  /* 0x000000100e049981 */ /* 0x000ea2000c1e1b00 */
[----:B------:R-:W-:Y:S01]  /*07f0*/  CS2R R6, SRZ ;  /* 0x0000000000067805 */ /* 0x000fe2000001ff00 */
[----:B------:R-:W-:Y:S02]  /*0800*/  @!P4 IMAD.IADD R9, R19, 0x1, R21 ;  /* 0x000000011309c824 */ /* 0x000fe400078e0215 */
[----:B------:R2:W3:Y:S01]  /*0810*/  @!P2 LDG.E.64 R2, desc[UR16][R16.64] ;  /* 0x000000101002a981 */ /* 0x0004e2000c1e1b00 */
[C---:B0-----:R-:W-:Y:S02]  /*0820*/  @!P4 LEA R12, P2, R18.reuse, R12, 0x2 ;  /* 0x0000000c120cc211 */ /* 0x041fe400078410ff */
[----:B------:R-:W-:Y:S01]  /*0830*/  CS2R R20, SRZ ;  /* 0x0000000000147805 */ /* 0x000fe2000001ff00 */
[----:B------:R-:W5:Y:S01]  /*0840*/  @!P3 LDG.E.64 R6, desc[UR16][R10.64] ;  /* 0x000000100a06b981 */ /* 0x000f62000c1e1b00 */
[----:B------:R-:W-:-:S05]  /*0850*/  @!P4 LEA.HI.X R13, R18, R13, R9, 0x2, P2 ;  /* 0x0000000d120dc211 */ /* 0x000fca00010f1409 */
[----:B------:R-:W4:Y:S01]  /*0860*/  @!P4 LDG.E.64 R20, desc[UR16][R12.64] ;  /* 0x000000100c14c981 */ /* 0x000f22000c1e1b00 */
[----:B------:R-:W0:Y:S02]  /*0870*/  S2R R9, SR_LANEID ;  /* 0x0000000000097919 */ /* 0x000e240000000000 */
[C---:B0-----:R-:W-:Y:S02]  /*0880*/  ISETP.GT.AND P2, PT, R9.reuse, 0x1e, PT ;  /* 0x0000001e0900780c */ /* 0x041fe40003f44270 */
[----:B------:R-:W-:Y:S01]  /*0890*/  ISETP.GT.AND P3, PT, R9, 0xf, PT ;  /* 0x0000000f0900780c */ /* 0x000fe20003f64270 */
[----:B------:R-:W-:Y:S01]  /*08a0*/  BSSY.RECONVERGENT B0, `(.L_x_2160) ;  /* 0x0000037000007945 */ /* 0x000fe20003800200 */
[----:B--2---:R-:W-:Y:S01]  /*08b0*/  FMUL.FTZ R17, R5, R5 ;  /* 0x0000000505117220 */ /* 0x004fe20000410000 */
[C---:B------:R-:W-:Y:S01]  /*08c0*/  FADD.FTZ R14, R4.reuse, R5 ;  /* 0x00000005040e7221 */ /* 0x040fe20000010000 */
[----:B---3--:R-:W-:Y:S02]  /*08d0*/  FMUL.FTZ R19, R3, R3 ;  /* 0x0000000303137220 */ /* 0x008fe40000410000 */
[----:B------:R-:W-:Y:S01]  /*08e0*/  FFMA.FTZ R17, R4, R4, R17 ;  /* 0x0000000404117223 */ /* 0x000fe20000010011 */
[C---:B------:R-:W-:Y:S01]  /*08f0*/  FADD.FTZ R15, R2.reuse, R3 ;  /* 0x00000003020f7221 */ /* 0x040fe20000010000 */
[----:B------:R-:W-:Y:S01]  /*0900*/  FADD.FTZ R14, RZ, R14 ;  /* 0x0000000eff0e7221 */ /* 0x000fe20000010000 */
[----:B------:R-:W-:Y:S01]  /*0910*/  FFMA.FTZ R16, R2, R2, R19 ;  /* 0x0000000202107223 */ /* 0x000fe20000010013 */
[----:B------:R-:W-:Y:S01]  /*0920*/  FADD.FTZ R17, RZ, R17 ;  /* 0x00000011ff117221 */ /* 0x000fe20000010000 */
[----:B-----5:R-:W-:Y:S01]  /*0930*/  FMUL.FTZ R19, R7, R7 ;  /* 0x0000000707137220 */ /* 0x020fe20000410000 */
[----:B------:R-:W-:Y:S01]  /*0940*/  FADD.FTZ R14, R14, R15 ;  /* 0x0000000f0e0e7221 */ /* 0x000fe20000010000 */
[C---:B------:R-:W-:Y:S01]  /*0950*/  FADD.FTZ R11, R6.reuse, R7 ;  /* 0x00000007060b7221 */ /* 0x040fe20000010000 */
[----:B------:R-:W-:Y:S01]  /*0960*/  FADD.FTZ R16, R17, R16 ;  /* 0x0000001011107221 */ /* 0x000fe20000010000 */
[----:B------:R-:W-:Y:S01]  /*0970*/  FFMA.FTZ R19, R6, R6, R19 ;  /* 0x0000000606137223 */ /* 0x000fe20000010013 */
[----:B----4-:R-:W-:Y:S01]  /*0980*/  FMUL.FTZ R13, R21, R21 ;  /* 0x00000015150d7220 */ /* 0x010fe20000410000 */
[----:B------:R-:W-:Y:S01]  /*0990*/  FADD.FTZ R11, R14, R11 ;  /* 0x0000000b0e0b7221 */ /* 0x000fe20000010000 */
[----:B------:R-:W-:Y:S01]  /*09a0*/  FADD.FTZ R12, R20, R21 ;  /* 0x00000015140c7221 */ /* 0x000fe20000010000 */
[----:B------:R-:W-:Y:S01]  /*09b0*/  FADD.FTZ R16, R16, R19 ;  /* 0x0000001310107221 */ /* 0x000fe20000010000 */
[----:B------:R-:W-:-:S02]  /*09c0*/  FFMA.FTZ R13, R20, R20, R13 ;  /* 0x00000014140d7223 */ /* 0x000fc4000001000d */
        /* <DEDUP_REMOVED lines=27> */
[----:B0-----:R-:W0:Y:S01]  /*0b80*/  @!P2 S2R R11, SR_CgaCtaId ;  /* 0x00000000000ba919 */ /* 0x001e220000008800 */
[----:B------:R-:W-:Y:S02]  /*0b90*/  @!P2 MOV R10, 0x400 ;  /* 0x00000400000aa802 */ /* 0x000fe40000000f00 */
[----:B------:R-:W-:-:S04]  /*0ba0*/  @!P2 SHF.R.U32.HI R9, RZ, 0x2, R8 ;  /* 0x00000002ff09a819 */ /* 0x000fc80000011608 */
[----:B------:R-:W-:Y:S02]  /*0bb0*/  @!P2 LOP3.LUT R9, R9, 0xf8, RZ, 0xc0, !PT ;  /* 0x000000f80909a812 */ /* 0x000fe400078ec0ff */
[----:B0-----:R-:W-:Y:S01]  /*0bc0*/  @!P2 LEA R12, R11, R10, 0x18 ;  /* 0x0000000a0b0ca211 */ /* 0x001fe200078ec0ff */
[----:B-1----:R-:W-:Y:S01]  /*0bd0*/  FADD.FTZ R10, R15, R16 ;  /* 0x000000100f0a7221 */ /* 0x002fe20000010000 */
[----:B--2---:R-:W-:Y:S02]  /*0be0*/  FADD.FTZ R11, R14, R17 ;  /* 0x000000110e0b7221 */ /* 0x004fe40000010000 */
[----:B------:R-:W-:-:S05]  /*0bf0*/  @!P2 IADD3 R9, PT, PT, R9, R12, RZ ;  /* 0x0000000c0909a210 */ /* 0x000fca0007ffe0ff */
[----:B------:R3:W-:Y:S02]  /*0c00*/  @!P2 STS.64 [R9+0x10], R10 ;  /* 0x0000100a0900a388 */ /* 0x0007e40000000a00 */
.L_x_2161:
[----:B------:R-:W-:Y:S05]  /*0c10*/  BSYNC.RECONVERGENT B0 ;  /* 0x0000000000007941 */ /* 0x000fea0003800200 */
.L_x_2160:
        /* <DEDUP_REMOVED lines=12> */
[----:B------:R-:W-:-:S03]  /*0ce0*/  FADD.FTZ R8, R11, R9 ;  /* 0x000000090b087221 */ /* 0x000fc60000010000 */
[----:B-1----:R-:W-:Y:S01]  /*0cf0*/  FADD.FTZ R29, R29, R16 ;  /* 0x000000101d1d7221 */ /* 0x002fe20000010000 */
[----:B------:R-:W-:Y:S02]  /*0d00*/  FADD.FTZ R16, R8, R17 ;  /* 0x0000001108107221 */ /* 0x000fe40000010000 */
[----:B0-----:R-:W0:Y:S01]  /*0d10*/  LDS.128 R8, [UR5+0x40] ;  /* 0x00004005ff087984 */ /* 0x001e220008000c00 */
        /* <DEDUP_REMOVED lines=20> */
.L_x_2163:
[----:B------:R-:W-:Y:S05]  /*0e60*/  BSYNC.RECONVERGENT B0 ;  /* 0x0000000000007941 */ /* 0x000fea0003800200 */
.L_x_2162:
        /* <DEDUP_REMOVED lines=20> */
[----:B--2---:R-:W-:Y:S01]  /*0fb0*/  IMAD.U32 R17, RZ, RZ, UR5 ;  /* 0x00000005ff117e24 */ /* 0x004fe2000f8e00ff */
        /* <DEDUP_REMOVED lines=10> */
.L_x_2166:
[----:B---3--:R-:W2:Y:S04]  /*1060*/  LDG.E.STRONG.GPU R12, desc[UR16][R8.64] ;  /* 0x00000010080c7981 */ /* 0x008ea8000c1ef900 */
[----:B--2---:R-:W-:Y:S01]  /*1070*/  CCTL.IVALL ;  /* 0x00000000ff00798f */ /* 0x004fe20002000000 */
[----:B------:R-:W-:Y:S05]  /*1080*/  YIELD ;  /* 0x0000000000007946 */ /* 0x000fea0003800000 */
[----:B------:R-:W-:-:S13]  /*1090*/  ISETP.NE.AND P2, PT, R12, R15, PT ;  /* 0x0000000f0c00720c */ /* 0x000fda0003f45270 */
[----:B------:R-:W-:Y:S05]  /*10a0*/  @P2 BRA `(.L_x_2166) ;  /* 0xfffffffc00ec2947 */ /* 0x000fea000383ffff */
.L_x_2165:
[----:B------:R-:W-:Y:S05]  /*10b0*/  WARPSYNC.ALL ;  /* 0x0000000000007948 */ /* 0x000fea0003800000 */
[----:B------:R-:W-:Y:S06]  /*10c0*/  BAR.SYNC.DEFER_BLOCKING 0x0 ;  /* 0x0000000000007b1d */ /* 0x000fec0000010000 */
[----:B------:R-:W-:Y:S01]  /*10d0*/  UMOV UR5, URZ ;  /* 0x000000ff00057c82 */ /* 0x000fe20008000000 */
[----:B------:R-:W-:Y:S05]  /*10e0*/  @!P4 BRA `(.L_x_2167) ;  /* 0x000000040098c947 */ /* 0x000fea0003800000 */
[----:B---3--:R-:W-:Y:S01]  /*10f0*/  LOP3.LUT R8, R22, 0x7ffffff8, RZ, 0xc0, !PT ;  /* 0x7ffffff816087812 */ /* 0x008fe200078ec0ff */
        /* <DEDUP_REMOVED lines=10> */
.L_x_2168:
        /* <DEDUP_REMOVED lines=14> */
[----:B------:R-:W-:Y:S02]  /*1280*/  MOV R12, UR24 ;  /* 0x00000018000c7c02 */ /* 0x000fe40008000f00 */
[----:B------:R-:W-:Y:S01]  /*1290*/  MOV R13, UR25 ;  /* 0x00000019000d7c02 */ /* 0x000fe20008000f00 */
[----:B------:R-:W-:Y:S02]  /*12a0*/  @!UP0 UIMAD.WIDE.U32 UR24, UR22, 0x8, UR18 ;  /* 0x00000008161888a5 */ /* 0x000fe4000f8e0012 */
[----:B------:R-:W-:Y:S01]  /*12b0*/  VOTEU.ALL UP0, P5 ;  /* 0x0000000000ff7886 */ /* 0x000fe20002800000 */
[----:B------:R-:W-:Y:S02]  /*12c0*/  @!UP1 UIMAD.WIDE.U32 UR26, UR11, 0x8, UR18 ;  /* 0x000000080b1a98a5 */ /* 0x000fe4000f8e0012 */
[----:B------:R-:W0:Y:S01]  /*12d0*/  @!P2 LDG.E.64 R12, desc[UR16][R12.64] ;  /* 0x000000100c0ca981 */ /* 0x000e22000c1e1b00 */
[----:B------:R-:W-:Y:S01]  /*12e0*/  IMAD.U32 R14, RZ, RZ, UR24 ;  /* 0x00000018ff0e7e24 */ /* 0x000fe2000f8e00ff */
[----:B------:R-:W-:Y:S01]  /*12f0*/  MOV R15, UR25 ;  /* 0x00000019000f7c02 */ /* 0x000fe20008000f00 */
[----:B------:R-:W-:Y:S01]  /*1300*/  @!UP0 UIMAD.WIDE.U32 UR24, UR10, 0x8, UR18 ;  /* 0x000000080a1888a5 */ /* 0x000fe2000f8e0012 */
[----:B-1----:R-:W-:-:S02]  /*1310*/  MOV R16, UR26 ;  /* 0x0000001a00107c02 */ /* 0x002fc40008000f00 */
[----:B--2---:R-:W-:Y:S02]  /*1320*/  MOV R17, UR27 ;  /* 0x0000001b00117c02 */ /* 0x004fe40008000f00 */
[----:B------:R-:W2:Y:S01]  /*1330*/  @!P4 LDG.E.64 R14, desc[UR16][R14.64] ;  /* 0x000000100e0ec981 */ /* 0x000ea2000c1e1b00 */
[----:B------:R-:W-:Y:S02]  /*1340*/  MOV R18, UR24 ;  /* 0x0000001800127c02 */ /* 0x000fe40008000f00 */
[----:B------:R-:W-:Y:S01]  /*1350*/  MOV R19, UR25 ;  /* 0x0000001900137c02 */ /* 0x000fe20008000f00 */
[----:B------:R-:W3:Y:S05]  /*1360*/  @!P6 LDG.E.64 R16, desc[UR16][R16.64] ;  /* 0x000000101010e981 */ /* 0x000eea000c1e1b00 */
        /* <DEDUP_REMOVED lines=10> */
[----:B------:R-:W-:Y:S01]  /*1410*/  MOV R12, UR25 ;  /* 0x00000019000c7c02 */ /* 0x000fe20008000f00 */
[----:B--2---:R-:W-:Y:S01]  /*1420*/  @!P4 FADD.FTZ R10, R10, R14 ;  /* 0x0000000e0a0ac221 */ /* 0x004fe20000010000 */
[----:B------:R-:W-:Y:S01]  /*1430*/  @!P4 FADD.FTZ R11, R11, R15 ;  /* 0x0000000f0b0bc221 */ /* 0x000fe20000010000 */
[----:B------:R-:W-:-:S02]  /*1440*/  ISETP.EQ.OR P4, PT, R9, UR15, P3 ;  /* 0x0000000f09007c0c */ /* 0x000fc40009f82670 */
[----:B---3--:R-:W-:Y:S01]  /*1450*/  @!P6 FADD.FTZ R10, R10, R16 ;  /* 0x000000100a0ae221 */ /* 0x008fe20000010000 */
[----:B------:R-:W-:Y:S01]  /*1460*/  @!P6 FADD.FTZ R11, R11, R17 ;  /* 0x000000110b0be221 */ /* 0x000fe20000010000 */
[----:B------:R-:W-:Y:S02]  /*1470*/  ISETP.EQ.OR P6, PT, R12, UR15, P3 ;  /* 0x0000000f0c007c0c */ /* 0x000fe40009fc2670 */
        /* <DEDUP_REMOVED lines=45> */
.L_x_2167:
        /* <DEDUP_REMOVED lines=26> */
[----:B------:R-:W-:Y:S01]  /*18f0*/  IMAD.U32 R9, RZ, RZ, UR11 ;  /* 0x0000000bff097e24 */ /* 0x000fe2000f8e00ff */
[----:B------:R-:W-:Y:S02]  /*1900*/  @!UP1 UIMAD.WIDE.U32 UR12, UR12, 0x8, UR18 ;  /* 0x000000080c0c98a5 */ /* 0x000fe4000f8e0012 */
[----:B------:R-:W-:Y:S02]  /*1910*/  @!UP2 UIMAD UR14, UR14, UR20, UR6 ;  /* 0x000000140e0ea2a4 */ /* 0x000fe4000f8e0206 */
[----:B------:R-:W-:Y:S01]  /*1920*/  @!UP0 UIMAD.WIDE.U32 UR10, UR9, 0x8, UR18 ;  /* 0x00000008090a88a5 */ /* 0x000fe2000f8e0012 */
[----:B------:R-:W0:Y:S01]  /*1930*/  @!P2 LDG.E.64 R8, desc[UR16][R8.64] ;  /* 0x000000100808a981 */ /* 0x000e22000c1e1b00 */
[----:B------:R-:W-:Y:S02]  /*1940*/  MOV R12, UR12 ;  /* 0x0000000c000c7c02 */ /* 0x000fe40008000f00 */
[----:B------:R-:W-:Y:S01]  /*1950*/  MOV R13, UR13 ;  /* 0x0000000d000d7c02 */ /* 0x000fe20008000f00 */
[----:B------:R-:W-:Y:S01]  /*1960*/  @!UP2 UIMAD.WIDE.U32 UR12, UR14, 0x8, UR18 ;  /* 0x000000080e0ca8a5 */ /* 0x000fe2000f8e0012 */
[----:B-1----:R-:W-:-:S02]  /*1970*/  MOV R16, UR10 ;  /* 0x0000000a00107c02 */ /* 0x002fc40008000f00 */
[----:B--2---:R-:W-:Y:S02]  /*1980*/  MOV R17, UR11 ;  /* 0x0000000b00117c02 */ /* 0x004fe40008000f00 */
[----:B------:R-:W2:Y:S01]  /*1990*/  @!P4 LDG.E.64 R12, desc[UR16][R12.64] ;  /* 0x000000100c0cc981 */ /* 0x000ea2000c1e1b00 */
[----:B------:R-:W-:Y:S01]  /*19a0*/  MOV R14, UR12 ;  /* 0x0000000c000e7c02 */ /* 0x000fe20008000f00 */
[----:B------:R-:W-:Y:S02]  /*19b0*/  IMAD.U32 R15, RZ, RZ, UR13 ;  /* 0x0000000dff0f7e24 */ /* 0x000fe4000f8e00ff */
[----:B------:R-:W3:Y:S04]  /*19c0*/  @!P5 LDG.E.64 R16, desc[UR16][R16.64] ;  /* 0x000000101010d981 */ /* 0x000ee8000c1e1b00 */
[----:B------:R-:W4:Y:S01]  /*19d0*/  @!P6 LDG.E.64 R14, desc[UR16][R14.64] ;  /* 0x000000100e0ee981 */ /* 0x000f22000c1e1b00 */
[----:B------:R-:W-:-:S04]  /*19e0*/  MOV R18, UR5 ;  /* 0x0000000500127c02 */ /* 0x000fc80008000f00 */
[----:B------:R-:W-:-:S04]  /*19f0*/  IADD3 R18, PT, PT, R18, 0x4, RZ ;  /* 0x0000000412127810 */ /* 0x000fc80007ffe0ff */
[----:B------:R-:W-:Y:S01]  /*1a00*/  R2UR UR5, R18 ;  /* 0x00000000120572ca */ /* 0x000fe200000e0000 */
        /* <DEDUP_REMOVED lines=8> */
.L_x_2169:
        /* <DEDUP_REMOVED lines=28> */
.L_x_2170:
        /* <DEDUP_REMOVED lines=13> */
.L_x_2171:
[----:B------:R-:W-:Y:S05]  /*1d20*/  BSYNC.RECONVERGENT B0 ;  /* 0x0000000000007941 */ /* 0x000fea0003800200 */
.L_x_2164:
[----:B-1----:R-:W1:Y:S01]  /*1d30*/  S2R R16, SR_TID.X ;  /* 0x0000000000107919 */ /* 0x002e620000002100 */
[----:B------:R-:W4:Y:S01]  /*1d40*/  S2UR UR9, SR_CgaCtaId ;  /* 0x00000000000979c3 */ /* 0x000f220000008800 */
[----:B------:R-:W0:Y:S01]  /*1d50*/  LDCU UR10, c[0x0][0x414] ;  /* 0x00008280ff0a77ac */ /* 0x000e220008000800 */
[----:B------:R-:W-:Y:S01]  /*1d60*/  MOV R19, UR8 ;  /* 0x0000000800137c02 */ /* 0x000fe20008000f00 */
[----:B------:R-:W-:-:S05]  /*1d70*/  UMOV UR5, 0x400 ;  /* 0x0000040000057882 */ /* 0x000fca0000000000 */
[----:B------:R-:W2:Y:S08]  /*1d80*/  @P0 LDC.64 R14, c[0x0][0x388] ;  /* 0x0000e200ff0e0b82 */ /* 0x000eb00000000a00 */
[----:B---3--:R-:W3:Y:S01]  /*1d90*/  LDC.64 R12, c[0x0][0x398] ;  /* 0x0000e600ff0c7b82 */ /* 0x008ee20000000a00 */
[----:B0-----:R-:W-:Y:S01]  /*1da0*/  @P0 FMUL.FTZ R28, R10, UR10 ;  /* 0x0000000a0a1c0c20 */ /* 0x001fe20008410000 */
[----:B------:R-:W-:Y:S01]  /*1db0*/  @P0 FMUL.FTZ R29, R11, UR10 ;  /* 0x0000000a0b1d0c20 */ /* 0x000fe20008410000 */
[----:B----4-:R-:W-:Y:S01]  /*1dc0*/  ULEA UR5, UR9, UR5, 0x18 ;  /* 0x0000000509057291 */ /* 0x010fe2000f8ec0ff */
[----:B-1----:R-:W-:Y:S01]  /*1dd0*/  LOP3.LUT R8, R16, 0xffff, RZ, 0xc0, !PT ;  /* 0x0000ffff10087812 */ /* 0x002fe200078ec0ff */
[----:B--2---:R-:W-:-:S07]  /*1de0*/  @P0 IMAD.WIDE R18, R19, 0x8, R14 ;  /* 0x0000000813120825 */ /* 0x004fce00078e020e */
[----:B------:R-:W-:Y:S01]  /*1df0*/  @!P3 STS.64 [UR5+0x78], R10 ;  /* 0x0000780aff00b988 */ /* 0x000fe20008000a05 */
[----:B------:R-:W-:-:S03]  /*1e00*/  IMAD R8, R8, 0x2aab, RZ ;  /* 0x00002aab08087824 */ /* 0x000fc600078e02ff */
[----:B------:R-:W-:Y:S02]  /*1e10*/  @P0 STG.E.64 desc[UR16][R18.64], R28 ;  /* 0x0000001c12000986 */ /* 0x000fe4000c101b10 */
[----:B------:R-:W-:-:S04]  /*1e20*/  SHF.R.U32.HI R8, RZ, 0x10, R8 ;  /* 0x00000010ff087819 */ /* 0x000fc80000011608 */
[----:B------:R-:W-:-:S05]  /*1e30*/  PRMT R8, R8, 0x9910, RZ ;  /* 0x0000991008087816 */ /* 0x000fca00000000ff */
[----:B------:R-:W-:-:S05]  /*1e40*/  IMAD R8, R8, 0x6, RZ ;  /* 0x0000000608087824 */ /* 0x000fca00078e02ff */
[----:B------:R-:W-:Y:S02]  /*1e50*/  IADD3 R17, PT, PT, RZ, -R8, RZ ;  /* 0x80000008ff117210 */ /* 0x000fe40007ffe0ff */
[----:B------:R-:W0:Y:S02]  /*1e60*/  LDC.64 R8, c[0x0][0x3a0] ;  /* 0x0000e800ff087b82 */ /* 0x000e240000000a00 */
[----:B------:R-:W-:-:S04]  /*1e70*/  PRMT R17, R17, 0x7710, RZ ;  /* 0x0000771011117816 */ /* 0x000fc800000000ff */
[----:B------:R-:W-:-:S04]  /*1e80*/  IADD3 R17, PT, PT, R17, R16, RZ ;  /* 0x0000001011117210 */ /* 0x000fc80007ffe0ff */
[----:B------:R-:W-:-:S04]  /*1e90*/  SHF.L.U32 R17, R17, 0x1, RZ ;  /* 0x0000000111117819 */ /* 0x000fc800000006ff */
[----:B------:R-:W-:-:S05]  /*1ea0*/  LOP3.LUT R17, R17, 0xffff, RZ, 0xc0, !PT ;  /* 0x0000ffff11117812 */ /* 0x000fca00078ec0ff */
[----:B------:R-:W-:-:S04]  /*1eb0*/  IMAD.IADD R17, R0, 0x1, R17 ;  /* 0x0000000100117824 */ /* 0x000fc800078e0211 */
[C---:B---3--:R-:W-:Y:S01]  /*1ec0*/  IMAD.WIDE R14, R17.reuse, 0x4, R12 ;  /* 0x00000004110e7825 */ /* 0x048fe200078e020c */
[----:B------:R-:W-:Y:S03]  /*1ed0*/  BAR.SYNC.DEFER_BLOCKING 0x0 ;  /* 0x0000000000007b1d */ /* 0x000fe60000010000 */
[----:B0-----:R-:W-:-:S03]  /*1ee0*/  IMAD.WIDE R16, R17, 0x4, R8 ;  /* 0x0000000411107825 */ /* 0x001fc600078e0208 */
[----:B------:R-:W5:Y:S04]  /*1ef0*/  LDG.E.64 R14, desc[UR16][R14.64] ;  /* 0x000000100e0e7981 */ /* 0x000f68000c1e1b00 */
[----:B------:R-:W5:Y:S01]  /*1f00*/  LDG.E.64 R16, desc[UR16][R16.64] ;  /* 0x0000001010107981 */ /* 0x000f62000c1e1b00 */
[----:B------:R-:W-:Y:S03]  /*1f10*/  BSSY.RECONVERGENT B0, `(.L_x_2172) ;  /* 0x00000ef000007945 */ /* 0x000fe60003800200 */
[----:B------:R-:W0:Y:S01]  /*1f20*/  LDS.64 R12, [UR5+0x78] ;  /* 0x00007805ff0c7984 */ /* 0x000e220008000a00 */
[----:B------:R-:W1:Y:S02]  /*1f30*/  LDCU.U8 UR5, c[0x0][0x3fc] ;  /* 0x00007f80ff0577ac */ /* 0x000e640008000000 */
[----:B-1----:R-:W-:Y:S01]  /*1f40*/  UISETP.NE.AND UP0, UPT, UR5, URZ, UPT ;  /* 0x000000ff0500728c */ /* 0x002fe2000bf05270 */
[----:B0-----:R-:W-:-:S04]  /*1f50*/  FMUL.FTZ R12, R12, UR10 ;  /* 0x0000000a0c0c7c20 */ /* 0x001fc80008410000 */
[----:B------:R-:W-:-:S04]  /*1f60*/  FMUL.FTZ R0, R12, R12 ;  /* 0x0000000c0c007220 */ /* 0x000fc80000410000 */
[----:B------:R-:W-:-:S05]  /*1f70*/  FFMA.FTZ R0, R13, UR10, -R0 ;  /* 0x0000000a0d007c23 */ /* 0x000fca0008010800 */
[----:B------:R-:W-:-:S13]  /*1f80*/  FSETP.GTU.FTZ.AND P2, PT, R0, RZ, PT ;  /* 0x000000ff0000720b */ /* 0x000fda0003f5c000 */
[----:B------:R-:W0:Y:S02]  /*1f90*/  @P2 LDC R9, c[0x0][0x3a8] ;  /* 0x0000ea00ff092b82 */ /* 0x000e240000000800 */
[----:B0-----:R-:W-:Y:S01]  /*1fa0*/  @P2 FADD.FTZ R0, R0, R9 ;  /* 0x0000000900002221 */ /* 0x001fe20000010000 */
[----:B------:R-:W-:-:S06]  /*1fb0*/  HFMA2 R9, -RZ, RZ, 1.875, 0 ;  /* 0x3f800000ff097431 */ /* 0x000fcc00000001ff */
        /* <DEDUP_REMOVED lines=13> */
[----:B------:R-:W-:Y:S02]  /*2090*/  IMAD.MOV.U32 R11, RZ, RZ, R25 ;  /* 0x000000ffff0b7224 */ /* 0x000fe400078e0019 */
[----:B------:R-:W-:Y:S01]  /*20a0*/  FADD.FTZ R4, -R12, R4 ;  /* 0x000000040c047221 */ /* 0x000fe20000010100 */
[----:B------:R-:W2:Y:S01]  /*20b0*/  LDCU.64 UR10, c[0x0][0x380] ;  /* 0x00007000ff0a77ac */ /* 0x000ea20008000a00 */
[----:B0-----:R-:W-:Y:S02]  /*20c0*/  IMAD R18, R18, UR18, RZ ;  /* 0x0000001212127c24 */ /* 0x001fe4000f8e02ff */
[----:B------:R-:W-:-:S04]  /*20d0*/  IMAD.WIDE.U32 R10, R23, UR18, R10 ;  /* 0x00000012170a7c25 */ /* 0x000fc8000f8e000a */
[----:B------:R-:W-:Y:S01]  /*20e0*/  IMAD R19, R23, UR19, R18 ;  /* 0x0000001317137c24 */ /* 0x000fe2000f8e0212 */
[----:B--2---:R-:W-:-:S04]  /*20f0*/  LEA R18, P1, R10, UR10, 0x2 ;  /* 0x0000000a0a127c11 */ /* 0x004fc8000f8210ff */
[----:B------:R-:W-:-:S04]  /*2100*/  IADD3 R19, PT, PT, R11, R19, RZ ;  /* 0x000000130b137210 */ /* 0x000fc80007ffe0ff */
[----:B------:R-:W-:Y:S01]  /*2110*/  LEA.HI.X R19, R10, UR11, R19, 0x2, P1 ;  /* 0x0000000b0a137c11 */ /* 0x000fe200088f1413 */
[----:B------:R-:W-:Y:S01]  /*2120*/  FADD.FTZ R10, -R12, R5 ;  /* 0x000000050c0a7221 */ /* 0x000fe20000010100 */
[----:B-1----:R-:W-:-:S03]  /*2130*/  FMUL.FTZ R5, R4, R9 ;  /* 0x0000000904057220 */ /* 0x002fc60000410000 */
[----:B------:R-:W-:Y:S01]  /*2140*/  FMUL.FTZ R10, R10, R9 ;  /* 0x000000090a0a7220 */ /* 0x000fe20000410000 */
[----:B-----5:R-:W-:-:S03]  /*2150*/  FFMA.FTZ R4, R14, R5, R16 ;  /* 0x000000050e047223 */ /* 0x020fc60000010010 */
[----:B------:R-:W-:-:S05]  /*2160*/  FFMA.FTZ R5, R15, R10, R17 ;  /* 0x0000000a0f057223 */ /* 0x000fca0000010011 */
[----:B------:R0:W-:Y:S02]  /*2170*/  STG.E.64 desc[UR16][R18.64], R4 ;  /* 0x0000000412007986 */ /* 0x0001e4000c101b10 */
.L_x_2175:
[----:B------:R-:W-:Y:S05]  /*2180*/  BSYNC.RECONVERGENT B1 ;  /* 0x0000000000017941 */ /* 0x000fea0003800200 */
.L_x_2174:
        /* <DEDUP_REMOVED lines=11> */
[----:B------:R-:W0:Y:S01]  /*2240*/  LDCU.64 UR10, c[0x0][0x3e0] ;  /* 0x00007c00ff0a77ac */ /* 0x000e220008000a00 */
[----:B------:R-:W-:Y:S01]  /*2250*/  MOV R5, R25 ;  /* 0x0000001900057202 */ /* 0x000fe20000000f00 */
[C---:B------:R-:W-:Y:S01]  /*2260*/  FADD.FTZ R2, -R12.reuse, R2 ;  /* 0x000000020c027221 */ /* 0x040fe20000010100 */
[----:B------:R-:W-:Y:S01]  /*2270*/  FADD.FTZ R28, -R12, R3 ;  /* 0x000000030c1c7221 */ /* 0x000fe20000010100 */
        /* <DEDUP_REMOVED lines=8> */
[----:B------:R-:W-:-:S05]  /*2300*/  IMAD.WIDE.U32 R4, R13, UR10, R4 ;  /* 0x0000000a0d047c25 */ /* 0x000fca000f8e0004 */
[----:B------:R-:W-:Y:S02]  /*2310*/  IADD3 R19, PT, PT, R5, R19, RZ ;  /* 0x0000001305137210 */ /* 0x000fe40007ffe0ff */
[----:B--2---:R-:W-:-:S04]  /*2320*/  LEA R18, P1, R4, UR18, 0x2 ;  /* 0x0000001204127c11 */ /* 0x004fc8000f8210ff */
[----:B------:R-:W-:-:S05]  /*2330*/  LEA.HI.X R19, R4, UR19, R19, 0x2, P1 ;  /* 0x0000001304137c11 */ /* 0x000fca00088f1413 */
[----:B------:R0:W-:Y:S04]  /*2340*/  STG.E.64 desc[UR16][R18.64], R2 ;  /* 0x0000000212007986 */ /* 0x0001e8000c101b10 */
.L_x_2177:
[----:B------:R-:W-:Y:S05]  /*2350*/  BSYNC.RECONVERGENT B1 ;  /* 0x0000000000017941 */ /* 0x000fea0003800200 */
.L_x_2176:
[----:B------:R-:W-:Y:S04]  /*2360*/  BSSY.RECONVERGENT B1, `(.L_x_2178) ;  /* 0x0000013000017945 */ /* 0x000fe80003800200 */
[----:B------:R-:W-:Y:S05]  /*2370*/  @P2 BRA `(.L_x_2179) ;  /* 0x0000000000442947 */ /* 0x000fea0003800000 */
[----:B------:R-:W2:Y:S01]  /*2380*/  LDCU.64 UR10, c[0x0][0x3e0] ;  /* 0x00007c00ff0a77ac */ /* 0x000ea20008000a00 */
[----:B0-----:R-:W-:Y:S01]  /*2390*/  MOV R2, R26 ;  /* 0x0000001a00027202 */ /* 0x001fe20000000f00 */
[----:B------:R-:W-:Y:S02]  /*23a0*/  IMAD.MOV.U32 R3, RZ, RZ, R25 ;  /* 0x000000ffff037224 */ /* 0x000fe400078e0019 */
[----:B------:R-:W-:Y:S01]  /*23b0*/  FADD.FTZ R6, -R12, R6 ;  /* 0x000000060c067221 */ /* 0x000fe20000010100 */
[----:B------:R-:W0:Y:S01]  /*23c0*/  LDCU.64 UR18, c[0x0][0x380] ;  /* 0x00007000ff1277ac */ /* 0x000e220008000a00 */
[----:B--2---:R-:W-:Y:S02]  /*23d0*/  IMAD R5, R10, UR10, RZ ;  /* 0x0000000a0a057c24 */ /* 0x004fe4000f8e02ff */
[----:B------:R-:W-:-:S04]  /*23e0*/  IMAD.WIDE.U32 R2, R0, UR10, R2 ;  /* 0x0000000a00027c25 */ /* 0x000fc8000f8e0002 */
[----:B------:R-:W-:Y:S02]  /*23f0*/  IMAD R13, R0, UR11, R5 ;  /* 0x0000000b000d7c24 */ /* 0x000fe4000f8e0205 */
[----:B------:R-:W-:Y:S01]  /*2400*/  FADD.FTZ R0, -R12, R7 ;  /* 0x000000070c007221 */ /* 0x000fe20000010100 */
[----:B-1----:R-:W-:Y:S01]  /*2410*/  FMUL.FTZ R5, R6, R9 ;  /* 0x0000000906057220 */ /* 0x002fe20000410000 */
[----:B0-----:R-:W-:Y:S02]  /*2420*/  LEA R4, P1, R2, UR18, 0x2 ;  /* 0x0000001202047c11 */ /* 0x001fe4000f8210ff */
[----:B------:R-:W-:Y:S01]  /*2430*/  IADD3 R13, PT, PT, R3, R13, RZ ;  /* 0x0000000d030d7210 */ /* 0x000fe20007ffe0ff */
[----:B------:R-:W-:Y:S01]  /*2440*/  FMUL.FTZ R0, R0, R9 ;  /* 0x0000000900007220 */ /* 0x000fe20000410000 */
[----:B-----5:R-:W-:Y:S02]  /*2450*/  FFMA.FTZ R6, R14, R5, R16 ;  /* 0x000000050e067223 */ /* 0x020fe40000010010 */
[----:B------:R-:W-:Y:S01]  /*2460*/  LEA.HI.X R5, R2, UR19, R13, 0x2, P1 ;  /* 0x0000001302057c11 */ /* 0x000fe200088f140d */
[----:B------:R-:W-:-:S05]  /*2470*/  FFMA.FTZ R7, R15, R0, R17 ;  /* 0x000000000f077223 */ /* 0x000fca0000010011 */
[----:B------:R2:W-:Y:S02]  /*2480*/  STG.E.64 desc[UR16][R4.64], R6 ;  /* 0x0000000604007986 */ /* 0x0005e4000c101b10 */
.L_x_2179:
[----:B------:R-:W-:Y:S05]  /*2490*/  BSYNC.RECONVERGENT B1 ;  /* 0x0000000000017941 */ /* 0x000fea0003800200 */
.L_x_2178:
[----:B------:R-:W-:Y:S05]  /*24a0*/  @P3 BRA `(.L_x_2180) ;  /* 0x0000000800543947 */ /* 0x000fea0003800000 */
[----:B------:R-:W3:Y:S01]  /*24b0*/  LDCU.64 UR10, c[0x0][0x3e0] ;  /* 0x00007c00ff0a77ac */ /* 0x000ee20008000a00 */
[----:B0-----:R-:W-:Y:S01]  /*24c0*/  MOV R2, R26 ;  /* 0x0000001a00027202 */ /* 0x001fe20000000f00 */
[C---:B------:R-:W-:Y:S01]  /*24d0*/  FADD.FTZ R20, -R12.reuse, R20 ;  /* 0x000000140c147221 */ /* 0x040fe20000010100 */
[----:B------:R-:W-:Y:S01]  /*24e0*/  MOV R3, R25 ;  /* 0x0000001900037202 */ /* 0x000fe20000000f00 */
[----:B------:R-:W0:Y:S01]  /*24f0*/  LDCU.64 UR12, c[0x0][0x380] ;  /* 0x00007000ff0c77ac */ /* 0x000e220008000a00 */
[----:B------:R-:W-:Y:S01]  /*2500*/  FADD.FTZ R12, -R12, R21 ;  /* 0x000000150c0c7221 */ /* 0x000fe20000010100 */
[----:B-12---:R-:W-:-:S03]  /*2510*/  FMUL.FTZ R5, R20, R9 ;  /* 0x0000000914057220 */ /* 0x006fc60000410000 */
[----:B------:R-:W-:Y:S01]  /*2520*/  FMUL.FTZ R12, R12, R9 ;  /* 0x000000090c0c7220 */ /* 0x000fe20000410000 */
[----:B-----5:R-:W-:-:S03]  /*2530*/  FFMA.FTZ R14, R14, R5, R16 ;  /* 0x000000050e0e7223 */ /* 0x020fc60000010010 */
[----:B------:R-:W-:Y:S01]  /*2540*/  FFMA.FTZ R15, R15, R12, R17 ;  /* 0x0000000c0f0f7223 */ /* 0x000fe20000010011 */
[----:B---3--:R-:W-:Y:S02]  /*2550*/  IMAD R11, R11, UR10, RZ ;  /* 0x0000000a0b0b7c24 */ /* 0x008fe4000f8e02ff */
[----:B------:R-:W-:-:S04]  /*2560*/  IMAD.WIDE.U32 R2, R8, UR10, R2 ;  /* 0x0000000a08027c25 */ /* 0x000fc8000f8e0002 */
[----:B------:R-:W-:Y:S01]  /*2570*/  IMAD R11, R8, UR11, R11 ;  /* 0x0000000b080b7c24 */ /* 0x000fe2000f8e020b */
[----:B0-----:R-:W-:-:S04]  /*2580*/  LEA R4, P1, R2, UR12, 0x2 ;  /* 0x0000000c02047c11 */ /* 0x001fc8000f8210ff */
[----:B------:R-:W-:-:S04]  /*2590*/  IADD3 R11, PT, PT, R3, R11, RZ ;  /* 0x0000000b030b7210 */ /* 0x000fc80007ffe0ff */
[----:B------:R-:W-:-:S05]  /*25a0*/  LEA.HI.X R5, R2, UR13, R11, 0x2, P1 ;  /* 0x0000000d02057c11 */ /* 0x000fca00088f140b */
[----:B------:R3:W-:Y:S01]  /*25b0*/  STG.E.64 desc[UR16][R4.64], R14 ;  /* 0x0000000e04007986 */ /* 0x0007e2000c101b10 */
[----:B------:R-:W-:Y:S05]  /*25c0*/  BRA `(.L_x_2180) ;  /* 0x00000008000c7947 */ /* 0x000fea0003800000 */
.L_x_2173:
[----:B------:R-:W2:Y:S01]  /*25d0*/  LDCU.64 UR18, c[0x0][0x3e8] ;  /* 0x00007d00ff1277ac */ /* 0x000ea20008000a00 */
[----:B------:R-:W-:Y:S01]  /*25e0*/  BSSY.RECONVERGENT B1, `(.L_x_2181) ;  /* 0x0000021000017945 */ /* 0x000fe20003800200 */
[C---:B------:R-:W-:Y:S01]  /*25f0*/  IADD3 R13, PT, PT, R23.reuse, 0x40, RZ ;  /* 0x00000040170d7810 */ /* 0x040fe20007ffe0ff */
[C---:B------:R-:W-:Y:S01]  /*2600*/  VIADD R8, R23.reuse, 0x80 ;  /* 0x0000008017087836 */ /* 0x040fe20000000000 */
[----:B0-----:R-:W-:Y:S01]  /*2610*/  IADD3 R0, PT, PT, R23, 0xc0, RZ ;  /* 0x000000c017007810 */ /* 0x001fe20007ffe0ff */
[----:B------:R-:W-:Y:S06]  /*2620*/  @P1 BRA `(.L_x_2182) ;  /* 0x0000000000701947 */ /* 0x000fec0003800000 */
[----:B------:R-:W0:Y:S01]  /*2630*/  LDCU.64 UR10, c[0x0][0x3e0] ;  /* 0x00007c00ff0a77ac */ /* 0x000e220008000a00 */
[----:B------:R-:W-:Y:S01]  /*2640*/  SHF.R.S32.HI R10, RZ, 0x1f, R23 ;  /* 0x0000001fff0a7819 */ /* 0x000fe20000011417 */
[----:B------:R-:W-:Y:S01]  /*2650*/  FADD.FTZ R4, -R12, R4 ;  /* 0x000000040c047221 */ /* 0x000fe20000010100 */
[----:B------:R-:W-:Y:S01]  /*2660*/  MOV R18, R26 ;  /* 0x0000001a00127202 */ /* 0x000fe20000000f00 */
[----:B------:R-:W3:Y:S01]  /*2670*/  LDCU.64 UR12, c[0x0][0x380] ;  /* 0x00007000ff0c77ac */ /* 0x000ee20008000a00 */
[----:B------:R-:W-:Y:S01]  /*2680*/  MOV R19, R25 ;  /* 0x0000001900137202 */ /* 0x000fe20000000f00 */
[----:B0-----:R-:W-:Y:S02]  /*2690*/  IMAD R10, R10, UR10, RZ ;  /* 0x0000000a0a0a7c24 */ /* 0x001fe4000f8e02ff */
[----:B------:R-:W-:-:S04]  /*26a0*/  IMAD.WIDE.U32 R18, R23, UR10, R18 ;  /* 0x0000000a17127c25 */ /* 0x000fc8000f8e0012 */
[----:B------:R-:W-:Y:S01]  /*26b0*/  IMAD R11, R23, UR11, R10 ;  /* 0x0000000b170b7c24 */ /* 0x000fe2000f8e020a */
[----:B---3--:R-:W-:-:S04]  /*26c0*/  LEA R10, P1, R18, UR12, 0x2 ;  /* 0x0000000c120a7c11 */ /* 0x008fc8000f8210ff */
[----:B------:R-:W-:Y:S01]  /*26d0*/  IADD3 R11, PT, PT, R19, R11, RZ ;  /* 0x0000000b130b7210 */ /* 0x000fe20007ffe0ff */
[----:B-1----:R-:W-:-:S03]  /*26e0*/  FMUL.FTZ R19, R4, R9 ;  /* 0x0000000904137220 */ /* 0x002fc60000410000 */
[----:B------:R-:W-:Y:S01]  /*26f0*/  LEA.HI.X R11, R18, UR13, R11, 0x2, P1 ;  /* 0x0000000d120b7c11 */ /* 0x000fe200088f140b */
[----:B------:R-:W-:Y:S01]  /*2700*/  FADD.FTZ R18, -R12, R5 ;  /* 0x000000050c127221 */ /* 0x000fe20000010100 */
[----:B-----5:R-:W-:-:S03]  /*2710*/  FFMA.FTZ R4, R14, R19, R16 ;  /* 0x000000130e047223 */ /* 0x020fc60000010010 */
[----:B------:R-:W-:Y:S01]  /*2720*/  FMUL.FTZ R28, R18, R9 ;  /* 0x00000009121c7220 */ /* 0x000fe20000410000 */
[----:B------:R-:W-:-:S03]  /*2730*/  FMUL.FTZ R18, R4, -1.4426950216293334961 ;  /* 0xbfb8aa3b04127820 */ /* 0x000fc60000410000 */
[----:B------:R-:W-:-:S03]  /*2740*/  FFMA.FTZ R5, R15, R28, R17 ;  /* 0x0000001c0f057223 */ /* 0x000fc60000010011 */
[----:B------:R-:W0:Y:S01]  /*2750*/  MUFU.EX2 R18, R18 ;  /* 0x0000001200127308 */ /* 0x000e220000000800 */
[----:B------:R-:W-:-:S07]  /*2760*/  FMUL.FTZ R28, R5, -1.4426950216293334961 ;  /* 0xbfb8aa3b051c7820 */ /* 0x000fce0000410000 */
[----:B------:R-:W1:Y:S01]  /*2770*/  MUFU.EX2 R28, R28 ;  /* 0x0000001c001c7308 */ /* 0x000e620000000800 */
[----:B0-----:R-:W-:-:S07]  /*2780*/  FADD.FTZ R19, R18, 1 ;  /* 0x3f80000012137421 */ /* 0x001fce0000010000 */
[----:B------:R-:W0:Y:S01]  /*2790*/  MUFU.RCP R19, R19 ;  /* 0x0000001300137308 */ /* 0x000e220000001000 */
[----:B-1----:R-:W-:-:S07]  /*27a0*/  FADD.FTZ R29, R28, 1 ;  /* 0x3f8000001c1d7421 */ /* 0x002fce0000010000 */
[----:B------:R-:W1:Y:S01]  /*27b0*/  MUFU.RCP R29, R29 ;  /* 0x0000001d001d7308 */ /* 0x000e620000001000 */
[----:B0-----:R-:W-:Y:S01]  /*27c0*/  FMUL.FTZ R4, R4, R19 ;  /* 0x0000001304047220 */ /* 0x001fe20000410000 */
[----:B-1----:R-:W-:-:S05]  /*27d0*/  FMUL.FTZ R5, R5, R29 ;  /* 0x0000001d05057220 */ /* 0x002fca0000410000 */
[----:B------:R0:W-:Y:S02]  /*27e0*/  STG.E.64 desc[UR16][R10.64], R4 ;  /* 0x000000040a007986 */ /* 0x0001e4000c101b10 */
.L_x_2182:
[----:B--2---:R-:W-:Y:S05]  /*27f0*/  BSYNC.RECONVERGENT B1 ;  /* 0x0000000000017941 */ /* 0x004fea0003800200 */
.L_x_2181:
        /* <DEDUP_REMOVED lines=12> */
[----:B------:R-:W-:Y:S02]  /*28c0*/  IMAD.MOV.U32 R5, RZ, RZ, R25 ;  /* 0x000000ffff057224 */ /* 0x000fe400078e0019 */
[C---:B------:R-:W-:Y:S01]  /*28d0*/  FADD.FTZ R2, -R12.reuse, R2 ;  /* 0x000000020c027221 */ /* 0x040fe20000010100 */
[----:B------:R-:W-:Y:S01]  /*28e0*/  FADD.FTZ R18, -R12, R3 ;  /* 0x000000030c127221 */ /* 0x000fe20000010100 */
[----:B------:R-:W2:Y:S03]  /*28f0*/  LDCU.64 UR12, c[0x0][0x380] ;  /* 0x00007000ff0c77ac */ /* 0x000ea60008000a00 */
[----:B-1----:R-:W-:Y:S01]  /*2900*/  FMUL.FTZ R28, R18, R9 ;  /* 0x00000009121c7220 */ /* 0x002fe20000410000 */
[----:B0-----:R-:W-:-:S04]  /*2910*/  IMAD R4, R4, UR10, RZ ;  /* 0x0000000a04047c24 */ /* 0x001fc8000f8e02ff */
[----:B------:R-:W-:Y:S01]  /*2920*/  IMAD R19, R13, UR11, R4 ;  /* 0x0000000b0d137c24 */ /* 0x000fe2000f8e0204 */
[----:B------:R-:W-:-:S05]  /*2930*/  MOV R4, R26 ;  /* 0x0000001a00047202 */ /* 0x000fca0000000f00 */
[----:B------:R-:W-:-:S04]  /*2940*/  IMAD.WIDE.U32 R4, R13, UR10, R4 ;  /* 0x0000000a0d047c25 */ /* 0x000fc8000f8e0004 */
[----:B------:R-:W-:Y:S01]  /*2950*/  FMUL.FTZ R13, R2, R9 ;  /* 0x00000009020d7220 */ /* 0x000fe20000410000 */
[----:B------:R-:W-:-:S03]  /*2960*/  IADD3 R19, PT, PT, R5, R19, RZ ;  /* 0x0000001305137210 */ /* 0x000fc60007ffe0ff */
[----:B-----5:R-:W-:Y:S01]  /*2970*/  FFMA.FTZ R5, R14, R13, R16 ;  /* 0x0000000d0e057223 */ /* 0x020fe20000010010 */
[----:B------:R-:W-:Y:S01]  /*2980*/  FFMA.FTZ R13, R15, R28, R17 ;  /* 0x0000001c0f0d7223 */ /* 0x000fe20000010011 */
[C---:B--2---:R-:W-:Y:S02]  /*2990*/  LEA R2, P1, R4.reuse, UR12, 0x2 ;  /* 0x0000000c04027c11 */ /* 0x044fe4000f8210ff */
[----:B------:R-:W-:Y:S01]  /*29a0*/  FMUL.FTZ R18, R5, -1.4426950216293334961 ;  /* 0xbfb8aa3b05127820 */ /* 0x000fe20000410000 */
[----:B------:R-:W-:Y:S01]  /*29b0*/  FMUL.FTZ R28, R13, -1.4426950216293334961 ;  /* 0xbfb8aa3b0d1c7820 */ /* 0x000fe20000410000 */
[----:B------:R-:W-:-:S04]  /*29c0*/  LEA.HI.X R3, R4, UR13, R19, 0x2, P1 ;  /* 0x0000000d04037c11 */ /* 0x000fc800088f1413 */
[----:B------:R-:W0:Y:S08]  /*29d0*/  MUFU.EX2 R18, R18 ;  /* 0x0000001200127308 */ /* 0x000e300000000800 */
        /* <DEDUP_REMOVED lines=8> */
.L_x_2184:
[----:B------:R-:W-:Y:S05]  /*2a60*/  BSYNC.RECONVERGENT B1 ;  /* 0x0000000000017941 */ /* 0x000fea0003800200 */
.L_x_2183:
[----:B------:R-:W-:Y:S04]  /*2a70*/  BSSY.RECONVERGENT B1, `(.L_x_2185) ;  /* 0x000001d000017945 */ /* 0x000fe80003800200 */
[----:B------:R-:W-:Y:S05]  /*2a80*/  @P2 BRA `(.L_x_2186) ;  /* 0x00000000006c2947 */ /* 0x000fea0003800000 */
[C---:B------:R-:W-:Y:S01]  /*2a90*/  FADD.FTZ R6, -R12.reuse, R6 ;  /* 0x000000060c067221 */ /* 0x040fe20000010100 */
[----:B0-----:R-:W-:Y:S01]  /*2aa0*/  FADD.FTZ R2, -R12, R7 ;  /* 0x000000070c027221 */ /* 0x001fe20000010100 */
[----:B------:R-:W0:Y:S02]  /*2ab0*/  LDCU.64 UR10, c[0x0][0x3e0] ;  /* 0x00007c00ff0a77ac */ /* 0x000e240008000a00 */
[-C--:B-1----:R-:W-:Y:S01]  /*2ac0*/  FMUL.FTZ R3, R6, R9.reuse ;  /* 0x0000000906037220 */ /* 0x082fe20000410000 */
[----:B------:R-:W-:Y:S01]  /*2ad0*/  FMUL.FTZ R6, R2, R9 ;  /* 0x0000000902067220 */ /* 0x000fe20000410000 */
[----:B------:R-:W1:Y:S02]  /*2ae0*/  LDCU.64 UR12, c[0x0][0x380] ;  /* 0x00007000ff0c77ac */ /* 0x000e640008000a00 */
[----:B-----5:R-:W-:Y:S01]  /*2af0*/  FFMA.FTZ R7, R14, R3, R16 ;  /* 0x000000030e077223 */ /* 0x020fe20000010010 */
        /* <DEDUP_REMOVED lines=13> */
[----:B-1----:R-:W-:-:S05]  /*2bd0*/  LEA R4, P1, R2, UR12, 0x2 ;  /* 0x0000000c02047c11 */ /* 0x002fca000f8210ff */
[----:B------:R-:W0:Y:S01]  /*2be0*/  MUFU.RCP R13, R13 ;  /* 0x0000000d000d7308 */ /* 0x000e220000001000 */
[----:B------:R-:W-:-:S04]  /*2bf0*/  IADD3 R5, PT, PT, R3, R5, RZ ;  /* 0x0000000503057210 */ /* 0x000fc80007ffe0ff */
[----:B------:R-:W-:Y:S01]  /*2c00*/  LEA.HI.X R5, R2, UR13, R5, 0x2, P1 ;  /* 0x0000000d02057c11 */ /* 0x000fe200088f1405 */
[----:B--2---:R-:W-:Y:S01]  /*2c10*/  FMUL.FTZ R2, R7, R18 ;  /* 0x0000001207027220 */ /* 0x004fe20000410000 */
[----:B0-----:R-:W-:-:S05]  /*2c20*/  FMUL.FTZ R3, R6, R13 ;  /* 0x0000000d06037220 */ /* 0x001fca0000410000 */
[----:B------:R2:W-:Y:S02]  /*2c30*/  STG.E.64 desc[UR16][R4.64], R2 ;  /* 0x0000000204007986 */ /* 0x0005e4000c101b10 */
.L_x_2186:
[----:B------:R-:W-:Y:S05]  /*2c40*/  BSYNC.RECONVERGENT B1 ;  /* 0x0000000000017941 */ /* 0x000fea0003800200 */
.L_x_2185:
[----:B------:R-:W-:Y:S05]  /*2c50*/  @P3 BRA `(.L_x_2180) ;  /* 0x0000000000683947 */ /* 0x000fea0003800000 */
[C---:B------:R-:W-:Y:S01]  /*2c60*/  FADD.FTZ R20, -R12.reuse, R20 ;  /* 0x000000140c147221 */ /* 0x040fe20000010100 */
[----:B------:R-:W-:Y:S01]  /*2c70*/  FADD.FTZ R12, -R12, R21 ;  /* 0x000000150c0c7221 */ /* 0x000fe20000010100 */
[----:B------:R-:W3:Y:S01]  /*2c80*/  LDCU.64 UR10, c[0x0][0x3e0] ;  /* 0x00007c00ff0a77ac */ /* 0x000ee20008000a00 */
[----:B------:R-:W-:Y:S01]  /*2c90*/  MOV R24, R26 ;  /* 0x0000001a00187202 */ /* 0x000fe20000000f00 */
[-C--:B012---:R-:W-:Y:S01]  /*2ca0*/  FMUL.FTZ R3, R20, R9.reuse ;  /* 0x0000000914037220 */ /* 0x087fe20000410000 */
[----:B------:R-:W-:Y:S01]  /*2cb0*/  FMUL.FTZ R12, R12, R9 ;  /* 0x000000090c0c7220 */ /* 0x000fe20000410000 */
[----:B------:R-:W0:Y:S02]  /*2cc0*/  LDCU.64 UR12, c[0x0][0x380] ;  /* 0x00007000ff0c77ac */ /* 0x000e240008000a00 */
[----:B-----5:R-:W-:Y:S01]  /*2cd0*/  FFMA.FTZ R14, R14, R3, R16 ;  /* 0x000000030e0e7223 */ /* 0x020fe20000010010 */
[----:B------:R-:W-:-:S03]  /*2ce0*/  FFMA.FTZ R15, R15, R12, R17 ;  /* 0x0000000c0f0f7223 */ /* 0x000fc60000010011 */
        /* <DEDUP_REMOVED lines=9> */
[----:B0-----:R-:W-:-:S03]  /*2d80*/  LEA R2, P1, R24, UR12, 0x2 ;  /* 0x0000000c18027c11 */ /* 0x001fc6000f8210ff */
[----:B------:R-:W0:Y:S01]  /*2d90*/  MUFU.RCP R5, R4 ;  /* 0x0000000400057308 */ /* 0x000e220000001000 */
[----:B--2---:R-:W-:Y:S01]  /*2da0*/  FADD.FTZ R6, R3, 1 ;  /* 0x3f80000003067421 */ /* 0x004fe20000010000 */
[----:B------:R-:W-:-:S06]  /*2db0*/  LEA.HI.X R3, R24, UR13, R11, 0x2, P1 ;  /* 0x0000000d18037c11 */ /* 0x000fcc00088f140b */
[----:B------:R-:W1:Y:S01]  /*2dc0*/  MUFU.RCP R6, R6 ;  /* 0x0000000600067308 */ /* 0x000e620000001000 */
[----:B0-----:R-:W-:Y:S01]  /*2dd0*/  FMUL.FTZ R14, R14, R5 ;  /* 0x000000050e0e7220 */ /* 0x001fe20000410000 */
[----:B-1----:R-:W-:-:S05]  /*2de0*/  FMUL.FTZ R15, R15, R6 ;  /* 0x000000060f0f7220 */ /* 0x002fca0000410000 */
[----:B------:R4:W-:Y:S02]  /*2df0*/  STG.E.64 desc[UR16][R2.64], R14 ;  /* 0x0000000e02007986 */ /* 0x0009e4000c101b10 */
.L_x_2180:
[----:B------:R-:W-:Y:S05]  /*2e00*/  BSYNC.RECONVERGENT B0 ;  /* 0x0000000000007941 */ /* 0x000fea0003800200 */
.L_x_2172:
[----:B------:R-:W-:Y:S02]  /*2e10*/  UIADD3 UR8, UPT, UPT, UR20, UR8, URZ ;  /* 0x0000000814087290 */ /* 0x000fe4000fffe0ff */
[----:B------:R-:W-:Y:S02]  /*2e20*/  UIADD3 UR4, UPT, UPT, UR4, 0x1, URZ ;  /* 0x0000000104047890 */ /* 0x000fe4000fffe0ff */
[----:B------:R-:W-:-:S09]  /*2e30*/  UISETP.GE.AND UP0, UPT, UR8, UR7, UPT ;  /* 0x000000070800728c */ /* 0x000fd2000bf06270 */
[----:B------:R-:W-:Y:S05]  /*2e40*/  BRA.U !UP0, `(.L_x_2187) ;  /* 0xffffffd108d07547 */ /* 0x000fea000b83ffff */
[----:B------:R-:W-:Y:S05]  /*2e50*/  EXIT ;  /* 0x000000000000794d */ /* 0x000fea0003800000 */
.L_x_2188:
        /* <DEDUP_REMOVED lines=10> */
.L_x_2521:


//--------------------- .text._Z35group_norm_nhwc_fwd_one_pass_kernelI11Fp32IOFp32WLi512ELi12ELi384EEv26Group_norm_nhwc_fwd_params --------------------------
	.section	.text._Z35group_norm_nhwc_fwd_one_pass_kernelI11Fp32IOFp32WLi512ELi12ELi384EEv26Group_norm_nhwc_fwd_params,"ax",@progbits
	.align	128
        .global         _Z35group_norm_nhwc_fwd_one_pass_kernelI11Fp32IOFp32WLi512ELi12ELi384EEv26Group_norm_nhwc_fwd_params
        .type           _Z35group_norm_nhwc_fwd_one_pass_kernelI11Fp32IOFp32WLi512ELi12ELi384EEv26Group_norm_nhwc_fwd_params,@function
        .size           _Z35group_norm_nhwc_fwd_one_pass_kernelI11Fp32IOFp32WLi512ELi12ELi384EEv26Group_norm_nhwc_fwd_params,(.L_x_2522 - _Z35group_norm_nhwc_fwd_one_pass_kernelI11Fp32IOFp32WLi512ELi12ELi384EEv26Group_norm_nhwc_fwd_params)
        .other          _Z35group_norm_nhwc_fwd_one_pass_kernelI11Fp32IOFp32WLi512ELi12ELi384EEv26Group_norm_nhwc_fwd_params,@"STO_CUDA_ENTRY STV_DEFAULT"
_Z35group_norm_nhwc_fwd_one_pass_kernelI11Fp32IOFp32WLi512ELi12ELi384EEv26Group_norm_nhwc_fwd_params:
.text._Z35group_norm_nhwc_fwd_one_pass_kernelI11Fp32IOFp32WLi512ELi12ELi384EEv26Group_norm_nhwc_fwd_params:
        /* <DEDUP_REMOVED lines=13> */
[----:B------:R-:W0:Y:S01]  /*00d0*/  LDCU UR17, c[0x0][0x374] ;  /* 0x00006e80ff1177ac */ /* 0x000e220008000800 */
        /* <DEDUP_REMOVED lines=9> */
[----:B------:R-:W-:Y:S02]  /*0170*/  SHF.R.U32.HI R31, RZ, 0x10, R0 ;  /* 0x00000010ff1f7819 */ /* 0x000fe40000011600 */
[----:B------:R-:W0:Y:S02]  /*0180*/  LDC R0, c[0x0][0x370] ;  /* 0x0000dc00ff007b82 */ /* 0x000e240000000800 */
        /* <DEDUP_REMOVED lines=11> */
.L_x_2232:
[----:B-1----:R-:W1:Y:S01]  /*0240*/  LDCU UR5, c[0x0][0x3f8] ;  /* 0x00007f00ff0577ac */ /* 0x002e620008000800 */
[----:B------:R-:W-:Y:S02]  /*0250*/  IABS R8, UR7 ;  /* 0x0000000700087c13 */ /* 0x000fe40008000000 */
[C---:B---3-5:R-:W-:Y:S01]  /*0260*/  IADD3 R17, PT, PT, R31.reuse, 0x40, RZ ;  /* 0x000000401f117810 */ /* 0x068fe20007ffe0ff */
[----:B--2---:R-:W2:Y:S01]  /*0270*/  LDCU.64 UR14, c[0x0][0x3f0] ;  /* 0x00007e00ff0e77ac */ /* 0x004ea20008000a00 */
[----:B------:R-:W-:Y:S02]  /*0280*/  LOP3.LUT R34, R26, 0xffff, RZ, 0xc0, !PT ;  /* 0x0000ffff1a227812 */ /* 0x000fe400078ec0ff */
[----:B------:R-:W-:Y:S02]  /*0290*/  SHF.R.S32.HI R13, RZ, 0x1f, R17 ;  /* 0x0000001fff0d7819 */ /* 0x000fe40000011411 */
[C---:B------:R-:W-:Y:S02]  /*02a0*/  IADD3 R15, PT, PT, R31.reuse, 0x80, RZ ;  /* 0x000000801f0f7810 */ /* 0x040fe40007ffe0ff */
[----:B------:R-:W-:-:S02]  /*02b0*/  IADD3 R16, PT, PT, R31, 0x140, RZ ;  /* 0x000001401f107810 */ /* 0x000fc40007ffe0ff */
[----:B------:R-:W-:Y:S02]  /*02c0*/  SHF.R.S32.HI R37, RZ, 0x1f, R15 ;  /* 0x0000001fff257819 */ /* 0x000fe4000001140f */
[----:B------:R-:W-:Y:S02]  /*02d0*/  IADD3 R14, PT, PT, R31, 0xc0, RZ ;  /* 0x000000c01f0e7810 */ /* 0x000fe40007ffe0ff */
[----:B-1--4-:R-:W-:-:S04]  /*02e0*/  MOV R2, UR5 ;  /* 0x0000000500027c02 */ /* 0x012fc80008000f00 */
[----:B------:R-:W-:-:S04]  /*02f0*/  IABS R5, R2 ;  /* 0x0000000200057213 */ /* 0x000fc80000000000 */
[----:B------:R-:W1:Y:S08]  /*0300*/  I2F.RP R4, R5 ;  /* 0x0000000500047306 */ /* 0x000e700000209400 */
[----:B-1----:R-:W1:Y:S02]  /*0310*/  MUFU.RCP R4, R4 ;  /* 0x0000000400047308 */ /* 0x002e640000001000 */
[----:B-1----:R-:W-:-:S02]  /*0320*/  IADD3 R2, PT, PT, R4, 0xffffffe, RZ ;  /* 0x0ffffffe04027810 */ /* 0x002fc40007ffe0ff */
[----:B------:R-:W-:-:S04]  /*0330*/  IADD3 R4, PT, PT, R31, 0x100, RZ ;  /* 0x000001001f047810 */ /* 0x000fc80007ffe0ff */
[----:B------:R1:W3:Y:S02]  /*0340*/  F2I.FTZ.U32.TRUNC.NTZ R3, R2 ;  /* 0x0000000200037305 */ /* 0x0002e4000021f000 */
[----:B-1----:R-:W-:Y:S01]  /*0350*/  HFMA2 R2, -RZ, RZ, 0, 0 ;  /* 0x00000000ff027431 */ /* 0x002fe200000001ff */
[----:B---3--:R-:W-:Y:S02]  /*0360*/  R2UR UR9, R3 ;  /* 0x00000000030972ca */ /* 0x008fe400000e0000 */
[----:B------:R-:W-:Y:S02]  /*0370*/  IADD3 R6, PT, PT, RZ, -R3, RZ ;  /* 0x80000003ff067210 */ /* 0x000fe40007ffe0ff */
[----:B------:R-:W-:-:S03]  /*0380*/  R2UR UR8, R2 ;  /* 0x00000000020872ca */ /* 0x000fc600000e0000 */
[----:B------:R-:W-:Y:S01]  /*0390*/  IMAD R7, R6, R5, RZ ;  /* 0x0000000506077224 */ /* 0x000fe200078e02ff */
[----:B------:R-:W-:-:S04]  /*03a0*/  MOV R6, R8 ;  /* 0x0000000800067202 */ /* 0x000fc80000000f00 */
[----:B------:R-:W-:-:S05]  /*03b0*/  R2UR UR10, R6 ;  /* 0x00000000060a72ca */ /* 0x000fca00000e0000 */
[----:B------:R-:W-:Y:S01]  /*03c0*/  IMAD.HI.U32 R7, R3, R7, UR8 ;  /* 0x0000000803077e27 */ /* 0x000fe2000f8e0007 */
[----:B------:R-:W-:-:S04]  /*03d0*/  SHF.R.S32.HI R3, RZ, 0x1f, R30 ;  /* 0x0000001fff037819 */ /* 0x000fc8000001141e */
[----:B------:R-:W-:-:S13]  /*03e0*/  R2UR UR8, R7 ;  /* 0x00000000070872ca */ /* 0x000fda00000e0000 */
[----:B------:R-:W-:Y:S02]  /*03f0*/  UIMAD.WIDE.U32 UR8, UR8, UR10, URZ ;  /* 0x0000000a080872a5 */ /* 0x000fe4000f8e00ff */
[----:B------:R-:W-:-:S04]  /*0400*/  ULOP3.LUT UR8, UR7, UR5, URZ, 0x3c, !UPT ;  /* 0x0000000507087292 */ /* 0x000fc8000f8e3cff */
[----:B------:R-:W-:-:S05]  /*0410*/  IADD3 R2, PT, PT, RZ, -UR9, RZ ;  /* 0x80000009ff027c10 */ /* 0x000fca000fffe0ff */
[C---:B------:R-:W-:Y:S01]  /*0420*/  IMAD R2, R5.reuse, R2, UR10 ;  /* 0x0000000a05027e24 */ /* 0x040fe2000f8e0202 */
[----:B------:R-:W1:Y:S04]  /*0430*/  LDCU.64 UR10, c[0x0][0x3e8] ;  /* 0x00007d00ff0a77ac */ /* 0x000e680008000a00 */
[----:B------:R-:W-:-:S13]  /*0440*/  ISETP.GT.U32.AND P1, PT, R5, R2, PT ;  /* 0x000000020500720c */ /* 0x000fda0003f24070 */
[----:B------:R-:W-:Y:S01]  /*0450*/  VOTEU.ANY UP0, P1 ;  /* 0x0000000000ff7886 */ /* 0x000fe20000800100 */
[----:B------:R-:W-:Y:S02]  /*0460*/  PLOP3.LUT P1, PT, PT, PT, UP0, 0x80, 0x8 ;  /* 0x000000000008781c */ /* 0x000fe40003f2f008 */
[----:B-1----:R-:W-:Y:S02]  /*0470*/  ISETP.GE.U32.AND P4, PT, R17, UR10, PT ;  /* 0x0000000a11007c0c */ /* 0x002fe4000bf86070 */
[----:B------:R-:W-:Y:S01]  /*0480*/  @!UP0 UIADD3 UR9, UPT, UPT, UR9, 0x1, URZ ;  /* 0x0000000109098890 */ /* 0x000fe2000fffe0ff */
[----:B------:R-:W-:Y:S01]  /*0490*/  ISETP.GE.U32.AND P5, PT, R15, UR10, PT ;  /* 0x0000000a0f007c0c */ /* 0x000fe2000bfa6070 */
[----:B------:R-:W-:Y:S01]  /*04a0*/  UISETP.GE.AND UP0, UPT, UR8, URZ, UPT ;  /* 0x000000ff0800728c */ /* 0x000fe2000bf06270 */
[----:B------:R-:W-:Y:S02]  /*04b0*/  ISETP.GE.AND.EX P4, PT, R13, UR11, PT, P4 ;  /* 0x0000000b0d007c0c */ /* 0x000fe4000bf86340 */
[----:B------:R-:W-:-:S02]  /*04c0*/  ISETP.GE.AND.EX P5, PT, R37, UR11, PT, P5 ;  /* 0x0000000b25007c0c */ /* 0x000fc4000bfa6350 */
[----:B------:R-:W-:Y:S02]  /*04d0*/  ISETP.GE.U32.AND P3, PT, R4, UR10, PT ;  /* 0x0000000a04007c0c */ /* 0x000fe4000bf66070 */
[----:B------:R-:W-:-:S04]  /*04e0*/  @!P1 IADD3 R2, PT, PT, R2, -R5, RZ ;  /* 0x8000000502029210 */ /* 0x000fc80007ffe0ff */
[----:B------:R-:W-:Y:S02]  /*04f0*/  ISETP.GE.U32.AND P1, PT, R2, R5, PT ;  /* 0x000000050200720c */ /* 0x000fe40003f26070 */
[----:B--2---:R-:W-:Y:S01]  /*0500*/  MOV R5, UR14 ;  /* 0x0000000e00057c02 */ /* 0x004fe20008000f00 */
[----:B------:R-:W1:Y:S08]  /*0510*/  @!P4 LDC.64 R6, c[0x0][0x3e0] ;  /* 0x0000f800ff06cb82 */ /* 0x000e700000000a00 */
[----:B------:R-:W2:Y:S02]  /*0520*/  @!P4 LDC.64 R28, c[0x0][0x390] ;  /* 0x0000e400ff1ccb82 */ /* 0x000ea40000000a00 */
[----:B------:R-:W-:Y:S01]  /*0530*/  VOTEU.ANY UP1, P1 ;  /* 0x0000000000ff7886 */ /* 0x000fe20000820100 */
[----:B------:R-:W-:-:S04]  /*0540*/  ISETP.GE.U32.AND P1, PT, R30, UR10, PT ;  /* 0x0000000a1e007c0c */ /* 0x000fc8000bf26070 */
[----:B------:R-:W-:Y:S01]  /*0550*/  @UP1 UIADD3 UR9, UPT, UPT, UR9, 0x1, URZ ;  /* 0x0000000109091890 */ /* 0x000fe2000fffe0ff */
[----:B------:R-:W-:Y:S01]  /*0560*/  ISETP.GE.AND.EX P1, PT, R3, UR11, PT, P1 ;  /* 0x0000000b03007c0c */ /* 0x000fe2000bf26310 */
[----:B------:R-:W-:Y:S01]  /*0570*/  UISETP.NE.AND UP1, UPT, UR5, URZ, UPT ;  /* 0x000000ff0500728c */ /* 0x000fe2000bf25270 */
[----:B------:R-:W3:Y:S01]  /*0580*/  @!P5 LDC.64 R20, c[0x0][0x390] ;  /* 0x0000e400ff14db82 */ /* 0x000ee20000000a00 */
[----:B------:R-:W-:-:S09]  /*0590*/  @!UP0 UIADD3 UR9, UPT, UPT, -UR9, URZ, URZ ;  /* 0x000000ff09098290 */ /* 0x000fd2000fffe1ff */
[----:B------:R-:W-:Y:S01]  /*05a0*/  @!UP1 ULOP3.LUT UR9, URZ, UR5, URZ, 0x33, !UPT ;  /* 0x00000005ff099292 */ /* 0x000fe2000f8e33ff */
[----:B------:R-:W4:Y:S03]  /*05b0*/  @!P1 LDC.64 R8, c[0x0][0x3e0] ;  /* 0x0000f800ff089b82 */ /* 0x000f260000000a00 */
[----:B------:R-:W-:-:S04]  /*05c0*/  UIADD3 UR8, UPT, UPT, -UR9, URZ, URZ ;  /* 0x000000ff09087290 */ /* 0x000fc8000fffe1ff */
[----:B------:R-:W-:Y:S01]  /*05d0*/  UIMAD UR8, UR5, UR8, UR7 ;  /* 0x00000008050872a4 */ /* 0x000fe2000f8e0207 */
[----:B------:R-:W5:Y:S01]  /*05e0*/  @!P1 LDC.64 R18, c[0x0][0x390] ;  /* 0x0000e400ff129b82 */ /* 0x000f620000000a00 */
[----:B------:R-:W-:Y:S02]  /*05f0*/  USHF.R.S32.HI UR5, URZ, 0x1f, UR9 ;  /* 0x0000001fff057899 */ /* 0x000fe40008011409 */
[----:B------:R-:W-:Y:S02]  /*0600*/  UIMAD UR8, UR8, 0xc, URZ ;  /* 0x0000000c080878a4 */ /* 0x000fe4000f8e02ff */
[----:B------:R-:W-:-:S04]  /*0610*/  UIMAD UR5, UR5, UR14, URZ ;  /* 0x0000000e050572a4 */ /* 0x000fc8000f8e02ff */
[----:B------:R-:W-:Y:S01]  /*0620*/  IADD3 R34, P2, PT, R34, UR8, RZ ;  /* 0x0000000822227c10 */ /* 0x000fe2000ff5e0ff */
[----:B------:R-:W-:Y:S01]  /*0630*/  UIMAD UR5, UR9, UR15, UR5 ;  /* 0x0000000f090572a4 */ /* 0x000fe2000f8e0205 */
[----:B------:R-:W-:-:S04]  /*0640*/  MOV R2, UR8 ;  /* 0x0000000800027c02 */ /* 0x000fc80008000f00 */
[----:B------:R-:W-:Y:S01]  /*0650*/  LEA.HI.X.SX32 R35, R2, RZ, 0x1, P2 ;  /* 0x000000ff02237211 */ /* 0x000fe200010f0eff */
[----:B----4-:R-:W-:Y:S02]  /*0660*/  @!P1 IMAD R10, R3, R8, RZ ;  /* 0x00000008030a9224 */ /* 0x010fe400078e02ff */
[----:B------:R-:W4:Y:S01]  /*0670*/  @!P5 LDC.64 R2, c[0x0][0x3e0] ;  /* 0x0000f800ff02db82 */ /* 0x000f220000000a00 */
[----:B------:R-:W-:Y:S01]  /*0680*/  IMAD.WIDE.U32 R34, R5, UR9, R34 ;  /* 0x0000000905227c25 */ /* 0x000fe2000f8e0022 */
[----:B------:R-:W-:-:S03]  /*0690*/  SHF.R.S32.HI R5, RZ, 0x1f, R4 ;  /* 0x0000001fff057819 */ /* 0x000fc60000011404 */
[----:B------:R-:W-:Y:S01]  /*06a0*/  @!P1 IMAD.MOV.U32 R32, RZ, RZ, R34 ;  /* 0x000000ffff209224 */ /* 0x000fe200078e0022 */
[----:B------:R-:W-:Y:S01]  /*06b0*/  IADD3 R33, PT, PT, R35, UR5, RZ ;  /* 0x0000000523217c10 */ /* 0x000fe2000fffe0ff */
[C---:B------:R-:W-:Y:S01]  /*06c0*/  @!P1 IMAD R11, R30.reuse, R9, R10 ;  /* 0x000000091e0b9224 */ /* 0x040fe200078e020a */
[----:B------:R-:W-:Y:S01]  /*06d0*/  ISETP.GE.AND.EX P3, PT, R5, UR11, PT, P3 ;  /* 0x0000000b05007c0c */ /* 0x000fe2000bf66330 */
[----:B------:R-:W-:-:S05]  /*06e0*/  @!P1 IMAD.WIDE.U32 R8, R30, R8, R32 ;  /* 0x000000081e089225 */ /* 0x000fca00078e0020 */
[----:B------:R-:W-:Y:S02]  /*06f0*/  @!P1 IADD3 R9, PT, PT, R9, R11, RZ ;  /* 0x0000000b09099210 */ /* 0x000fe40007ffe0ff */
[----:B-----5:R-:W-:-:S05]  /*0700*/  @!P1 LEA R18, P2, R8, R18, 0x2 ;  /* 0x0000001208129211 */ /* 0x020fca00078410ff */
[----:B------:R-:W5:Y:S01]  /*0710*/  @!P3 LDC.64 R10, c[0x0][0x3e0] ;  /* 0x0000f800ff0abb82 */ /* 0x000f620000000a00 */
[----:B------:R-:W-:Y:S01]  /*0720*/  @!P1 LEA.HI.X R19, R8, R19, R9, 0x2, P2 ;  /* 0x0000001308139211 */ /* 0x000fe200010f1409 */
[----:B-1----:R-:W-:Y:S01]  /*0730*/  @!P4 IMAD R8, R13, R6, RZ ;  /* 0x000000060d08c224 */ /* 0x002fe200078e02ff */
[----:B------:R-:W-:Y:S01]  /*0740*/  @!P4 MOV R9, R33 ;  /* 0x000000210009c202 */ /* 0x000fe20000000f00 */
[----:B----4-:R-:W-:Y:S01]  /*0750*/  @!P5 IMAD R12, R37, R2, RZ ;  /* 0x00000002250cd224 */ /* 0x010fe200078e02ff */
[----:B------:R-:W-:Y:S01]  /*0760*/  ISETP.GE.U32.AND P2, PT, R16, UR10, PT ;  /* 0x0000000a10007c0c */ /* 0x000fe2000bf46070 */
[----:B------:R-:W-:Y:S01]  /*0770*/  @!P4 IMAD R13, R17, R7, R8 ;  /* 0x00000007110dc224 */ /* 0x000fe200078e0208 */
[-C--:B------:R-:W-:Y:S01]  /*0780*/  @!P4 MOV R8, R34.reuse ;  /* 0x000000220008c202 */ /* 0x080fe20000000f00 */
[----:B------:R-:W-:Y:S01]  /*0790*/  @!P5 IMAD R37, R15, R3, R12 ;  /* 0x000000030f25d224 */ /* 0x000fe200078e020c */
[----:B------:R-:W-:-:S03]  /*07a0*/  @!P3 MOV R12, R34 ;  /* 0x00000022000cb202 */ /* 0x000fc60000000f00 */
[----:B------:R-:W-:Y:S01]  /*07b0*/  @!P4 IMAD.WIDE.U32 R6, R17, R6, R8 ;  /* 0x000000061106c225 */ /* 0x000fe200078e0008 */
[----:B------:R-:W-:Y:S02]  /*07c0*/  SHF.R.S32.HI R17, RZ, 0x1f, R16 ;  /* 0x0000001fff117819 */ /* 0x000fe40000011410 */
[----:B------:R-:W-:Y:S02]  /*07d0*/  @!P5 MOV R8, R34 ;  /* 0x000000220008d202 */ /* 0x000fe40000000f00 */
[----:B------:R-:W-:Y:S02]  /*07e0*/  @!P5 MOV R9, R33 ;  /* 0x000000210009d202 */ /* 0x000fe40000000f00 */
[----:B------:R-:W-:Y:S02]  /*07f0*/  ISETP.GE.AND.EX P2, PT, R17, UR11, PT, P2 ;  /* 0x0000000b11007c0c */ /* 0x000fe4000bf46320 */
[----:B------:R-:W-:Y:S01]  /*0800*/  @!P4 IADD3 R13, PT, PT, R7, R13, RZ ;  /* 0x0000000d070dc210 */ /* 0x000fe20007ffe0ff */
[----:B------:R-:W-:Y:S01]  /*0810*/  @!P5 IMAD.WIDE.U32 R2, R15, R2, R8 ;  /* 0x000000020f02d225 */ /* 0x000fe200078e0008 */
[C---:B--2---:R-:W-:Y:S01]  /*0820*/  @!P4 LEA R28, P6, R6.reuse, R28, 0x2 ;  /* 0x0000001c061cc211 */ /* 0x044fe200078c10ff */
[----:B------:R-:W1:Y:S02]  /*0830*/  @!P3 LDC.64 R8, c[0x0][0x390] ;  /* 0x0000e400ff08bb82 */ /* 0x000e640000000a00 */
[----:B-----5:R-:W-:Y:S01]  /*0840*/  @!P3 IMAD R5, R5, R10, RZ ;  /* 0x0000000a0505b224 */ /* 0x020fe200078e02ff */
[----:B------:R-:W-:-:S02]  /*0850*/  @!P4 LEA.HI.X R29, R6, R29, R13, 0x2, P6 ;  /* 0x0000001d061dc211 */ /* 0x000fc400030f140d */
[----:B------:R-:W-:Y:S01]  /*0860*/  @!P5 IADD3 R37, PT, PT, R3, R37, RZ ;  /* 0x000000250325d210 */ /* 0x000fe20007ffe0ff */
[----:B------:R-:W-:Y:S01]  /*0870*/  HFMA2 R3, -RZ, RZ, 0, 0 ;  /* 0x00000000ff037431 */ /* 0x000fe200000001ff */
[C---:B---3--:R-:W-:Y:S01]  /*0880*/  @!P5 LEA R20, P6, R2.reuse, R20, 0x2 ;  /* 0x000000140214d211 */ /* 0x048fe200078c10ff */
[----:B------:R-:W2:Y:S01]  /*0890*/  @!P2 LDC.64 R6, c[0x0][0x3e0] ;  /* 0x0000f800ff06ab82 */ /* 0x000ea20000000a00 */
[----:B------:R-:W-:Y:S02]  /*08a0*/  @!P3 MOV R13, R33 ;  /* 0x00000021000db202 */ /* 0x000fe40000000f00 */
[----:B------:R-:W-:Y:S01]  /*08b0*/  @!P5 LEA.HI.X R21, R2, R21, R37, 0x2, P6 ;  /* 0x000000150215d211 */ /* 0x000fe200030f1425 */
[C---:B------:R-:W-:Y:S01]  /*08c0*/  @!P3 IMAD R37, R4.reuse, R11, R5 ;  /* 0x0000000b0425b224 */ /* 0x040fe200078e0205 */
[----:B------:R-:W-:Y:S01]  /*08d0*/  MOV R2, RZ ;  /* 0x000000ff00027202 */ /* 0x000fe20000000f00 */
[----:B------:R-:W-:Y:S01]  /*08e0*/  @!P3 IMAD.WIDE.U32 R10, R4, R10, R12 ;  /* 0x0000000a040ab225 */ /* 0x000fe200078e000c */
[----:B------:R-:W-:-:S04]  /*08f0*/  SHF.R.S32.HI R15, RZ, 0x1f, R14 ;  /* 0x0000001fff0f7819 */ /* 0x000fc8000001140e */
[----:B------:R1:W3:Y:S01]  /*0900*/  @!P4 LDG.E.64 R2, desc[UR12][R28.64] ;  /* 0x0000000c1c02c981 */ /* 0x0002e2000c1e1b00 */
[----:B------:R-:W-:Y:S02]  /*0910*/  ISETP.GE.U32.AND P4, PT, R14, UR10, PT ;  /* 0x0000000a0e007c0c */ /* 0x000fe4000bf86070 */
[----:B------:R-:W-:Y:S01]  /*0920*/  CS2R R4, SRZ ;  /* 0x0000000000047805 */ /* 0x000fe2000001ff00 */
[----:B------:R-:W4:Y:S01]  /*0930*/  @!P2 LDC.64 R12, c[0x0][0x390] ;  /* 0x0000e400ff0cab82 */ /* 0x000f220000000a00 */
[----:B------:R-:W-:Y:S02]  /*0940*/  ISETP.GE.U32.AND P6, PT, R31, UR10, PT ;  /* 0x0000000a1f007c0c */ /* 0x000fe4000bfc6070 */
[----:B------:R-:W-:Y:S02]  /*0950*/  ISETP.GE.AND.EX P4, PT, R15, UR11, PT, P4 ;  /* 0x0000000b0f007c0c */ /* 0x000fe4000bf86340 */
[----:B------:R4:W5:Y:S01]  /*0960*/  @!P5 LDG.E.64 R4, desc[UR12][R20.64] ;  /* 0x0000000c1404d981 */ /* 0x000962000c1e1b00 */
[----:B------:R-:W-:-:S02]  /*0970*/  ISETP.GE.AND.EX P5, PT, R25, UR11, PT, P6 ;  /* 0x0000000b19007c0c */ /* 0x000fc4000bfa6360 */
[----:B------:R-:W-:Y:S02]  /*0980*/  @!P3 IADD3 R37, PT, PT, R11, R37, RZ ;  /* 0x000000250b25b210 */ /* 0x000fe40007ffe0ff */
[C---:B-1----:R-:W-:Y:S01]  /*0990*/  @!P3 LEA R28, P6, R10.reuse, R8, 0x2 ;  /* 0x000000080a1cb211 */ /* 0x042fe200078c10ff */
[----:B--2---:R-:W-:Y:S01]  /*09a0*/  @!P2 IMAD R17, R17, R6, RZ ;  /* 0x000000061111a224 */ /* 0x004fe200078e02ff */
[----:B------:R-:W-:Y:S02]  /*09b0*/  @!P2 MOV R11, R33 ;  /* 0x00000021000ba202 */ /* 0x000fe40000000f00 */
[----:B------:R-:W-:Y:S01]  /*09c0*/  @!P3 LEA.HI.X R29, R10, R9, R37, 0x2, P6 ;  /* 0x000000090a1db211 */ /* 0x000fe200030f1425 */
[----:B------:R-:W-:Y:S01]  /*09d0*/  @!P2 IMAD R7, R16, R7, R17 ;  /* 0x000000071007a224 */ /* 0x000fe200078e0211 */
[----:B------:R-:W1:Y:S01]  /*09e0*/  @!P4 LDC.64 R8, c[0x0][0x3e0] ;  /* 0x0000f800ff08cb82 */ /* 0x000e620000000a00 */
[----:B------:R-:W-:-:S05]  /*09f0*/  @!P2 MOV R10, R34 ;  /* 0x00000022000aa202 */ /* 0x000fca0000000f00 */
[----:B------:R-:W-:Y:S02]  /*0a00*/  @!P2 IMAD.WIDE.U32 R16, R16, R6, R10 ;  /* 0x000000061010a225 */ /* 0x000fe400078e000a */
[----:B------:R-:W2:Y:S02]  /*0a10*/  @!P5 LDC.64 R10, c[0x0][0x3e0] ;  /* 0x0000f800ff0adb82 */ /* 0x000ea40000000a00 */
[----:B------:R-:W-:Y:S01]  /*0a20*/  @!P2 IMAD.IADD R17, R17, 0x1, R7 ;  /* 0x000000011111a824 */ /* 0x000fe200078e0207 */
[----:B----4-:R-:W-:-:S04]  /*0a30*/  @!P2 LEA R20, P6, R16, R12, 0x2 ;  /* 0x0000000c1014a211 */ /* 0x010fc800078c10ff */
[----:B------:R-:W-:Y:S01]  /*0a40*/  @!P2 LEA.HI.X R21, R16, R13, R17, 0x2, P6 ;  /* 0x0000000d1015a211 */ /* 0x000fe200030f1411 */
[----:B------:R-:W4:Y:S01]  /*0a50*/  @!P4 LDC.64 R6, c[0x0][0x390] ;  /* 0x0000e400ff06cb82 */ /* 0x000f220000000a00 */
[----:B------:R-:W-:Y:S02]  /*0a60*/  @!P4 MOV R16, R34 ;  /* 0x000000220010c202 */ /* 0x000fe40000000f00 */
[----:B------:R-:W-:-:S05]  /*0a70*/  @!P4 MOV R17, R33 ;  /* 0x000000210011c202 */ /* 0x000fca0000000f00 */
[----:B------:R-:W0:Y:S01]  /*0a80*/  @!P5 LDC.64 R12, c[0x0][0x390] ;  /* 0x0000e400ff0cdb82 */ /* 0x000e220000000a00 */
[-C--:B-1----:R-:W-:Y:S02]  /*0a90*/  @!P4 IMAD R15, R15, R8.reuse, RZ ;  /* 0x000000080f0fc224 */ /* 0x082fe400078e02ff */
[----:B------:R-:W-:-:S04]  /*0aa0*/  @!P4 IMAD.WIDE.U32 R16, R14, R8, R16 ;  /* 0x000000080e10c225 */ /* 0x000fc800078e0010 */
[----:B------:R-:W-:Y:S01]  /*0ab0*/  @!P4 IMAD R9, R14, R9, R15 ;  /* 0x000000090e09c224 */ /* 0x000fe200078e020f */
[----:B------:R-:W-:Y:S01]  /*0ac0*/  @!P5 MOV R14, R34 ;  /* 0x00000022000ed202 */ /* 0x000fe20000000f00 */
[-C--:B--2---:R-:W-:Y:S01]  /*0ad0*/  @!P5 IMAD R8, R25, R10.reuse, RZ ;  /* 0x0000000a1908d224 */ /* 0x084fe200078e02ff */
[----:B------:R-:W-:Y:S02]  /*0ae0*/  @!P5 MOV R15, R33 ;  /* 0x00000021000fd202 */ /* 0x000fe40000000f00 */
[----:B------:R-:W-:Y:S01]  /*0af0*/  @!P4 IADD3 R9, PT, PT, R17, R9, RZ ;  /* 0x000000091109c210 */ /* 0x000fe20007ffe0ff */
[C---:B------:R-:W-:Y:S02]  /*0b00*/  @!P5 IMAD R11, R31.reuse, R11, R8 ;  /* 0x0000000b1f0bd224 */ /* 0x040fe400078e0208 */
[----:B------:R-:W-:Y:S01]  /*0b10*/  @!P5 IMAD.WIDE.U32 R14, R31, R10, R14 ;  /* 0x0000000a1f0ed225 */ /* 0x000fe200078e000e */
[----:B----4-:R-:W-:-:S04]  /*0b20*/  @!P4 LEA R36, P6, R16, R6, 0x2 ;  /* 0x000000061024c211 */ /* 0x010fc800078c10ff */
[----:B------:R-:W-:Y:S02]  /*0b30*/  @!P4 LEA.HI.X R37, R16, R7, R9, 0x2, P6 ;  /* 0x000000071025c211 */ /* 0x000fe400030f1409 */
[----:B------:R-:W-:Y:S02]  /*0b40*/  CS2R R6, SRZ ;  /* 0x0000000000067805 */ /* 0x000fe4000001ff00 */
[----:B------:R-:W-:Y:S02]  /*0b50*/  @!P5 IADD3 R11, PT, PT, R15, R11, RZ ;  /* 0x0000000b0f0bd210 */ /* 0x000fe40007ffe0ff */
[----:B0-----:R-:W-:-:S04]  /*0b60*/  @!P5 LEA R12, P6, R14, R12, 0x2 ;  /* 0x0000000c0e0cd211 */ /* 0x001fc800078c10ff */
[----:B------:R-:W-:Y:S02]  /*0b70*/  @!P5 LEA.HI.X R13, R14, R13, R11, 0x2, P6 ;  /* 0x0000000d0e0dd211 */ /* 0x000fe400030f140b */
[----:B------:R-:W-:-:S03]  /*0b80*/  ISETP.GE.U32.AND P6, PT, R27, UR10, PT ;  /* 0x0000000a1b007c0c */ /* 0x000fc6000bfc6070 */
[----:B------:R0:W2:Y:S01]  /*0b90*/  @!P5 LDG.E.64 R6, desc[UR12][R12.64] ;  /* 0x0000000c0c06d981 */ /* 0x0000a2000c1e1b00 */
[----:B------:R-:W-:Y:S02]  /*0ba0*/  ISETP.GE.AND.EX P6, PT, R23, UR11, PT, P6 ;  /* 0x0000000b17007c0c */ /* 0x000fe4000bfc6360 */
[----:B------:R-:W-:Y:S02]  /*0bb0*/  CS2R R8, SRZ ;  /* 0x0000000000087805 */ /* 0x000fe4000001ff00 */
[----:B------:R-:W-:-:S04]  /*0bc0*/  CS2R R10, SRZ ;  /* 0x00000000000a7805 */ /* 0x000fc8000001ff00 */
[----:B------:R1:W4:Y:S01]  /*0bd0*/  @!P4 LDG.E.64 R8, desc[UR12][R36.64] ;  /* 0x0000000c2408c981 */ /* 0x000322000c1e1b00 */
[----:B0-----:R-:W-:-:S03]  /*0be0*/  CS2R R12, SRZ ;  /* 0x00000000000c7805 */ /* 0x001fc6000001ff00 */
[----:B------:R-:W4:Y:S01]  /*0bf0*/  @!P3 LDG.E.64 R10, desc[UR12][R28.64] ;  /* 0x0000000c1c0ab981 */ /* 0x000f22000c1e1b00 */
[----:B------:R-:W0:Y:S03]  /*0c00*/  @!P6 LDC.64 R14, c[0x0][0x3e0] ;  /* 0x0000f800ff0eeb82 */ /* 0x000e260000000a00 */
[----:B------:R0:W4:Y:S05]  /*0c10*/  @!P2 LDG.E.64 R12, desc[UR12][R20.64] ;  /* 0x0000000c140ca981 */ /* 0x00012a000c1e1b00 */
[----:B------:R-:W0:Y:S01]  /*0c20*/  @!P6 LDC.64 R16, c[0x0][0x390] ;  /* 0x0000e400ff10eb82 */ /* 0x000e220000000a00 */
[----:B-1----:R-:W-:-:S02]  /*0c30*/  @!P6 MOV R36, R34 ;  /* 0x000000220024e202 */ /* 0x002fc40000000f00 */
[----:B------:R-:W-:Y:S01]  /*0c40*/  @!P6 MOV R37, R33 ;  /* 0x000000210025e202 */ /* 0x000fe20000000f00 */
[-C--:B0-----:R-:W-:Y:S02]  /*0c50*/  @!P6 IMAD R20, R23, R14.reuse, RZ ;  /* 0x0000000e1714e224 */ /* 0x081fe400078e02ff */
[----:B------:R-:W-:-:S04]  /*0c60*/  @!P6 IMAD.WIDE.U32 R36, R27, R14, R36 ;  /* 0x0000000e1b24e225 */ /* 0x000fc800078e0024 */
[----:B------:R-:W-:Y:S01]  /*0c70*/  @!P6 IMAD R21, R27, R15, R20 ;  /* 0x0000000f1b15e224 */ /* 0x000fe200078e0214 */
[----:B------:R-:W-:-:S04]  /*0c80*/  CS2R R14, SRZ ;  /* 0x00000000000e7805 */ /* 0x000fc8000001ff00 */
[----:B------:R-:W-:Y:S02]  /*0c90*/  @!P6 IADD3 R28, PT, PT, R37, R21, RZ ;  /* 0x00000015251ce210 */ /* 0x000fe40007ffe0ff */
[----:B------:R5:W4:Y:S01]  /*0ca0*/  @!P1 LDG.E.64 R14, desc[UR12][R18.64] ;  /* 0x0000000c120e9981 */ /* 0x000b22000c1e1b00 */
[C---:B------:R-:W-:Y:S02]  /*0cb0*/  @!P6 LEA R16, P1, R36.reuse, R16, 0x2 ;  /* 0x000000102410e211 */ /* 0x040fe400078210ff */
[----:B------:R-:W-:Y:S02]  /*0cc0*/  CS2R R20, SRZ ;  /* 0x0000000000147805 */ /* 0x000fe4000001ff00 */
[----:B------:R-:W-:-:S05]  /*0cd0*/  @!P6 LEA.HI.X R17, R36, R17, R28, 0x2, P1 ;  /* 0x000000112411e211 */ /* 0x000fca00008f141c */
[----:B------:R0:W4:Y:S01]  /*0ce0*/  @!P6 LDG.E.64 R20, desc[UR12][R16.64] ;  /* 0x0000000c1014e981 */ /* 0x000122000c1e1b00 */
[----:B------:R-:W-:Y:S01]  /*0cf0*/  ISETP.GT.AND P1, PT, R22, 0x1e, PT ;  /* 0x0000001e1600780c */ /* 0x000fe20003f24270 */
[----:B---3--:R-:W-:-:S04]  /*0d00*/  FMUL.FTZ R37, R3, R3 ;  /* 0x0000000303257220 */ /* 0x008fc80000410000 */
[----:B------:R-:W-:Y:S01]  /*0d10*/  FFMA.FTZ R28, R2, R2, R37 ;  /* 0x00000002021c7223 */ /* 0x000fe20000010025 */
[----:B-----5:R-:W-:-:S04]  /*0d20*/  FMUL.FTZ R19, R5, R5 ;  /* 0x0000000505137220 */ /* 0x020fc80000410000 */
[----:B------:R-:W-:Y:S01]  /*0d30*/  FFMA.FTZ R19, R4, R4, R19 ;  /* 0x0000000404137223 */ /* 0x000fe20000010013 */
[----:B0-----:R-:W-:Y:S01]  /*0d40*/  FADD.FTZ R17, R2, R3 ;  /* 0x0000000302117221 */ /* 0x001fe20000010000 */
[----:B--2---:R-:W-:-:S04]  /*0d50*/  FMUL.FTZ R29, R7, R7 ;  /* 0x00000007071d7220 */ /* 0x004fc80000410000 */
[----:B------:R-:W-:-:S04]  /*0d60*/  FFMA.FTZ R29, R6, R6, R29 ;  /* 0x00000006061d7223 */ /* 0x000fc8000001001d */
[----:B------:R-:W-:-:S04]  /*0d70*/  FADD.FTZ R29, RZ, R29 ;  /* 0x0000001dff1d7221 */ /* 0x000fc80000010000 */
[----:B------:R-:W-:Y:S01]  /*0d80*/  FADD.FTZ R28, R29, R28 ;  /* 0x0000001c1d1c7221 */ /* 0x000fe20000010000 */
[----:B----4-:R-:W-:Y:S01]  /*0d90*/  FMUL.FTZ R29, R9, R9 ;  /* 0x00000009091d7220 */ /* 0x010fe20000410000 */
[----:B------:R-:W-:Y:S02]  /*0da0*/  FADD.FTZ R16, R6, R7 ;  /* 0x0000000706107221 */ /* 0x000fe40000010000 */
[----:B------:R-:W-:Y:S01]  /*0db0*/  FADD.FTZ R19, R28, R19 ;  /* 0x000000131c137221 */ /* 0x000fe20000010000 */
[----:B------:R-:W-:Y:S01]  /*0dc0*/  FFMA.FTZ R18, R8, R8, R29 ;  /* 0x0000000808127223 */ /* 0x000fe2000001001d */
[----:B------:R-:W-:-:S03]  /*0dd0*/  FADD.FTZ R16, RZ, R16 ;  /* 0x00000010ff107221 */ /* 0x000fc60000010000 */
[----:B------:R-:W-:Y:S01]  /*0de0*/  FADD.FTZ R18, R19, R18 ;  /* 0x0000001213127221 */ /* 0x000fe20000010000 */
[----:B------:R-:W-:Y:S01]  /*0df0*/  FMUL.FTZ R19, R11, R11 ;  /* 0x0000000b0b137220 */ /* 0x000fe20000410000 */
[----:B------:R-:W-:Y:S01]  /*0e00*/  FADD.FTZ R16, R16, R17 ;  /* 0x0000001110107221 */ /* 0x000fe20000010000 */
[----:B------:R-:W-:Y:S02]  /*0e10*/  FADD.FTZ R17, R4, R5 ;  /* 0x0000000504117221 */ /* 0x000fe40000010000 */
[----:B------:R-:W-:Y:S02]  /*0e20*/  FFMA.FTZ R19, R10, R10, R19 ;  /* 0x0000000a0a137223 */ /* 0x000fe40000010013 */
[----:B------:R-:W-:Y:S02]  /*0e30*/  FADD.FTZ R16, R16, R17 ;  /* 0x0000001110107221 */ /* 0x000fe40000010000 */
[----:B------:R-:W-:Y:S01]  /*0e40*/  FADD.FTZ R18, R18, R19 ;  /* 0x0000001312127221 */ /* 0x000fe20000010000 */
[----:B------:R-:W-:Y:S01]  /*0e50*/  FMUL.FTZ R19, R13, R13 ;  /* 0x0000000d0d137220 */ /* 0x000fe20000410000 */
[----:B------:R-:W-:-:S03]  /*0e60*/  FADD.FTZ R17, R8, R9 ;  /* 0x0000000908117221 */ /* 0x000fc60000010000 */
[----:B------:R-:W-:Y:S01]  /*0e70*/  FFMA.FTZ R19, R12, R12, R19 ;  /* 0x0000000c0c137223 */ /* 0x000fe20000010013 */
[----:B------:R-:W-:Y:S01]  /*0e80*/  FADD.FTZ R16, R16, R17 ;  /* 0x0000001110107221 */ /* 0x000fe20000010000 */
[----:B------:R-:W-:Y:S02]  /*0e90*/  FADD.FTZ R17, R10, R11 ;  /* 0x0000000b0a117221 */ /* 0x000fe40000010000 */
[----:B------:R-:W-:Y:S02]  /*0ea0*/  FADD.FTZ R18, R18, R19 ;  /* 0x0000001312127221 */ /* 0x000fe40000010000 */
[----:B------:R-:W-:Y:S01]  /*0eb0*/  FADD.FTZ R16, R16, R17 ;  /* 0x0000001110107221 */ /* 0x000fe20000010000 */
[----:B------:R-:W-:Y:S01]  /*0ec0*/  FADD.FTZ R17, R12, R13 ;  /* 0x0000000d0c117221 */ /* 0x000fe20000010000 */
[----:B------:R-:W-:-:S03]  /*0ed0*/  FMUL.FTZ R19, R15, R15 ;  /* 0x0000000f0f137220 */ /* 0x000fc60000410000 */
[----:B------:R-:W-:Y:S01]  /*0ee0*/  FADD.FTZ R16, R16, R17 ;  /* 0x0000001110107221 */ /* 0x000fe20000010000 */
[C---:B------:R-:W-:Y:S01]  /*0ef0*/  FFMA.FTZ R19, R14.reuse, R14, R19 ;  /* 0x0000000e0e137223 */ /* 0x040fe20000010013 */
[----:B------:R-:W-:-:S03]  /*0f00*/  FADD.FTZ R17, R14, R15 ;  /* 0x0000000f0e117221 */ /* 0x000fc60000010000 */
[----:B------:R-:W-:Y:S01]  /*0f10*/  FADD.FTZ R18, R18, R19 ;  /* 0x0000001312127221 */ /* 0x000fe20000010000 */
        /* <DEDUP_REMOVED lines=42> */
.L_x_2190:
[----:B------:R-:W-:Y:S05]  /*11c0*/  BSYNC.RECONVERGENT B0 ;  /* 0x0000000000007941 */ /* 0x000fea0003800200 */
.L_x_2189:
        /* <DEDUP_REMOVED lines=8> */
[----:B---3--:R-:W2:Y:S02]  /*1250*/  LDS.64 R16, [UR5+0x18] ;  /* 0x00001805ff107984 */ /* 0x008ea40008000a00 */
[----:B--2---:R-:W-:Y:S01]  /*1260*/  FADD.FTZ R29, R18, R16 ;  /* 0x00000010121d7221 */ /* 0x004fe20000010000 */
[----:B------:R-:W-:Y:S02]  /*1270*/  FADD.FTZ R28, R19, R17 ;  /* 0x00000011131c7221 */ /* 0x000fe40000010000 */
        /* <DEDUP_REMOVED lines=25> */
.L_x_2192:
[----:B------:R-:W-:Y:S05]  /*1410*/  BSYNC.RECONVERGENT B0 ;  /* 0x0000000000007941 */ /* 0x000fea0003800200 */
.L_x_2191:
[----:B------:R-:W-:Y:S05]  /*1420*/  @!P1 BRA `(.L_x_2193) ;  /* 0x0000000c00ac9947 */ /* 0x000fea0003800000 */
[----:B---3--:R-:W3:Y:S01]  /*1430*/  LDC.64 R16, c[0x0][0x3b8] ;  /* 0x0000ee00ff107b82 */ /* 0x008ee20000000a00 */
[----:B------:R-:W-:Y:S01]  /*1440*/  ULOP3.LUT UR9, UR4, 0x1, URZ, 0xc0, !UPT ;  /* 0x0000000104097892 */ /* 0x000fe2000f8ec0ff */
[----:B------:R-:W-:-:S03]  /*1450*/  ISETP.GE.U32.AND P3, PT, R0, 0x8, PT ;  /* 0x000000080000780c */ /* 0x000fc60003f66070 */
[----:B------:R-:W-:-:S06]  /*1460*/  UIMAD UR5, UR9, UR17, URZ ;  /* 0x00000011090572a4 */ /* 0x000fcc000f8e02ff */
[----:B------:R-:W-:-:S05]  /*1470*/  IMAD R28, R0, UR5, RZ ;  /* 0x00000005001c7c24 */ /* 0x000fca000f8e02ff */
[----:B--2---:R-:W-:-:S05]  /*1480*/  SHF.L.U32 R29, R28, 0x1, RZ ;  /* 0x000000011c1d7819 */ /* 0x004fca00000006ff */
        /* <DEDUP_REMOVED lines=13> */
[----:B-1----:R-:W-:Y:S02]  /*1560*/  MOV R36, UR5 ;  /* 0x0000000500247c02 */ /* 0x002fe40008000f00 */
[----:B------:R-:W-:Y:S01]  /*1570*/  MOV R37, UR10 ;  /* 0x0000000a00257c02 */ /* 0x000fe20008000f00 */
        /* <DEDUP_REMOVED lines=9> */
.L_x_2195:
[----:B---3--:R-:W2:Y:S04]  /*1610*/  LDG.E.STRONG.GPU R16, desc[UR12][R28.64] ;  /* 0x0000000c1c107981 */ /* 0x008ea8000c1ef900 */
[----:B--2---:R-:W-:Y:S01]  /*1620*/  CCTL.IVALL ;  /* 0x00000000ff00798f */ /* 0x004fe20002000000 */
[----:B------:R-:W-:Y:S05]  /*1630*/  YIELD ;  /* 0x0000000000007946 */ /* 0x000fea0003800000 */
[----:B------:R-:W-:-:S13]  /*1640*/  ISETP.NE.AND P1, PT, R16, R37, PT ;  /* 0x000000251000720c */ /* 0x000fda0003f25270 */
[----:B------:R-:W-:Y:S05]  /*1650*/  @P1 BRA `(.L_x_2195) ;  /* 0xfffffffc00ec1947 */ /* 0x000fea000383ffff */
.L_x_2194:
[----:B------:R-:W-:Y:S05]  /*1660*/  WARPSYNC.ALL ;  /* 0x0000000000007948 */ /* 0x000fea0003800000 */
[----:B------:R-:W-:Y:S06]  /*1670*/  BAR.SYNC.DEFER_BLOCKING 0x0 ;  /* 0x0000000000007b1d */ /* 0x000fec0000010000 */
[----:B------:R-:W-:Y:S01]  /*1680*/  UMOV UR5, URZ ;  /* 0x000000ff00057c82 */ /* 0x000fe20008000000 */
[----:B------:R-:W-:Y:S05]  /*1690*/  @!P3 BRA `(.L_x_2196) ;  /* 0x000000040098b947 */ /* 0x000fea0003800000 */
[----:B-1-3--:R-:W-:Y:S01]  /*16a0*/  LOP3.LUT R36, R0, 0x7ffffff8, RZ, 0xc0, !PT ;  /* 0x7ffffff800247812 */ /* 0x00afe200078ec0ff */
        /* <DEDUP_REMOVED lines=10> */
.L_x_2197:
[----:B------:R-:W-:-:S13]  /*1750*/  ISETP.EQ.OR P1, PT, RZ, UR23, P2 ;  /* 0x00000017ff007c0c */ /* 0x000fda0009722670 */
[----:B------:R-:W-:-:S05]  /*1760*/  VOTEU.ALL UP0, P1 ;  /* 0x0000000000ff7886 */ /* 0x000fca0000800000 */
[----:B------:R-:W-:-:S06]  /*1770*/  @!UP0 UIMAD.WIDE.U32 UR24, UR9, 0x8, UR14 ;  /* 0x00000008091888a5 */ /* 0x000fcc000f8e000e */
[----:B------:R-:W-:Y:S01]  /*1780*/  MOV R28, UR24 ;  /* 0x00000018001c7c02 */ /* 0x000fe20008000f00 */
[----:B------:R-:W-:Y:S01]  /*1790*/  IMAD.U32 R29, RZ, RZ, UR25 ;  /* 0x00000019ff1d7e24 */ /* 0x000fe2000f8e00ff */
        /* <DEDUP_REMOVED lines=86> */
.L_x_2196:
        /* <DEDUP_REMOVED lines=25> */
[----:B-1----:R-:W-:-:S04]  /*1e90*/  MOV R36, UR10 ;  /* 0x0000000a00247c02 */ /* 0x002fc80008000f00 */
        /* <DEDUP_REMOVED lines=19> */
[----:B------:R-:W-:-:S05]  /*1fd0*/  MOV R36, UR5 ;  /* 0x0000000500247c02 */ /* 0x000fca0008000f00 */
[----:B------:R-:W-:-:S05]  /*1fe0*/  VIADD R36, R36, 0x4 ;  /* 0x0000000424247836 */ /* 0x000fca0000000000 */
[----:B------:R-:W-:Y:S01]  /*1ff0*/  R2UR UR5, R36 ;  /* 0x00000000240572ca */ /* 0x000fe200000e0000 */
[----:B---3--:R-:W-:Y:S01]  /*2000*/  @!P5 FADD.FTZ R18, R18, R28 ;  /* 0x0000001c1212d221 */ /* 0x008fe20000010000 */
[----:B------:R-:W-:-:S03]  /*2010*/  @!P5 FADD.FTZ R19, R19, R29 ;  /* 0x0000001d1313d221 */ /* 0x000fc60000010000 */
[----:B--2---:R-:W-:Y:S01]  /*2020*/  @!P6 FADD.FTZ R18, R18, R16 ;  /* 0x000000101212e221 */ /* 0x004fe20000010000 */
[----:B------:R-:W-:-:S09]  /*2030*/  @!P6 FADD.FTZ R19, R19, R17 ;  /* 0x000000111313e221 */ /* 0x000fd20000010000 */
.L_x_2198:
        /* <DEDUP_REMOVED lines=28> */
.L_x_2199:
        /* <DEDUP_REMOVED lines=13> */
.L_x_2200:
[----:B------:R-:W-:Y:S05]  /*22d0*/  BSYNC.RECONVERGENT B0 ;  /* 0x0000000000007941 */ /* 0x000fea0003800200 */
.L_x_2193:
        /* <DEDUP_REMOVED lines=45> */
[----:B------:R-:W-:Y:S01]  /*25b0*/  MOV R36, R34 ;  /* 0x0000002200247202 */ /* 0x000fe20000000f00 */
[----:B------:R-:W-:Y:S01]  /*25c0*/  FADD.FTZ R6, R6, -UR5 ;  /* 0x8000000506067e21 */ /* 0x000fe20008010000 */
[----:B------:R-:W-:Y:S01]  /*25d0*/  MOV R37, R33 ;  /* 0x0000002100257202 */ /* 0x000fe20000000f00 */
[----:B------:R-:W1:Y:S01]  /*25e0*/  LDCU.64 UR10, c[0x0][0x380] ;  /* 0x00007000ff0a77ac */ /* 0x000e620008000a00 */
[----:B0-----:R-:W-:Y:S02]  /*25f0*/  IMAD R28, R25, UR18, RZ ;  /* 0x00000012191c7c24 */ /* 0x001fe4000f8e02ff */
[----:B------:R-:W-:-:S04]  /*2600*/  IMAD.WIDE.U32 R36, R31, UR18, R36 ;  /* 0x000000121f247c25 */ /* 0x000fc8000f8e0024 */
[----:B------:R-:W-:Y:S01]  /*2610*/  IMAD R29, R31, UR19, R28 ;  /* 0x000000131f1d7c24 */ /* 0x000fe2000f8e021c */
[----:B-1----:R-:W-:-:S04]  /*2620*/  LEA R28, P1, R36, UR10, 0x2 ;  /* 0x0000000a241c7c11 */ /* 0x002fc8000f8210ff */
[----:B------:R-:W-:-:S04]  /*2630*/  IADD3 R29, PT, PT, R37, R29, RZ ;  /* 0x0000001d251d7210 */ /* 0x000fc80007ffe0ff */
[----:B------:R-:W-:Y:S01]  /*2640*/  LEA.HI.X R29, R36, UR11, R29, 0x2, P1 ;  /* 0x0000000b241d7c11 */ /* 0x000fe200088f141d */
[----:B------:R-:W-:Y:S01]  /*2650*/  FADD.FTZ R36, R7, -UR5 ;  /* 0x8000000507247e21 */ /* 0x000fe20008010000 */
[----:B------:R-:W-:-:S03]  /*2660*/  FMUL.FTZ R7, R6, UR8 ;  /* 0x0000000806077c20 */ /* 0x000fc60008410000 */
[----:B------:R-:W-:Y:S01]  /*2670*/  FMUL.FTZ R36, R36, UR8 ;  /* 0x0000000824247c20 */ /* 0x000fe20008410000 */
[----:B-----5:R-:W-:-:S03]  /*2680*/  FFMA.FTZ R6, R16, R7, R18 ;  /* 0x0000000710067223 */ /* 0x020fc60000010012 */
[----:B------:R-:W-:-:S05]  /*2690*/  FFMA.FTZ R7, R17, R36, R19 ;  /* 0x0000002411077223 */ /* 0x000fca0000010013 */
[----:B------:R0:W-:Y:S02]  /*26a0*/  STG.E.64 desc[UR12][R28.64], R6 ;  /* 0x000000061c007986 */ /* 0x0001e4000c101b0c */
.L_x_2204:
[----:B------:R-:W-:Y:S05]  /*26b0*/  BSYNC.RECONVERGENT B1 ;  /* 0x0000000000017941 */ /* 0x000fea0003800200 */
.L_x_2203:
[----:B------:R-:W-:Y:S01]  /*26c0*/  VIADD R37, R31, 0x40 ;  /* 0x000000401f257836 */ /* 0x000fe20000000000 */
[----:B------:R-:W-:Y:S04]  /*26d0*/  BSSY.RECONVERGENT B1, `(.L_x_2205) ;  /* 0x0000016000017945 */ /* 0x000fe80003800200 */
[----:B------:R-:W-:Y:S02]  /*26e0*/  ISETP.GE.U32.AND P1, PT, R37, UR14, PT ;  /* 0x0000000e25007c0c */ /* 0x000fe4000bf26070 */
[----:B0-----:R-:W-:-:S04]  /*26f0*/  SHF.R.S32.HI R6, RZ, 0x1f, R37 ;  /* 0x0000001fff067819 */ /* 0x001fc80000011425 */
        /* <DEDUP_REMOVED lines=19> */
.L_x_2206:
[----:B------:R-:W-:Y:S05]  /*2830*/  BSYNC.RECONVERGENT B1 ;  /* 0x0000000000017941 */ /* 0x000fea0003800200 */
.L_x_2205:
[C---:B------:R-:W-:Y:S01]  /*2840*/  IADD3 R37, PT, PT, R31.reuse, 0x80, RZ ;  /* 0x000000801f257810 */ /* 0x040fe20007ffe0ff */
[----:B------:R-:W-:Y:S01]  /*2850*/  BSSY.RECONVERGENT B1, `(.L_x_2207) ;  /* 0x000001a000017945 */ /* 0x000fe20003800200 */
[----:B------:R-:W-:Y:S02]  /*2860*/  IADD3 R28, PT, PT, R31, 0xc0, RZ ;  /* 0x000000c01f1c7810 */ /* 0x000fe40007ffe0ff */
[----:B------:R-:W-:Y:S02]  /*2870*/  ISETP.GE.U32.AND P1, PT, R37, UR14, PT ;  /* 0x0000000e25007c0c */ /* 0x000fe4000bf26070 */
[----:B0-----:R-:W-:Y:S02]  /*2880*/  SHF.R.S32.HI R2, RZ, 0x1f, R37 ;  /* 0x0000001fff027819 */ /* 0x001fe40000011425 */
[----:B------:R-:W-:Y:S02]  /*2890*/  ISETP.GE.U32.AND P2, PT, R28, UR14, PT ;  /* 0x0000000e1c007c0c */ /* 0x000fe4000bf46070 */
[----:B------:R-:W-:-:S02]  /*28a0*/  ISETP.GE.AND.EX P1, PT, R2, UR15, PT, P1 ;  /* 0x0000000f02007c0c */ /* 0x000fc4000bf26310 */
[----:B------:R-:W-:-:S04]  /*28b0*/  SHF.R.S32.HI R29, RZ, 0x1f, R28 ;  /* 0x0000001fff1d7819 */ /* 0x000fc8000001141c */
[----:B------:R-:W-:-:S07]  /*28c0*/  ISETP.GE.AND.EX P2, PT, R29, UR15, PT, P2 ;  /* 0x0000000f1d007c0c */ /* 0x000fce000bf46320 */
[----:B------:R-:W-:Y:S06]  /*28d0*/  @P1 BRA `(.L_x_2208) ;  /* 0x0000000000441947 */ /* 0x000fec0003800000 */
[----:B------:R-:W0:Y:S01]  /*28e0*/  LDCU.64 UR10, c[0x0][0x3e0] ;  /* 0x00007c00ff0a77ac */ /* 0x000e220008000a00 */
[----:B------:R-:W-:Y:S01]  /*28f0*/  MOV R3, R33 ;  /* 0x0000002100037202 */ /* 0x000fe20000000f00 */
[----:B------:R-:W-:Y:S01]  /*2900*/  FADD.FTZ R4, R4, -UR5 ;  /* 0x8000000504047e21 */ /* 0x000fe20008010000 */
[----:B------:R-:W-:Y:S01]  /*2910*/  FADD.FTZ R5, R5, -UR5 ;  /* 0x8000000505057e21 */ /* 0x000fe20008010000 */
[----:B------:R-:W1:Y:S01]  /*2920*/  LDCU.64 UR18, c[0x0][0x380] ;  /* 0x00007000ff1277ac */ /* 0x000e620008000a00 */
[----:B0-----:R-:W-:-:S04]  /*2930*/  IMAD R2, R2, UR10, RZ ;  /* 0x0000000a02027c24 */ /* 0x001fc8000f8e02ff */
[----:B------:R-:W-:Y:S01]  /*2940*/  IMAD R7, R37, UR11, R2 ;  /* 0x0000000b25077c24 */ /* 0x000fe2000f8e0202 */
[----:B------:R-:W-:-:S05]  /*2950*/  MOV R2, R34 ;  /* 0x0000002200027202 */ /* 0x000fca0000000f00 */
[----:B------:R-:W-:-:S05]  /*2960*/  IMAD.WIDE.U32 R2, R37, UR10, R2 ;  /* 0x0000000a25027c25 */ /* 0x000fca000f8e0002 */
[----:B------:R-:W-:Y:S01]  /*2970*/  IADD3 R7, PT, PT, R3, R7, RZ ;  /* 0x0000000703077210 */ /* 0x000fe20007ffe0ff */
[----:B------:R-:W-:Y:S01]  /*2980*/  FMUL.FTZ R3, R4, UR8 ;  /* 0x0000000804037c20 */ /* 0x000fe20008410000 */
[----:B-1----:R-:W-:Y:S01]  /*2990*/  LEA R6, P1, R2, UR18, 0x2 ;  /* 0x0000001202067c11 */ /* 0x002fe2000f8210ff */
[----:B------:R-:W-:-:S03]  /*29a0*/  FMUL.FTZ R4, R5, UR8 ;  /* 0x0000000805047c20 */ /* 0x000fc60008410000 */
[----:B------:R-:W-:Y:S01]  /*29b0*/  LEA.HI.X R7, R2, UR19, R7, 0x2, P1 ;  /* 0x0000001302077c11 */ /* 0x000fe200088f1407 */
[----:B-----5:R-:W-:Y:S01]  /*29c0*/  FFMA.FTZ R2, R16, R3, R18 ;  /* 0x0000000310027223 */ /* 0x020fe20000010012 */
[----:B------:R-:W-:-:S05]  /*29d0*/  FFMA.FTZ R3, R17, R4, R19 ;  /* 0x0000000411037223 */ /* 0x000fca0000010013 */
[----:B------:R0:W-:Y:S02]  /*29e0*/  STG.E.64 desc[UR12][R6.64], R2 ;  /* 0x0000000206007986 */ /* 0x0001e4000c101b0c */
.L_x_2208:
[----:B------:R-:W-:Y:S05]  /*29f0*/  BSYNC.RECONVERGENT B1 ;  /* 0x0000000000017941 */ /* 0x000fea0003800200 */
.L_x_2207:
[----:B------:R-:W-:Y:S01]  /*2a00*/  BSSY.RECONVERGENT B1, `(.L_x_2209) ;  /* 0x0000015000017945 */ /* 0x000fe20003800200 */
[C---:B------:R-:W-:Y:S02]  /*2a10*/  IADD3 R4, PT, PT, R31.reuse, 0x100, RZ ;  /* 0x000001001f047810 */ /* 0x040fe40007ffe0ff */
[----:B------:R-:W-:Y:S01]  /*2a20*/  IADD3 R5, PT, PT, R31, 0x140, RZ ;  /* 0x000001401f057810 */ /* 0x000fe20007ffe0ff */
[----:B------:R-:W-:Y:S06]  /*2a30*/  @P2 BRA `(.L_x_2210) ;  /* 0x0000000000442947 */ /* 0x000fec0003800000 */
[----:B------:R-:W1:Y:S01]  /*2a40*/  LDCU.64 UR10, c[0x0][0x3e0] ;  /* 0x00007c00ff0a77ac */ /* 0x000e620008000a00 */
[----:B0-----:R-:W-:Y:S01]  /*2a50*/  MOV R2, R34 ;  /* 0x0000002200027202 */ /* 0x001fe20000000f00 */
[----:B------:R-:W-:Y:S01]  /*2a60*/  FADD.FTZ R8, R8, -UR5 ;  /* 0x8000000508087e21 */ /* 0x000fe20008010000 */
[----:B------:R-:W-:Y:S01]  /*2a70*/  MOV R3, R33 ;  /* 0x0000002100037202 */ /* 0x000fe20000000f00 */
[----:B------:R-:W0:Y:S01]  /*2a80*/  LDCU.64 UR18, c[0x0][0x380] ;  /* 0x00007000ff1277ac */ /* 0x000e220008000a00 */
[----:B------:R-:W-:Y:S01]  /*2a90*/  FADD.FTZ R9, R9, -UR5 ;  /* 0x8000000509097e21 */ /* 0x000fe20008010000 */
[----:B-1----:R-:W-:Y:S02]  /*2aa0*/  IMAD R29, R29, UR10, RZ ;  /* 0x0000000a1d1d7c24 */ /* 0x002fe4000f8e02ff */
[----:B------:R-:W-:-:S04]  /*2ab0*/  IMAD.WIDE.U32 R2, R28, UR10, R2 ;  /* 0x0000000a1c027c25 */ /* 0x000fc8000f8e0002 */
[----:B------:R-:W-:Y:S01]  /*2ac0*/  IMAD R29, R28, UR11, R29 ;  /* 0x0000000b1c1d7c24 */ /* 0x000fe2000f8e021d */
[----:B0-----:R-:W-:-:S04]  /*2ad0*/  LEA R6, P1, R2, UR18, 0x2 ;  /* 0x0000001202067c11 */ /* 0x001fc8000f8210ff */
[----:B------:R-:W-:Y:S01]  /*2ae0*/  IADD3 R29, PT, PT, R3, R29, RZ ;  /* 0x0000001d031d7210 */ /* 0x000fe20007ffe0ff */
[----:B------:R-:W-:Y:S01]  /*2af0*/  FMUL.FTZ R3, R8, UR8 ;  /* 0x0000000808037c20 */ /* 0x000fe20008410000 */
[----:B------:R-:W-:Y:S02]  /*2b00*/  FMUL.FTZ R8, R9, UR8 ;  /* 0x0000000809087c20 */ /* 0x000fe40008410000 */
[----:B------:R-:W-:Y:S01]  /*2b10*/  LEA.HI.X R7, R2, UR19, R29, 0x2, P1 ;  /* 0x0000001302077c11 */ /* 0x000fe200088f141d */
[----:B-----5:R-:W-:Y:S01]  /*2b20*/  FFMA.FTZ R2, R16, R3, R18 ;  /* 0x0000000310027223 */ /* 0x020fe20000010012 */
[----:B------:R-:W-:-:S05]  /*2b30*/  FFMA.FTZ R3, R17, R8, R19 ;  /* 0x0000000811037223 */ /* 0x000fca0000010013 */
[----:B------:R1:W-:Y:S02]  /*2b40*/  STG.E.64 desc[UR12][R6.64], R2 ;  /* 0x0000000206007986 */ /* 0x0003e4000c101b0c */
.L_x_2210:
[----:B------:R-:W-:Y:S05]  /*2b50*/  BSYNC.RECONVERGENT B1 ;  /* 0x0000000000017941 */ /* 0x000fea0003800200 */
.L_x_2209:
[----:B------:R-:W-:Y:S01]  /*2b60*/  ISETP.GE.U32.AND P2, PT, R4, UR14, PT ;  /* 0x0000000e04007c0c */ /* 0x000fe2000bf46070 */
[----:B------:R-:W-:Y:S01]  /*2b70*/  BSSY.RECONVERGENT B1, `(.L_x_2211) ;  /* 0x000001d000017945 */ /* 0x000fe20003800200 */
[----:B01----:R-:W-:Y:S02]  /*2b80*/  SHF.R.S32.HI R3, RZ, 0x1f, R4 ;  /* 0x0000001fff037819 */ /* 0x003fe40000011404 */
[----:B------:R-:W-:Y:S02]  /*2b90*/  SHF.R.S32.HI R28, RZ, 0x1f, R30 ;  /* 0x0000001fff1c7819 */ /* 0x000fe4000001141e */
[----:B------:R-:W-:Y:S02]  /*2ba0*/  ISETP.GE.AND.EX P2, PT, R3, UR15, PT, P2 ;  /* 0x0000000f03007c0c */ /* 0x000fe4000bf46320 */
[----:B------:R-:W-:Y:S02]  /*2bb0*/  ISETP.GE.U32.AND P3, PT, R5, UR14, PT ;  /* 0x0000000e05007c0c */ /* 0x000fe4000bf66070 */
[----:B------:R-:W-:-:S02]  /*2bc0*/  SHF.R.S32.HI R29, RZ, 0x1f, R5 ;  /* 0x0000001fff1d7819 */ /* 0x000fc40000011405 */
[----:B------:R-:W-:Y:S02]  /*2bd0*/  ISETP.GE.U32.AND P4, PT, R30, UR14, PT ;  /* 0x0000000e1e007c0c */ /* 0x000fe4000bf86070 */
[----:B------:R-:W-:Y:S02]  /*2be0*/  ISETP.GE.U32.AND P1, PT, R27, UR14, PT ;  /* 0x0000000e1b007c0c */ /* 0x000fe4000bf26070 */
        /* <DEDUP_REMOVED lines=10> */
[----:B0-----:R-:W-:Y:S02]  /*2c90*/  IMAD R3, R3, UR10, RZ ;  /* 0x0000000a03037c24 */ /* 0x001fe4000f8e02ff */
[----:B------:R-:W-:-:S04]  /*2ca0*/  IMAD.WIDE.U32 R6, R4, UR10, R6 ;  /* 0x0000000a04067c25 */ /* 0x000fc8000f8e0006 */
[----:B------:R-:W-:Y:S02]  /*2cb0*/  IMAD R9, R4, UR11, R3 ;  /* 0x0000000b04097c24 */ /* 0x000fe4000f8e0203 */
[----:B------:R-:W-:Y:S01]  /*2cc0*/  FMUL.FTZ R3, R10, UR8 ;  /* 0x000000080a037c20 */ /* 0x000fe20008410000 */
[----:B-1----:R-:W-:Y:S01]  /*2cd0*/  LEA R8, P2, R6, UR18, 0x2 ;  /* 0x0000001206087c11 */ /* 0x002fe2000f8410ff */
[----:B------:R-:W-:Y:S01]  /*2ce0*/  FMUL.FTZ R4, R11, UR8 ;  /* 0x000000080b047c20 */ /* 0x000fe20008410000 */
[----:B------:R-:W-:Y:S01]  /*2cf0*/  IADD3 R9, PT, PT, R7, R9, RZ ;  /* 0x0000000907097210 */ /* 0x000fe20007ffe0ff */
[----:B-----5:R-:W-:Y:S02]  /*2d00*/  FFMA.FTZ R2, R16, R3, R18 ;  /* 0x0000000310027223 */ /* 0x020fe40000010012 */
[----:B------:R-:W-:Y:S01]  /*2d10*/  FFMA.FTZ R3, R17, R4, R19 ;  /* 0x0000000411037223 */ /* 0x000fe20000010013 */
[----:B------:R-:W-:-:S05]  /*2d20*/  LEA.HI.X R9, R6, UR19, R9, 0x2, P2 ;  /* 0x0000001306097c11 */ /* 0x000fca00090f1409 */
[----:B------:R0:W-:Y:S02]  /*2d30*/  STG.E.64 desc[UR12][R8.64], R2 ;  /* 0x0000000208007986 */ /* 0x0001e4000c101b0c */
.L_x_2212:
[----:B------:R-:W-:Y:S05]  /*2d40*/  BSYNC.RECONVERGENT B1 ;  /* 0x0000000000017941 */ /* 0x000fea0003800200 */
.L_x_2211:
[----:B------:R-:W-:Y:S04]  /*2d50*/  BSSY.RECONVERGENT B1, `(.L_x_2213) ;  /* 0x0000013000017945 */ /* 0x000fe80003800200 */
[----:B------:R-:W-:Y:S05]  /*2d60*/  @P3 BRA `(.L_x_2214) ;  /* 0x0000000000443947 */ /* 0x000fea0003800000 */
[----:B------:R-:W1:Y:S01]  /*2d70*/  LDCU.64 UR10, c[0x0][0x3e0] ;  /* 0x00007c00ff0a77ac */ /* 0x000e620008000a00 */
[----:B0-----:R-:W-:Y:S01]  /*2d80*/  MOV R2, R34 ;  /* 0x0000002200027202 */ /* 0x001fe20000000f00 */
[----:B------:R-:W-:Y:S02]  /*2d90*/  IMAD.MOV.U32 R3, RZ, RZ, R33 ;  /* 0x000000ffff037224 */ /* 0x000fe400078e0021 */
[----:B------:R-:W-:Y:S01]  /*2da0*/  FADD.FTZ R12, R12, -UR5 ;  /* 0x800000050c0c7e21 */ /* 0x000fe20008010000 */
[----:B------:R-:W0:Y:S01]  /*2db0*/  LDCU.64 UR18, c[0x0][0x380] ;  /* 0x00007000ff1277ac */ /* 0x000e220008000a00 */
[----:B------:R-:W-:-:S04]  /*2dc0*/  FADD.FTZ R13, R13, -UR5 ;  /* 0x800000050d0d7e21 */ /* 0x000fc80008010000 */
[----:B------:R-:W-:Y:S01]  /*2dd0*/  FMUL.FTZ R8, R13, UR8 ;  /* 0x000000080d087c20 */ /* 0x000fe20008410000 */
[----:B-1----:R-:W-:Y:S02]  /*2de0*/  IMAD R4, R29, UR10, RZ ;  /* 0x0000000a1d047c24 */ /* 0x002fe4000f8e02ff */
[----:B------:R-:W-:-:S04]  /*2df0*/  IMAD.WIDE.U32 R2, R5, UR10, R2 ;  /* 0x0000000a05027c25 */ /* 0x000fc8000f8e0002 */
[----:B------:R-:W-:Y:S02]  /*2e00*/  IMAD R7, R5, UR11, R4 ;  /* 0x0000000b05077c24 */ /* 0x000fe4000f8e0204 */
[----:B------:R-:W-:Y:S01]  /*2e10*/  FMUL.FTZ R5, R12, UR8 ;  /* 0x000000080c057c20 */ /* 0x000fe20008410000 */
[----:B0-----:R-:W-:Y:S02]  /*2e20*/  LEA R6, P2, R2, UR18, 0x2 ;  /* 0x0000001202067c11 */ /* 0x001fe4000f8410ff */
[----:B------:R-:W-:Y:S01]  /*2e30*/  IADD3 R7, PT, PT, R3, R7, RZ ;  /* 0x0000000703077210 */ /* 0x000fe20007ffe0ff */
[----:B-----5:R-:W-:Y:S01]  /*2e40*/  FFMA.FTZ R4, R16, R5, R18 ;  /* 0x0000000510047223 */ /* 0x020fe20000010012 */
[----:B------:R-:W-:Y:S02]  /*2e50*/  FFMA.FTZ R5, R17, R8, R19 ;  /* 0x0000000811057223 */ /* 0x000fe40000010013 */
[----:B------:R-:W-:-:S05]  /*2e60*/  LEA.HI.X R7, R2, UR19, R7, 0x2, P2 ;  /* 0x0000001302077c11 */ /* 0x000fca00090f1407 */
[----:B------:R1:W-:Y:S02]  /*2e70*/  STG.E.64 desc[UR12][R6.64], R4 ;  /* 0x0000000406007986 */ /* 0x0003e4000c101b0c */
.L_x_2214:
[----:B------:R-:W-:Y:S05]  /*2e80*/  BSYNC.RECONVERGENT B1 ;  /* 0x0000000000017941 */ /* 0x000fea0003800200 */
.L_x_2213:
[----:B------:R-:W-:Y:S04]  /*2e90*/  BSSY.RECONVERGENT B1, `(.L_x_2215) ;  /* 0x0000013000017945 */ /* 0x000fe80003800200 */
[----:B------:R-:W-:Y:S05]  /*2ea0*/  @P4 BRA `(.L_x_2216) ;  /* 0x0000000000444947 */ /* 0x000fea0003800000 */
[----:B------:R-:W1:Y:S01]  /*2eb0*/  LDCU.64 UR10, c[0x0][0x3e0] ;  /* 0x00007c00ff0a77ac */ /* 0x000e620008000a00 */
[----:B0-----:R-:W-:Y:S01]  /*2ec0*/  MOV R2, R34 ;  /* 0x0000002200027202 */ /* 0x001fe20000000f00 */
[----:B------:R-:W-:Y:S01]  /*2ed0*/  FADD.FTZ R14, R14, -UR5 ;  /* 0x800000050e0e7e21 */ /* 0x000fe20008010000 */
[----:B------:R-:W-:Y:S01]  /*2ee0*/  MOV R3, R33 ;  /* 0x0000002100037202 */ /* 0x000fe20000000f00 */
        /* <DEDUP_REMOVED lines=9> */
[----:B-----5:R-:W-:-:S03]  /*2f80*/  FFMA.FTZ R6, R16, R5, R18 ;  /* 0x0000000510067223 */ /* 0x020fc60000010012 */
[----:B------:R-:W-:Y:S01]  /*2f90*/  LEA.HI.X R5, R2, UR19, R7, 0x2, P2 ;  /* 0x0000001302057c11 */ /* 0x000fe200090f1407 */
[----:B------:R-:W-:-:S05]  /*2fa0*/  FFMA.FTZ R7, R17, R8, R19 ;  /* 0x0000000811077223 */ /* 0x000fca0000010013 */
[----:B------:R2:W-:Y:S02]  /*2fb0*/  STG.E.64 desc[UR12][R4.64], R6 ;  /* 0x0000000604007986 */ /* 0x0005e4000c101b0c */
.L_x_2216:
[----:B------:R-:W-:Y:S05]  /*2fc0*/  BSYNC.RECONVERGENT B1 ;  /* 0x0000000000017941 */ /* 0x000fea0003800200 */
.L_x_2215:
[----:B------:R-:W-:Y:S05]  /*2fd0*/  @P1 BRA `(.L_x_2217) ;  /* 0x0000001000641947 */ /* 0x000fea0003800000 */
[----:B------:R-:W3:Y:S01]  /*2fe0*/  LDCU.64 UR10, c[0x0][0x3e0] ;  /* 0x00007c00ff0a77ac */ /* 0x000ee20008000a00 */
[----:B0-----:R-:W-:Y:S01]  /*2ff0*/  MOV R2, R34 ;  /* 0x0000002200027202 */ /* 0x001fe20000000f00 */
[----:B------:R-:W-:Y:S01]  /*3000*/  FADD.FTZ R20, R20, -UR5 ;  /* 0x8000000514147e21 */ /* 0x000fe20008010000 */
[----:B------:R-:W-:Y:S01]  /*3010*/  MOV R3, R33 ;  /* 0x0000002100037202 */ /* 0x000fe20000000f00 */
[----:B------:R-:W0:Y:S01]  /*3020*/  LDCU.64 UR14, c[0x0][0x380] ;  /* 0x00007000ff0e77ac */ /* 0x000e220008000a00 */
[----:B------:R-:W-:Y:S01]  /*3030*/  FADD.FTZ R21, R21, -UR5 ;  /* 0x8000000515157e21 */ /* 0x000fe20008010000 */
[----:B-12---:R-:W-:-:S03]  /*3040*/  FMUL.FTZ R5, R20, UR8 ;  /* 0x0000000814057c20 */ /* 0x006fc60008410000 */
[----:B------:R-:W-:Y:S01]  /*3050*/  FMUL.FTZ R6, R21, UR8 ;  /* 0x0000000815067c20 */ /* 0x000fe20008410000 */
        /* <DEDUP_REMOVED lines=10> */
.L_x_2202:
        /* <DEDUP_REMOVED lines=10> */
[----:B------:R-:W-:-:S04]  /*31a0*/  FADD.FTZ R7, R7, -UR5 ;  /* 0x8000000507077e21 */ /* 0x000fc80008010000 */
[----:B------:R-:W-:-:S04]  /*31b0*/  FMUL.FTZ R7, R7, UR8 ;  /* 0x0000000807077c20 */ /* 0x000fc80008410000 */
[----:B-----5:R-:W-:Y:S01]  /*31c0*/  FFMA.FTZ R7, R17, R7, R19 ;  /* 0x0000000711077223 */ /* 0x020fe20000010013 */
[----:B0-----:R-:W-:Y:S02]  /*31d0*/  IMAD R28, R25, UR14, RZ ;  /* 0x0000000e191c7c24 */ /* 0x001fe4000f8e02ff */
[----:B------:R-:W-:-:S04]  /*31e0*/  IMAD.WIDE.U32 R36, R31, UR14, R36 ;  /* 0x0000000e1f247c25 */ /* 0x000fc8000f8e0024 */
[----:B------:R-:W-:Y:S01]  /*31f0*/  IMAD R29, R31, UR15, R28 ;  /* 0x0000000f1f1d7c24 */ /* 0x000fe2000f8e021c */
[----:B-1----:R-:W-:-:S04]  /*3200*/  LEA R28, P1, R36, UR18, 0x2 ;  /* 0x00000012241c7c11 */ /* 0x002fc8000f8210ff */
[----:B------:R-:W-:Y:S01]  /*3210*/  IADD3 R29, PT, PT, R37, R29, RZ ;  /* 0x0000001d251d7210 */ /* 0x000fe20007ffe0ff */
[----:B------:R-:W-:-:S03]  /*3220*/  FMUL.FTZ R37, R6, UR8 ;  /* 0x0000000806257c20 */ /* 0x000fc60008410000 */
[----:B------:R-:W-:Y:S01]  /*3230*/  LEA.HI.X R29, R36, UR19, R29, 0x2, P1 ;  /* 0x00000013241d7c11 */ /* 0x000fe200088f141d */
[----:B------:R-:W-:-:S04]  /*3240*/  FFMA.FTZ R6, R16, R37, R18 ;  /* 0x0000002510067223 */ /* 0x000fc80000010012 */
[----:B------:R-:W-:-:S06]  /*3250*/  FMUL.FTZ R36, R6, -1.4426950216293334961 ;  /* 0xbfb8aa3b06247820 */ /* 0x000fcc0000410000 */
[----:B------:R-:W0:Y:S02]  /*3260*/  MUFU.EX2 R36, R36 ;  /* 0x0000002400247308 */ /* 0x000e240000000800 */
[----:B0-----:R-:W-:Y:S01]  /*3270*/  FADD.FTZ R37, R36, 1 ;  /* 0x3f80000024257421 */ /* 0x001fe20000010000 */
[----:B------:R-:W-:-:S05]  /*3280*/  FMUL.FTZ R36, R7, -1.4426950216293334961 ;  /* 0xbfb8aa3b07247820 */ /* 0x000fca0000410000 */
[----:B------:R-:W0:Y:S08]  /*3290*/  MUFU.RCP R37, R37 ;  /* 0x0000002500257308 */ /* 0x000e300000001000 */
[----:B------:R-:W1:Y:S01]  /*32a0*/  MUFU.EX2 R36, R36 ;  /* 0x0000002400247308 */ /* 0x000e620000000800 */
[----:B0-----:R-:W-:Y:S01]  /*32b0*/  FMUL.FTZ R6, R6, R37 ;  /* 0x0000002506067220 */ /* 0x001fe20000410000 */
[----:B-1----:R-:W-:-:S06]  /*32c0*/  FADD.FTZ R37, R36, 1 ;  /* 0x3f80000024257421 */ /* 0x002fcc0000010000 */
[----:B------:R-:W0:Y:S02]  /*32d0*/  MUFU.RCP R37, R37 ;  /* 0x0000002500257308 */ /* 0x000e240000001000 */
[----:B0-----:R-:W-:-:S05]  /*32e0*/  FMUL.FTZ R7, R7, R37 ;  /* 0x0000002507077220 */ /* 0x001fca0000410000 */
[----:B------:R0:W-:Y:S02]  /*32f0*/  STG.E.64 desc[UR12][R28.64], R6 ;  /* 0x000000061c007986 */ /* 0x0001e4000c101b0c */
.L_x_2219:
[----:B------:R-:W-:Y:S05]  /*3300*/  BSYNC.RECONVERGENT B1 ;  /* 0x0000000000017941 */ /* 0x000fea0003800200 */
.L_x_2218:
[----:B------:R-:W-:Y:S01]  /*3310*/  IADD3 R37, PT, PT, R31, 0x40, RZ ;  /* 0x000000401f257810 */ /* 0x000fe20007ffe0ff */
[----:B------:R-:W-:Y:S03]  /*3320*/  BSSY.RECONVERGENT B1, `(.L_x_2220) ;  /* 0x0000020000017945 */ /* 0x000fe60003800200 */
        /* <DEDUP_REMOVED lines=19> */
[----:B------:R-:W-:Y:S01]  /*3460*/  FFMA.FTZ R3, R17, R28, R19 ;  /* 0x0000001c11037223 */ /* 0x000fe20000010013 */
[----:B------:R-:W-:-:S03]  /*3470*/  FMUL.FTZ R28, R2, -1.4426950216293334961 ;  /* 0xbfb8aa3b021c7820 */ /* 0x000fc60000410000 */
[----:B------:R-:W-:-:S03]  /*3480*/  FMUL.FTZ R36, R3, -1.4426950216293334961 ;  /* 0xbfb8aa3b03247820 */ /* 0x000fc60000410000 */
        /* <DEDUP_REMOVED lines=9> */
.L_x_2221:
[----:B------:R-:W-:Y:S05]  /*3520*/  BSYNC.RECONVERGENT B1 ;  /* 0x0000000000017941 */ /* 0x000fea0003800200 */
.L_x_2220:
[C---:B------:R-:W-:Y:S01]  /*3530*/  IADD3 R29, PT, PT, R31.reuse, 0x80, RZ ;  /* 0x000000801f1d7810 */ /* 0x040fe20007ffe0ff */
[----:B------:R-:W-:Y:S01]  /*3540*/  BSSY.RECONVERGENT B1, `(.L_x_2222) ;  /* 0x0000021000017945 */ /* 0x000fe20003800200 */
[----:B------:R-:W-:Y:S02]  /*3550*/  IADD3 R28, PT, PT, R31, 0x100, RZ ;  /* 0x000001001f1c7810 */ /* 0x000fe40007ffe0ff */
[----:B------:R-:W-:Y:S02]  /*3560*/  ISETP.GE.U32.AND P1, PT, R29, UR10, PT ;  /* 0x0000000a1d007c0c */ /* 0x000fe4000bf26070 */
[----:B0-----:R-:W-:-:S04]  /*3570*/  SHF.R.S32.HI R2, RZ, 0x1f, R29 ;  /* 0x0000001fff027819 */ /* 0x001fc8000001141d */
[----:B------:R-:W-:-:S13]  /*3580*/  ISETP.GE.AND.EX P1, PT, R2, UR11, PT, P1 ;  /* 0x0000000b02007c0c */ /* 0x000fda000bf26310 */
[----:B------:R-:W-:Y:S05]  /*3590*/  @P1 BRA `(.L_x_2223) ;  /* 0x00000000006c1947 */ /* 0x000fea0003800000 */
[----:B------:R-:W0:Y:S01]  /*35a0*/  LDCU.64 UR14, c[0x0][0x3e0] ;  /* 0x00007c00ff0e77ac */ /* 0x000e220008000a00 */
[----:B------:R-:W-:Y:S02]  /*35b0*/  IMAD.MOV.U32 R3, RZ, RZ, R33 ;  /* 0x000000ffff037224 */ /* 0x000fe400078e0021 */
[----:B------:R-:W-:Y:S01]  /*35c0*/  FADD.FTZ R4, R4, -UR5 ;  /* 0x8000000504047e21 */ /* 0x000fe20008010000 */
[----:B------:R-:W-:Y:S01]  /*35d0*/  FADD.FTZ R5, R5, -UR5 ;  /* 0x8000000505057e21 */ /* 0x000fe20008010000 */
[----:B------:R-:W1:Y:S03]  /*35e0*/  LDCU.64 UR18, c[0x0][0x380] ;  /* 0x00007000ff1277ac */ /* 0x000e660008000a00 */
[----:B------:R-:W-:Y:S01]  /*35f0*/  FMUL.FTZ R36, R5, UR8 ;  /* 0x0000000805247c20 */ /* 0x000fe20008410000 */
[----:B0-----:R-:W-:-:S04]  /*3600*/  IMAD R2, R2, UR14, RZ ;  /* 0x0000000e02027c24 */ /* 0x001fc8000f8e02ff */
[----:B------:R-:W-:Y:S01]  /*3610*/  IMAD R7, R29, UR15, R2 ;  /* 0x0000000f1d077c24 */ /* 0x000fe2000f8e0202 */
[----:B------:R-:W-:-:S05]  /*3620*/  MOV R2, R34 ;  /* 0x0000002200027202 */ /* 0x000fca0000000f00 */
[----:B------:R-:W-:-:S05]  /*3630*/  IMAD.WIDE.U32 R2, R29, UR14, R2 ;  /* 0x0000000e1d027c25 */ /* 0x000fca000f8e0002 */
[----:B------:R-:W-:Y:S01]  /*3640*/  IADD3 R7, PT, PT, R3, R7, RZ ;  /* 0x0000000703077210 */ /* 0x000fe20007ffe0ff */
[----:B------:R-:W-:Y:S01]  /*3650*/  FMUL.FTZ R3, R4, UR8 ;  /* 0x0000000804037c20 */ /* 0x000fe20008410000 */
[----:B-1----:R-:W-:-:S04]  /*3660*/  LEA R6, P1, R2, UR18, 0x2 ;  /* 0x0000001202067c11 */ /* 0x002fc8000f8210ff */
[----:B------:R-:W-:Y:S01]  /*3670*/  LEA.HI.X R7, R2, UR19, R7, 0x2, P1 ;  /* 0x0000001302077c11 */ /* 0x000fe200088f1407 */
        /* <DEDUP_REMOVED lines=13> */
.L_x_2223:
[----:B------:R-:W-:Y:S05]  /*3750*/  BSYNC.RECONVERGENT B1 ;  /* 0x0000000000017941 */ /* 0x000fea0003800200 */
.L_x_2222:
[----:B------:R-:W-:Y:S01]  /*3760*/  BSSY.RECONVERGENT B1, `(.L_x_2224) ;  /* 0x0000020000017945 */ /* 0x000fe20003800200 */
[----:B0-----:R-:W-:-:S03]  /*3770*/  IADD3 R6, PT, PT, R31, 0x140, RZ ;  /* 0x000001401f067810 */ /* 0x001fc60007ffe0ff */
[----:B------:R-:W-:Y:S05]  /*3780*/  @P4 BRA `(.L_x_2225) ;  /* 0x0000000000744947 */ /* 0x000fea0003800000 */
[----:B------:R-:W-:Y:S01]  /*3790*/  FADD.FTZ R8, R8, -UR5 ;  /* 0x8000000508087e21 */ /* 0x000fe20008010000 */
[----:B------:R-:W-:Y:S01]  /*37a0*/  FADD.FTZ R2, R9, -UR5 ;  /* 0x8000000509027e21 */ /* 0x000fe20008010000 */
[----:B------:R-:W0:Y:S01]  /*37b0*/  LDCU.64 UR14, c[0x0][0x3e0] ;  /* 0x00007c00ff0e77ac */ /* 0x000e220008000a00 */
[----:B------:R-:W-:Y:S01]  /*37c0*/  IADD3 R5, PT, PT, R31, 0xc0, RZ ;  /* 0x000000c01f057810 */ /* 0x000fe20007ffe0ff */
[----:B------:R-:W-:Y:S01]  /*37d0*/  FMUL.FTZ R3, R8, UR8 ;  /* 0x0000000808037c20 */ /* 0x000fe20008410000 */
[----:B------:R-:W-:Y:S01]  /*37e0*/  FMUL.FTZ R4, R2, UR8 ;  /* 0x0000000802047c20 */ /* 0x000fe20008410000 */
[----:B------:R-:W1:Y:S02]  /*37f0*/  LDCU.64 UR18, c[0x0][0x380] ;  /* 0x00007000ff1277ac */ /* 0x000e640008000a00 */
[----:B-----5:R-:W-:Y:S01]  /*3800*/  FFMA.FTZ R9, R16, R3, R18 ;  /* 0x0000000310097223 */ /* 0x020fe20000010012 */
[----:B------:R-:W-:Y:S01]  /*3810*/  FFMA.FTZ R7, R17, R4, R19 ;  /* 0x0000000411077223 */ /* 0x000fe20000010013 */
[----:B------:R-:W-:-:S02]  /*3820*/  SHF.R.S32.HI R4, RZ, 0x1f, R5 ;  /* 0x0000001fff047819 */ /* 0x000fc40000011405 */
        /* <DEDUP_REMOVED lines=9> */
[----:B0-----:R-:W-:Y:S01]  /*38c0*/  FADD.FTZ R8, R3, 1 ;  /* 0x3f80000003087421 */ /* 0x001fe20000010000 */
[----:B------:R-:W-:-:S06]  /*38d0*/  MOV R3, R33 ;  /* 0x0000002100037202 */ /* 0x000fcc0000000f00 */
[----:B------:R-:W0:Y:S01]  /*38e0*/  MUFU.RCP R8, R8 ;  /* 0x0000000800087308 */ /* 0x000e220000001000 */
[----:B------:R-:W-:-:S05]  /*38f0*/  IMAD.WIDE.U32 R2, R5, UR14, R2 ;  /* 0x0000000e05027c25 */ /* 0x000fca000f8e0002 */
[----:B------:R-:W-:Y:S02]  /*3900*/  IADD3 R29, PT, PT, R3, R29, RZ ;  /* 0x0000001d031d7210 */ /* 0x000fe40007ffe0ff */
[----:B-1----:R-:W-:-:S04]  /*3910*/  LEA R4, P1, R2, UR18, 0x2 ;  /* 0x0000001202047c11 */ /* 0x002fc8000f8210ff */
[----:B------:R-:W-:Y:S01]  /*3920*/  LEA.HI.X R5, R2, UR19, R29, 0x2, P1 ;  /* 0x0000001302057c11 */ /* 0x000fe200088f141d */
[----:B--2---:R-:W-:Y:S01]  /*3930*/  FMUL.FTZ R2, R9, R36 ;  /* 0x0000002409027220 */ /* 0x004fe20000410000 */
[----:B0-----:R-:W-:-:S05]  /*3940*/  FMUL.FTZ R3, R7, R8 ;  /* 0x0000000807037220 */ /* 0x001fca0000410000 */
[----:B------:R0:W-:Y:S02]  /*3950*/  STG.E.64 desc[UR12][R4.64], R2 ;  /* 0x0000000204007986 */ /* 0x0001e4000c101b0c */
.L_x_2225:
[----:B------:R-:W-:Y:S05]  /*3960*/  BSYNC.RECONVERGENT B1 ;  /* 0x0000000000017941 */ /* 0x000fea0003800200 */
.L_x_2224:
[----:B------:R-:W-:Y:S01]  /*3970*/  ISETP.GE.U32.AND P2, PT, R28, UR10, PT ;  /* 0x0000000a1c007c0c */ /* 0x000fe2000bf46070 */
[----:B------:R-:W-:Y:S01]  /*3980*/  BSSY.RECONVERGENT B1, `(.L_x_2226) ;  /* 0x0000027000017945 */ /* 0x000fe20003800200 */
[----:B0-----:R-:W-:Y:S02]  /*3990*/  SHF.R.S32.HI R2, RZ, 0x1f, R28 ;  /* 0x0000001fff027819 */ /* 0x001fe4000001141c */
        /* <DEDUP_REMOVED lines=32> */
[----:B-1----:R-:W-:-:S04]  /*3ba0*/  LEA R4, P2, R28, UR18, 0x2 ;  /* 0x000000121c047c11 */ /* 0x002fc8000f8410ff */
[----:B------:R-:W-:Y:S01]  /*3bb0*/  LEA.HI.X R5, R28, UR19, R5, 0x2, P2 ;  /* 0x000000131c057c11 */ /* 0x000fe200090f1405 */
[----:B--2---:R-:W-:Y:S01]  /*3bc0*/  FMUL.FTZ R2, R11, R36 ;  /* 0x000000240b027220 */ /* 0x004fe20000410000 */
[----:B0-----:R-:W-:-:S05]  /*3bd0*/  FMUL.FTZ R3, R9, R10 ;  /* 0x0000000a09037220 */ /* 0x001fca0000410000 */
[----:B------:R0:W-:Y:S02]  /*3be0*/  STG.E.64 desc[UR12][R4.64], R2 ;  /* 0x0000000204007986 */ /* 0x0001e4000c101b0c */
.L_x_2227:
[----:B------:R-:W-:Y:S05]  /*3bf0*/  BSYNC.RECONVERGENT B1 ;  /* 0x0000000000017941 */ /* 0x000fea0003800200 */
.L_x_2226:
[----:B------:R-:W-:Y:S04]  /*3c00*/  BSSY.RECONVERGENT B1, `(.L_x_2228) ;  /* 0x000001d000017945 */ /* 0x000fe80003800200 */
        /* <DEDUP_REMOVED lines=8> */
[----:B------:R-:W-:Y:S01]  /*3c90*/  FFMA.FTZ R9, R17, R4, R19 ;  /* 0x0000000411097223 */ /* 0x000fe20000010013 */
[----:B------:R-:W-:-:S02]  /*3ca0*/  MOV R3, R33 ;  /* 0x0000002100037202 */ /* 0x000fc40000000f00 */
        /* <DEDUP_REMOVED lines=11> */
[----:B0-----:R-:W-:-:S05]  /*3d60*/  LEA R4, P2, R2, UR18, 0x2 ;  /* 0x0000001202047c11 */ /* 0x001fca000f8410ff */
[----:B------:R-:W0:Y:S01]  /*3d70*/  MUFU.RCP R12, R12 ;  /* 0x0000000c000c7308 */ /* 0x000e220000001000 */
[----:B------:R-:W-:-:S04]  /*3d80*/  IADD3 R5, PT, PT, R3, R5, RZ ;  /* 0x0000000503057210 */ /* 0x000fc80007ffe0ff */
[----:B------:R-:W-:Y:S01]  /*3d90*/  LEA.HI.X R5, R2, UR19, R5, 0x2, P2 ;  /* 0x0000001302057c11 */ /* 0x000fe200090f1405 */
[----:B--2---:R-:W-:Y:S01]  /*3da0*/  FMUL.FTZ R2, R10, R11 ;  /* 0x0000000b0a027220 */ /* 0x004fe20000410000 */
[----:B0-----:R-:W-:-:S05]  /*3db0*/  FMUL.FTZ R3, R9, R12 ;  /* 0x0000000c09037220 */ /* 0x001fca0000410000 */
[----:B------:R1:W-:Y:S02]  /*3dc0*/  STG.E.64 desc[UR12][R4.64], R2 ;  /* 0x0000000204007986 */ /* 0x0003e4000c101b0c */
.L_x_2229:
[----:B------:R-:W-:Y:S05]  /*3dd0*/  BSYNC.RECONVERGENT B1 ;  /* 0x0000000000017941 */ /* 0x000fea0003800200 */
.L_x_2228:
[----:B------:R-:W-:Y:S04]  /*3de0*/  BSSY.RECONVERGENT B1, `(.L_x_2230) ;  /* 0x000001d000017945 */ /* 0x000fe80003800200 */
[----:B------:R-:W-:Y:S05]  /*3df0*/  @P4 BRA `(.L_x_2231) ;  /* 0x00000000006c4947 */ /* 0x000fea0003800000 */
[----:B------:R-:W-:Y:S01]  /*3e00*/  FADD.FTZ R14, R14, -UR5 ;  /* 0x800000050e0e7e21 */ /* 0x000fe20008010000 */
[----:B------:R-:W-:Y:S01]  /*3e10*/  FADD.FTZ R15, R15, -UR5 ;  /* 0x800000050f0f7e21 */ /* 0x000fe20008010000 */
[----:B------:R-:W2:Y:S02]  /*3e20*/  LDCU.64 UR14, c[0x0][0x3e0] ;  /* 0x00007c00ff0e77ac */ /* 0x000ea40008000a00 */
[----:B01----:R-:W-:Y:S01]  /*3e30*/  FMUL.FTZ R3, R14, UR8 ;  /* 0x000000080e037c20 */ /* 0x003fe20008410000 */
[----:B------:R-:W-:Y:S01]  /*3e40*/  FMUL.FTZ R8, R15, UR8 ;  /* 0x000000080f087c20 */ /* 0x000fe20008410000 */
[----:B------:R-:W0:Y:S02]  /*3e50*/  LDCU.64 UR18, c[0x0][0x380] ;  /* 0x00007000ff1277ac */ /* 0x000e240008000a00 */
[----:B-----5:R-:W-:Y:S01]  /*3e60*/  FFMA.FTZ R6, R16, R3, R18 ;  /* 0x0000000310067223 */ /* 0x020fe20000010012 */
[----:B------:R-:W-:Y:S01]  /*3e70*/  FFMA.FTZ R8, R17, R8, R19 ;  /* 0x0000000811087223 */ /* 0x000fe20000010013 */
[----:B------:R-:W-:-:S02]  /*3e80*/  MOV R3, R33 ;  /* 0x0000002100037202 */ /* 0x000fc40000000f00 */
        /* <DEDUP_REMOVED lines=11> */
[----:B0-----:R-:W-:-:S03]  /*3f40*/  LEA R4, P2, R2, UR18, 0x2 ;  /* 0x0000001202047c11 */ /* 0x001fc6000f8410ff */
[----:B------:R-:W0:Y:S01]  /*3f50*/  MUFU.RCP R11, R10 ;  /* 0x0000000a000b7308 */ /* 0x000e220000001000 */
[----:B------:R-:W-:-:S04]  /*3f60*/  IADD3 R7, PT, PT, R3, R7, RZ ;  /* 0x0000000703077210 */ /* 0x000fc80007ffe0ff */
[----:B------:R-:W-:Y:S01]  /*3f70*/  LEA.HI.X R5, R2, UR19, R7, 0x2, P2 ;  /* 0x0000001302057c11 */ /* 0x000fe200090f1407 */
[----:B-1----:R-:W-:Y:S01]  /*3f80*/  FMUL.FTZ R6, R6, R9 ;  /* 0x0000000906067220 */ /* 0x002fe20000410000 */
[----:B0-----:R-:W-:-:S05]  /*3f90*/  FMUL.FTZ R7, R8, R11 ;  /* 0x0000000b08077220 */ /* 0x001fca0000410000 */
[----:B------:R2:W-:Y:S02]  /*3fa0*/  STG.E.64 desc[UR12][R4.64], R6 ;  /* 0x0000000604007986 */ /* 0x0005e4000c101b0c */
.L_x_2231:
[----:B------:R-:W-:Y:S05]  /*3fb0*/  BSYNC.RECONVERGENT B1 ;  /* 0x0000000000017941 */ /* 0x000fea0003800200 */
.L_x_2230:
[----:B------:R-:W-:Y:S05]  /*3fc0*/  @P1 BRA `(.L_x_2217) ;  /* 0x0000000000681947 */ /* 0x000fea0003800000 */
[----:B------:R-:W-:Y:S01]  /*3fd0*/  FADD.FTZ R20, R20, -UR5 ;  /* 0x8000000514147e21 */ /* 0x000fe20008010000 */
[----:B------:R-:W-:Y:S01]  /*3fe0*/  FADD.FTZ R21, R21, -UR5 ;  /* 0x8000000515157e21 */ /* 0x000fe20008010000 */
[----:B------:R-:W3:Y:S01]  /*3ff0*/  LDCU.64 UR10, c[0x0][0x3e0] ;  /* 0x00007c00ff0a77ac */ /* 0x000ee20008000a00 */
[----:B------:R-:W-:Y:S01]  /*4000*/  MOV R32, R34 ;  /* 0x0000002200207202 */ /* 0x000fe20000000f00 */
[----:B01----:R-:W-:Y:S01]  /*4010*/  FMUL.FTZ R3, R20, UR8 ;  /* 0x0000000814037c20 */ /* 0x003fe20008410000 */
[----:B--2---:R-:W-:Y:S01]  /*4020*/  FMUL.FTZ R4, R21, UR8 ;  /* 0x0000000815047c20 */ /* 0x004fe20008410000 */
        /* <DEDUP_REMOVED lines=20> */
.L_x_2217:
[----:B------:R-:W-:Y:S05]  /*4170*/  BSYNC.RECONVERGENT B0 ;  /* 0x0000000000007941 */ /* 0x000fea0003800200 */
.L_x_2201:
[----:B------:R-:W0:Y:S01]  /*4180*/  LDCU UR5, c[0x0][0x3f8] ;  /* 0x00007f00ff0577ac */ /* 0x000e220008000800 */
[----:B------:R-:W0:Y:S01]  /*4190*/  LDCU UR8, c[0x0][0x3c8] ;  /* 0x00007900ff0877ac */ /* 0x000e220008000800 */
[----:B------:R-:W-:Y:S02]  /*41a0*/  UIADD3 UR7, UPT, UPT, UR17, UR7, URZ ;  /* 0x0000000711077290 */ /* 0x000fe4000fffe0ff */
[----:B------:R-:W-:Y:S02]  /*41b0*/  UIADD3 UR4, UPT, UPT, UR4, 0x1, URZ ;  /* 0x0000000104047890 */ /* 0x000fe4000fffe0ff */
[----:B0-----:R-:W-:-:S04]  /*41c0*/  UIMAD UR5, UR5, UR8, URZ ;  /* 0x00000008050572a4 */ /* 0x001fc8000f8e02ff */
[----:B------:R-:W-:-:S09]  /*41d0*/  UISETP.GE.AND UP0, UPT, UR7, UR5, UPT ;  /* 0x000000050700728c */ /* 0x000fd2000bf06270 */
[----:B------:R-:W-:Y:S05]  /*41e0*/  BRA.U !UP0, `(.L_x_2232) ;  /* 0xffffffc108147547 */ /* 0x000fea000b83ffff */
[----:B------:R-:W-:Y:S05]  /*41f0*/  EXIT ;  /* 0x000000000000794d */ /* 0x000fea0003800000 */
.L_x_2233:
        /* <DEDUP_REMOVED lines=16> */
.L_x_2522:


//--------------------- .text._Z35group_norm_nhwc_fwd_one_pass_kernelI11Fp32IOBf16WLi64ELi12ELi384EEv26Group_norm_nhwc_fwd_params --------------------------
	.section	.text._Z35group_norm_nhwc_fwd_one_pass_kernelI11Fp32IOBf16WLi64ELi12ELi384EEv26Group_norm_nhwc_fwd_params,"ax",@progbits
	.align	128
        .global         _Z35group_norm_nhwc_fwd_one_pass_kernelI11Fp32IOBf16WLi64ELi12ELi384EEv26Group_norm_nhwc_fwd_params
        .type           _Z35group_norm_nhwc_fwd_one_pass_kernelI11Fp32IOBf16WLi64ELi12ELi384EEv26Group_norm_nhwc_fwd_params,@function
        .size           _Z35group_norm_nhwc_fwd_one_pass_kernelI11Fp32IOBf16WLi64ELi12ELi384EEv26Group_norm_nhwc_fwd_params,(.L_x_2523 - _Z35group_norm_nhwc_fwd_one_pass_kernelI11Fp32IOBf16WLi64ELi12ELi384EEv26Group_norm_nhwc_fwd_params)
        .other          _Z35group_norm_nhwc_fwd_one_pass_kernelI11Fp32IOBf16WLi64ELi12ELi384EEv26Group_norm_nhwc_fwd_params,@"STO_CUDA_ENTRY STV_DEFAULT"
_Z35group_norm_nhwc_fwd_one_pass_kernelI11Fp32IOBf16WLi64ELi12ELi384EEv26Group_norm_nhwc_fwd_params:
.text._Z35group_norm_nhwc_fwd_one_pass_kernelI11Fp32IOBf16WLi64ELi12ELi384EEv26Group_norm_nhwc_fwd_params:
        /* <DEDUP_REMOVED lines=35> */
.L_x_2249:
        /* <DEDUP_REMOVED lines=92> */
.L_x_2235:
[----:B------:R-:W-:Y:S05]  /*07f0*/  BSYNC.RECONVERGENT B0 ;  /* 0x0000000000007941 */ /* 0x000fea0003800200 */
.L_x_2234:
        /* <DEDUP_REMOVED lines=36> */
.L_x_2237:
[----:B------:R-:W-:Y:S05]  /*0a40*/  BSYNC.RECONVERGENT B0 ;  /* 0x0000000000007941 */ /* 0x000fea0003800200 */
.L_x_2236:
        /* <DEDUP_REMOVED lines=33> */
.L_x_2240:
[----:B------:R-:W3:Y:S04]  /*0c60*/  LDG.E.STRONG.GPU R8, desc[UR14][R6.64] ;  /* 0x0000000e06087981 */ /* 0x000ee8000c1ef900 */
[----:B---3--:R-:W-:Y:S01]  /*0c70*/  CCTL.IVALL ;  /* 0x00000000ff00798f */ /* 0x008fe20002000000 */
[----:B------:R-:W-:Y:S05]  /*0c80*/  YIELD ;  /* 0x0000000000007946 */ /* 0x000fea0003800000 */
[----:B------:R-:W-:-:S13]  /*0c90*/  ISETP.NE.AND P3, PT, R8, R11, PT ;  /* 0x0000000b0800720c */ /* 0x000fda0003f65270 */
[----:B------:R-:W-:Y:S05]  /*0ca0*/  @P3 BRA `(.L_x_2240) ;  /* 0xfffffffc00ec3947 */ /* 0x000fea000383ffff */
.L_x_2239:
        /* <DEDUP_REMOVED lines=14> */
.L_x_2242:
        /* <DEDUP_REMOVED lines=91> */
.L_x_2241:
        /* <DEDUP_REMOVED lines=30> */
[----:B-1----:R-:W-:Y:S01]  /*1520*/  MOV R10, UR12 ;  /* 0x0000000c000a7c02 */ /* 0x002fe20008000f00 */
[----:B------:R-:W-:-:S06]  /*1530*/  IMAD.U32 R11, RZ, RZ, UR13 ;  /* 0x0000000dff0b7e24 */ /* 0x000fcc000f8e00ff */
        /* <DEDUP_REMOVED lines=10> */
[----:B------:R-:W-:Y:S02]  /*15e0*/  MOV R8, UR10 ;  /* 0x0000000a00087c02 */ /* 0x000fe40008000f00 */
[----:B------:R-:W-:-:S06]  /*15f0*/  MOV R9, UR11 ;  /* 0x0000000b00097c02 */ /* 0x000fcc0008000f00 */
[----:B------:R-:W4:Y:S01]  /*1600*/  @!P6 LDG.E.64 R8, desc[UR14][R8.64] ;  /* 0x0000000e0808e981 */ /* 0x000f22000c1e1b00 */
[----:B------:R-:W-:-:S05]  /*1610*/  IMAD.U32 R13, RZ, RZ, UR5 ;  /* 0x00000005ff0d7e24 */ /* 0x000fca000f8e00ff */
        /* <DEDUP_REMOVED lines=8> */
.L_x_2243:
        /* <DEDUP_REMOVED lines=27> */
.L_x_2244:
        /* <DEDUP_REMOVED lines=13> */
.L_x_2245:
[----:B------:R-:W-:Y:S05]  /*1920*/  BSYNC.RECONVERGENT B0 ;  /* 0x0000000000007941 */ /* 0x000fea0003800200 */
.L_x_2238:
[----:B------:R-:W4:Y:S01]  /*1930*/  S2UR UR9, SR_CgaCtaId ;  /* 0x00000000000979c3 */ /* 0x000f220000008800 */
[----:B------:R-:W2:Y:S01]  /*1940*/  LDCU UR10, c[0x0][0x414] ;  /* 0x00008280ff0a77ac */ /* 0x000ea20008000800 */
[----:B------:R-:W-:Y:S01]  /*1950*/  MOV R13, UR8 ;  /* 0x00000008000d7c02 */ /* 0x000fe20008000f00 */
[----:B------:R-:W-:Y:S01]  /*1960*/  IMAD.IADD R15, R0, 0x1, R3 ;  /* 0x00000001000f7824 */ /* 0x000fe200078e0203 */
[----:B------:R-:W-:-:S04]  /*1970*/  UMOV UR5, 0x400 ;  /* 0x0000040000057882 */ /* 0x000fc80000000000 */
[----:B-1----:R-:W1:Y:S08]  /*1980*/  @P0 LDC.64 R10, c[0x0][0x388] ;  /* 0x0000e200ff0a0b82 */ /* 0x002e700000000a00 */
[----:B---3--:R-:W3:Y:S01]  /*1990*/  LDC.64 R6, c[0x0][0x398] ;  /* 0x0000e600ff067b82 */ /* 0x008ee20000000a00 */
[----:B--2---:R-:W-:Y:S01]  /*19a0*/  @P0 FMUL.FTZ R12, R4, UR10 ;  /* 0x0000000a040c0c20 */ /* 0x004fe20008410000 */
[----:B----4-:R-:W-:-:S06]  /*19b0*/  ULEA UR5, UR9, UR5, 0x18 ;  /* 0x0000000509057291 */ /* 0x010fcc000f8ec0ff */
[----:B------:R-:W2:Y:S01]  /*19c0*/  LDC.64 R8, c[0x0][0x3a0] ;  /* 0x0000e800ff087b82 */ /* 0x000ea20000000a00 */
[----:B-1----:R-:W-:-:S04]  /*19d0*/  @P0 IMAD.WIDE R10, R13, 0x8, R10 ;  /* 0x000000080d0a0825 */ /* 0x002fc800078e020a */
[----:B------:R-:W-:Y:S01]  /*19e0*/  @P0 FMUL.FTZ R13, R5, UR10 ;  /* 0x0000000a050d0c20 */ /* 0x000fe20008410000 */
[----:B------:R-:W-:Y:S04]  /*19f0*/  @!P4 STS.64 [UR5+0x78], R4 ;  /* 0x00007804ff00c988 */ /* 0x000fe80008000a05 */
[----:B------:R-:W-:Y:S01]  /*1a00*/  @P0 STG.E.64 desc[UR14][R10.64], R12 ;  /* 0x0000000c0a000986 */ /* 0x000fe2000c101b0e */
[C---:B---3--:R-:W-:Y:S01]  /*1a10*/  IMAD.WIDE R6, R15.reuse, 0x2, R6 ;  /* 0x000000020f067825 */ /* 0x048fe200078e0206 */
[----:B------:R-:W-:Y:S03]  /*1a20*/  BAR.SYNC.DEFER_BLOCKING 0x0 ;  /* 0x0000000000007b1d */ /* 0x000fe60000010000 */
[----:B--2---:R-:W-:-:S03]  /*1a30*/  IMAD.WIDE R8, R15, 0x2, R8 ;  /* 0x000000020f087825 */ /* 0x004fc600078e0208 */
[----:B------:R-:W2:Y:S04]  /*1a40*/  LDG.E.U16 R0, desc[UR14][R6.64] ;  /* 0x0000000e06007981 */ /* 0x000ea8000c1e1500 */
[----:B------:R-:W3:Y:S04]  /*1a50*/  LDG.E.U16 R27, desc[UR14][R6.64+0x2] ;  /* 0x0000020e061b7981 */ /* 0x000ee8000c1e1500 */
[----:B------:R-:W4:Y:S04]  /*1a60*/  LDG.E.U16 R26, desc[UR14][R8.64] ;  /* 0x0000000e081a7981 */ /* 0x000f28000c1e1500 */
[----:B------:R-:W5:Y:S01]  /*1a70*/  LDG.E.U16 R28, desc[UR14][R8.64+0x2] ;  /* 0x0000020e081c7981 */ /* 0x000f62000c1e1500 */
        /* <DEDUP_REMOVED lines=14> */
[----:B--2---:R-:W-:Y:S02]  /*1b60*/  SHF.L.U32 R0, R0, 0x10, RZ ;  /* 0x0000001000007819 */ /* 0x004fe400000006ff */
[----:B---3--:R-:W-:Y:S01]  /*1b70*/  SHF.L.U32 R6, R27, 0x10, RZ ;  /* 0x000000101b067819 */ /* 0x008fe200000006ff */
[----:B----4-:R-:W-:Y:S01]  /*1b80*/  IMAD.U32 R7, R26, 0x10000, RZ ;  /* 0x000100001a077824 */ /* 0x010fe200078e00ff */
[----:B-----5:R-:W-:-:S03]  /*1b90*/  SHF.L.U32 R9, R28, 0x10, RZ ;  /* 0x000000101c097819 */ /* 0x020fc600000006ff */
        /* <DEDUP_REMOVED lines=13> */
.L_x_2246:
        /* <DEDUP_REMOVED lines=13> */
.L_x_2248:
[----:B------:R-:W-:Y:S05]  /*1d40*/  BSYNC.RECONVERGENT B0 ;  /* 0x0000000000007941 */ /* 0x000fea0003800200 */
.L_x_2247:
[----:B------:R-:W-:Y:S02]  /*1d50*/  UIADD3 UR8, UPT, UPT, UR20, UR8, URZ ;  /* 0x0000000814087290 */ /* 0x000fe4000fffe0ff */
[----:B------:R-:W-:Y:S02]  /*1d60*/  UIADD3 UR4, UPT, UPT, UR4, 0x1, URZ ;  /* 0x0000000104047890 */ /* 0x000fe4000fffe0ff */
[----:B------:R-:W-:-:S09]  /*1d70*/  UISETP.GE.AND UP0, UPT, UR8, UR7, UPT ;  /* 0x000000070800728c */ /* 0x000fd2000bf06270 */
[----:B------:R-:W-:Y:S05]  /*1d80*/  BRA.U !UP0, `(.L_x_2249) ;  /* 0xffffffe508287547 */ /* 0x000fea000b83ffff */
[----:B------:R-:W-:Y:S05]  /*1d90*/  EXIT ;  /* 0x000000000000794d */ /* 0x000fea0003800000 */
.L_x_2250:
        /* <DEDUP_REMOVED lines=14> */
.L_x_2523:


//--------------------- .text._Z35group_norm_nhwc_fwd_one_pass_kernelI11Fp32IOBf16WLi128ELi12ELi384EEv26Group_norm_nhwc_fwd_params --------------------------
	.section	.text._Z35group_norm_nhwc_fwd_one_pass_kernelI11Fp32IOBf16WLi128ELi12ELi384EEv26Group_norm_nhwc_fwd_params,"ax",@progbits
	.align	128
        .global         _Z35group_norm_nhwc_fwd_one_pass_kernelI11Fp32IOBf16WLi128ELi12ELi384EEv26Group_norm_nhwc_fwd_params
        .type           _Z35group_norm_nhwc_fwd_one_pass_kernelI11Fp32IOBf16WLi128ELi12ELi384EEv26Group_norm_nhwc_fwd_params,@function
        .size           _Z35group_norm_nhwc_fwd_one_pass_kernelI11Fp32IOBf16WLi128ELi12ELi384EEv26Group_norm_nhwc_fwd_params,(.L_x_2524 - _Z35group_norm_nhwc_fwd_one_pass_kernelI11Fp32IOBf16WLi128ELi12ELi384EEv26Group_norm_nhwc_fwd_params)
        .other          _Z35group_norm_nhwc_fwd_one_pass_kernelI11Fp32IOBf16WLi128ELi12ELi384EEv26Group_norm_nhwc_fwd_params,@"STO_CUDA_ENTRY STV_DEFAULT"
_Z35group_norm_nhwc_fwd_one_pass_kernelI11Fp32IOBf16WLi128ELi12ELi384EEv26Group_norm_nhwc_fwd_params:
.text._Z35group_norm_nhwc_fwd_one_pass_kernelI11Fp32IOBf16WLi128ELi12ELi384EEv26Group_norm_nhwc_fwd_params:
        /* <DEDUP_REMOVED lines=27> */
.L_x_2270:
[----:B0-----:R-:W0:Y:S01]  /*01b0*/  LDC R0, c[0x0][0x3f8] ;  /* 0x0000fe00ff007b82 */ /* 0x001e220000000800 */
[----:B--2---:R-:W-:Y:S01]  /*01c0*/  IABS R9, UR8 ;  /* 0x0000000800097c13 */ /* 0x004fe20008000000 */
[----:B-1----:R-:W1:Y:S01]  /*01d0*/  LDCU.64 UR10, c[0x0][0x3e8] ;  /* 0x00007d00ff0a77ac */ /* 0x002e620008000a00 */
[----:B------:R-:W-:Y:S01]  /*01e0*/  VIADD R12, R2, 0x40 ;  /* 0x00000040020c7836 */ /* 0x000fe20000000000 */
[----:B------:R-:W-:Y:S02]  /*01f0*/  SHF.R.S32.HI R15, RZ, 0x1f, R2 ;  /* 0x0000001fff0f7819 */ /* 0x000fe40000011402 */
[----:B------:R-:W-:Y:S02]  /*0200*/  CS2R R20, SRZ ;  /* 0x0000000000147805 */ /* 0x000fe4000001ff00 */
[----:B------:R-:W-:Y:S02]  /*0210*/  CS2R R22, SRZ ;  /* 0x0000000000167805 */ /* 0x000fe4000001ff00 */
[----:B------:R-:W-:-:S02]  /*0220*/  SHF.R.S32.HI R13, RZ, 0x1f, R12 ;  /* 0x0000001fff0d7819 */ /* 0x000fc4000001140c */
[----:B0-----:R-:W-:Y:S02]  /*0230*/  IABS R8, R0 ;  /* 0x0000000000087213 */ /* 0x001fe40000000000 */
[----:B------:R-:W-:Y:S02]  /*0240*/  ISETP.NE.AND P3, PT, R0, RZ, PT ;  /* 0x000000ff0000720c */ /* 0x000fe40003f65270 */
[----:B------:R-:W0:Y:S08]  /*0250*/  I2F.RP R6, R8 ;  /* 0x0000000800067306 */ /* 0x000e300000209400 */
[----:B0-----:R-:W0:Y:S02]  /*0260*/  MUFU.RCP R6, R6 ;  /* 0x0000000600067308 */ /* 0x001e240000001000 */
[----:B0-----:R-:W-:-:S06]  /*0270*/  IADD3 R4, PT, PT, R6, 0xffffffe, RZ ;  /* 0x0ffffffe06047810 */ /* 0x001fcc0007ffe0ff */
[----:B------:R0:W2:Y:S02]  /*0280*/  F2I.FTZ.U32.TRUNC.NTZ R5, R4 ;  /* 0x0000000400057305 */ /* 0x0000a4000021f000 */
[----:B0-----:R-:W-:Y:S02]  /*0290*/  HFMA2 R4, -RZ, RZ, 0, 0 ;  /* 0x00000000ff047431 */ /* 0x001fe400000001ff */
[----:B--2---:R-:W-:-:S04]  /*02a0*/  IMAD.MOV R7, RZ, RZ, -R5 ;  /* 0x000000ffff077224 */ /* 0x004fc800078e0a05 */
[----:B------:R-:W-:-:S04]  /*02b0*/  IMAD R7, R7, R8, RZ ;  /* 0x0000000807077224 */ /* 0x000fc800078e02ff */
[----:B------:R-:W-:Y:S01]  /*02c0*/  IMAD.HI.U32 R5, R5, R7, R4 ;  /* 0x0000000705057227 */ /* 0x000fe200078e0004 */
[----:B------:R-:W-:Y:S02]  /*02d0*/  MOV R7, R9 ;  /* 0x0000000900077202 */ /* 0x000fe40000000f00 */
[----:B------:R-:W-:-:S03]  /*02e0*/  LOP3.LUT R4, R24, 0xffff, RZ, 0xc0, !PT ;  /* 0x0000ffff18047812 */ /* 0x000fc600078ec0ff */
[----:B------:R-:W-:-:S04]  /*02f0*/  IMAD.HI.U32 R17, R5, R7, RZ ;  /* 0x0000000705117227 */ /* 0x000fc800078e00ff */
[----:B------:R-:W-:Y:S02]  /*0300*/  IMAD.MOV R5, RZ, RZ, -R17 ;  /* 0x000000ffff057224 */ /* 0x000fe400078e0a11 */
[----:B------:R-:W-:Y:S02]  /*0310*/  IMAD R4, R4, 0x2aab, RZ ;  /* 0x00002aab04047824 */ /* 0x000fe400078e02ff */
[----:B------:R-:W-:-:S03]  /*0320*/  IMAD R5, R8, R5, R7 ;  /* 0x0000000508057224 */ /* 0x000fc600078e0207 */
[----:B------:R-:W-:Y:S02]  /*0330*/  SHF.R.U32.HI R4, RZ, 0x10, R4 ;  /* 0x00000010ff047819 */ /* 0x000fe40000011604 */
[----:B------:R-:W-:Y:S02]  /*0340*/  ISETP.GT.U32.AND P2, PT, R8, R5, PT ;  /* 0x000000050800720c */ /* 0x000fe40003f44070 */
[----:B------:R-:W-:-:S05]  /*0350*/  PRMT R4, R4, 0x9910, RZ ;  /* 0x0000991004047816 */ /* 0x000fca00000000ff */
[----:B------:R-:W-:-:S04]  /*0360*/  IMAD R4, R4, 0x6, RZ ;  /* 0x0000000604047824 */ /* 0x000fc800078e02ff */
[----:B------:R-:W-:Y:S02]  /*0370*/  IMAD.MOV R4, RZ, RZ, -R4 ;  /* 0x000000ffff047224 */ /* 0x000fe400078e0a04 */
[-C--:B------:R-:W-:Y:S02]  /*0380*/  @!P2 IADD3 R5, PT, PT, R5, -R8.reuse, RZ ;  /* 0x800000080505a210 */ /* 0x080fe40007ffe0ff */
[----:B------:R-:W-:Y:S02]  /*0390*/  @!P2 IADD3 R17, PT, PT, R17, 0x1, RZ ;  /* 0x000000011111a810 */ /* 0x000fe40007ffe0ff */
[----:B------:R-:W-:Y:S02]  /*03a0*/  ISETP.GE.U32.AND P1, PT, R5, R8, PT ;  /* 0x000000080500720c */ /* 0x000fe40003f26070 */
[----:B------:R-:W-:Y:S02]  /*03b0*/  LOP3.LUT R5, R0, UR8, RZ, 0x3c, !PT ;  /* 0x0000000800057c12 */ /* 0x000fe4000f8e3cff */
[----:B-1----:R-:W-:-:S02]  /*03c0*/  ISETP.GE.U32.AND P2, PT, R12, UR10, PT ;  /* 0x0000000a0c007c0c */ /* 0x002fc4000bf46070 */
[----:B------:R-:W-:Y:S02]  /*03d0*/  ISETP.GE.AND P4, PT, R5, RZ, PT ;  /* 0x000000ff0500720c */ /* 0x000fe40003f86270 */
[----:B------:R-:W-:Y:S02]  /*03e0*/  PRMT R7, R4, 0x7710, RZ ;  /* 0x0000771004077816 */ /* 0x000fe400000000ff */
[----:B------:R-:W-:Y:S02]  /*03f0*/  ISETP.GE.AND.EX P2, PT, R13, UR11, PT, P2 ;  /* 0x0000000b0d007c0c */ /* 0x000fe4000bf46320 */
[----:B------:R-:W-:Y:S02]  /*0400*/  IADD3 R7, PT, PT, R7, R24, RZ ;  /* 0x0000001807077210 */ /* 0x000fe40007ffe0ff */
[----:B------:R-:W-:Y:S02]  /*0410*/  @P1 IADD3 R17, PT, PT, R17, 0x1, RZ ;  /* 0x0000000111111810 */ /* 0x000fe40007ffe0ff */
[----:B------:R-:W-:Y:S01]  /*0420*/  ISETP.GE.U32.AND P1, PT, R2, UR10, PT ;  /* 0x0000000a02007c0c */ /* 0x000fe2000bf26070 */
[----:B------:R-:W-:-:S02]  /*0430*/  IMAD.SHL.U32 R7, R7, 0x2, RZ ;  /* 0x0000000207077824 */ /* 0x000fc400078e00ff */
[----:B------:R-:W-:Y:S02]  /*0440*/  @!P4 IADD3 R17, PT, PT, -R17, RZ, RZ ;  /* 0x000000ff1111c210 */ /* 0x000fe40007ffe1ff */
[----:B------:R-:W-:Y:S01]  /*0450*/  ISETP.GE.AND.EX P1, PT, R15, UR11, PT, P1 ;  /* 0x0000000b0f007c0c */ /* 0x000fe2000bf26310 */
[----:B------:R-:W0:Y:S01]  /*0460*/  LDCU.64 UR10, c[0x0][0x3f0] ;  /* 0x00007e00ff0a77ac */ /* 0x000e220008000a00 */
[----:B------:R-:W-:Y:S01]  /*0470*/  @!P3 LOP3.LUT R17, RZ, R0, RZ, 0x33, !PT ;  /* 0x00000000ff11b212 */ /* 0x000fe200078e33ff */
[----:B------:R-:W1:Y:S01]  /*0480*/  @!P2 LDC.64 R8, c[0x0][0x3e0] ;  /* 0x0000f800ff08ab82 */ /* 0x000e620000000a00 */
[----:B------:R-:W-:Y:S02]  /*0490*/  LOP3.LUT R7, R7, 0xffff, RZ, 0xc0, !PT ;  /* 0x0000ffff07077812 */ /* 0x000fe400078ec0ff */
[----:B------:R-:W-:Y:S02]  /*04a0*/  IADD3 R5, PT, PT, -R17, RZ, RZ ;  /* 0x000000ff11057210 */ /* 0x000fe40007ffe1ff */
[----:B------:R-:W-:-:S03]  /*04b0*/  SHF.R.S32.HI R4, RZ, 0x1f, R17 ;  /* 0x0000001fff047819 */ /* 0x000fc60000011411 */
[----:B------:R-:W-:Y:S02]  /*04c0*/  IMAD R0, R0, R5, UR8 ;  /* 0x0000000800007e24 */ /* 0x000fe4000f8e0205 */
[----:B------:R-:W2:Y:S02]  /*04d0*/  @!P1 LDC.64 R10, c[0x0][0x3e0] ;  /* 0x0000f800ff0a9b82 */ /* 0x000ea40000000a00 */
[----:B------:R-:W-:Y:S02]  /*04e0*/  IMAD R0, R0, 0xc, RZ ;  /* 0x0000000c00007824 */ /* 0x000fe400078e02ff */
[----:B0-----:R-:W-:-:S03]  /*04f0*/  IMAD R14, R4, UR10, RZ ;  /* 0x0000000a040e7c24 */ /* 0x001fc6000f8e02ff */
[C---:B------:R-:W-:Y:S01]  /*0500*/  IADD3 R26, P3, PT, R0.reuse, R7, RZ ;  /* 0x00000007001a7210 */ /* 0x040fe20007f7e0ff */
[----:B------:R-:W0:Y:S01]  /*0510*/  @!P2 LDC.64 R4, c[0x0][0x390] ;  /* 0x0000e400ff04ab82 */ /* 0x000e220000000a00 */
[----:B------:R-:W-:Y:S02]  /*0520*/  IMAD R29, R17, UR11, R14 ;  /* 0x0000000b111d7c24 */ /* 0x000fe4000f8e020e */
[----:B------:R-:W-:Y:S01]  /*0530*/  LEA.HI.X.SX32 R27, R0, RZ, 0x1, P3 ;  /* 0x000000ff001b7211 */ /* 0x000fe200018f0eff */
[----:B-1----:R-:W-:-:S04]  /*0540*/  @!P2 IMAD R13, R13, R8, RZ ;  /* 0x000000080d0da224 */ /* 0x002fc800078e02ff */
[----:B------:R-:W1:Y:S01]  /*0550*/  @!P1 LDC.64 R6, c[0x0][0x390] ;  /* 0x0000e400ff069b82 */ /* 0x000e620000000a00 */
[----:B------:R-:W-:-:S04]  /*0560*/  IMAD.WIDE.U32 R26, R17, UR10, R26 ;  /* 0x0000000a111a7c25 */ /* 0x000fc8000f8e001a */
[----:B------:R-:W-:Y:S01]  /*0570*/  @!P2 IMAD.MOV.U32 R14, RZ, RZ, R26 ;  /* 0x000000ffff0ea224 */ /* 0x000fe200078e001a */
[----:B------:R-:W-:Y:S01]  /*0580*/  IADD3 R29, PT, PT, R27, R29, RZ ;  /* 0x0000001d1b1d7210 */ /* 0x000fe20007ffe0ff */
[----:B------:R-:W-:Y:S01]  /*0590*/  @!P2 IMAD R9, R12, R9, R13 ;  /* 0x000000090c09a224 */ /* 0x000fe200078e020d */
[----:B------:R-:W-:Y:S01]  /*05a0*/  @!P1 MOV R28, R26 ;  /* 0x0000001a001c9202 */ /* 0x000fe20000000f00 */
[----:B--2---:R-:W-:-:S04]  /*05b0*/  @!P1 IMAD R15, R15, R10, RZ ;  /* 0x0000000a0f0f9224 */ /* 0x004fc800078e02ff */
[C---:B------:R-:W-:Y:S01]  /*05c0*/  @!P1 IMAD R17, R2.reuse, R11, R15 ;  /* 0x0000000b02119224 */ /* 0x040fe200078e020f */
[----:B------:R-:W-:Y:S01]  /*05d0*/  @!P2 MOV R15, R29 ;  /* 0x0000001d000fa202 */ /* 0x000fe20000000f00 */
[----:B------:R-:W-:-:S04]  /*05e0*/  @!P1 IMAD.WIDE.U32 R10, R2, R10, R28 ;  /* 0x0000000a020a9225 */ /* 0x000fc800078e001c */
[----:B------:R-:W-:Y:S01]  /*05f0*/  @!P2 IMAD.WIDE.U32 R12, R12, R8, R14 ;  /* 0x000000080c0ca225 */ /* 0x000fe200078e000e */
[----:B------:R-:W-:-:S03]  /*0600*/  @!P1 IADD3 R11, PT, PT, R11, R17, RZ ;  /* 0x000000110b0b9210 */ /* 0x000fc60007ffe0ff */
[----:B------:R-:W-:Y:S01]  /*0610*/  @!P2 IMAD.IADD R9, R13, 0x1, R9 ;  /* 0x000000010d09a824 */ /* 0x000fe200078e0209 */
[----:B-1----:R-:W-:Y:S02]  /*0620*/  @!P1 LEA R6, P3, R10, R6, 0x2 ;  /* 0x000000060a069211 */ /* 0x002fe400078610ff */
[----:B0-----:R-:W-:Y:S02]  /*0630*/  @!P2 LEA R8, P4, R12, R4, 0x2 ;  /* 0x000000040c08a211 */ /* 0x001fe400078810ff */
[----:B------:R-:W-:Y:S02]  /*0640*/  @!P1 LEA.HI.X R7, R10, R7, R11, 0x2, P3 ;  /* 0x000000070a079211 */ /* 0x000fe400018f140b */
[----:B------:R-:W-:-:S03]  /*0650*/  @!P2 LEA.HI.X R9, R12, R5, R9, 0x2, P4 ;  /* 0x000000050c09a211 */ /* 0x000fc600020f1409 */
[----:B------:R-:W2:Y:S04]  /*0660*/  @!P1 LDG.E.64 R20, desc[UR14][R6.64] ;  /* 0x0000000e06149981 */ /* 0x000ea8000c1e1b00 */
[----:B------:R-:W3:Y:S01]  /*0670*/  @!P2 LDG.E.64 R22, desc[UR14][R8.64] ;  /* 0x0000000e0816a981 */ /* 0x000ee2000c1e1b00 */
[----:B------:R-:W-:Y:S01]  /*0680*/  BSSY.RECONVERGENT B0, `(.L_x_2251) ;  /* 0x000002f000007945 */ /* 0x000fe20003800200 */
[----:B------:R-:W0:Y:S02]  /*0690*/  S2R R4, SR_LANEID ;  /* 0x0000000000047919 */ /* 0x000e240000000000 */
[C---:B0-----:R-:W-:Y:S02]  /*06a0*/  ISETP.GT.AND P2, PT, R4.reuse, 0x1e, PT ;  /* 0x0000001e0400780c */ /* 0x041fe40003f44270 */
[----:B------:R-:W-:Y:S01]  /*06b0*/  ISETP.GT.AND P3, PT, R4, 0xf, PT ;  /* 0x0000000f0400780c */ /* 0x000fe20003f64270 */
[----:B--2---:R-:W-:Y:S01]  /*06c0*/  FMUL.FTZ R11, R21, R21 ;  /* 0x00000015150b7220 */ /* 0x004fe20000410000 */
[----:B------:R-:W-:Y:S01]  /*06d0*/  FADD.FTZ R5, R20, R21 ;  /* 0x0000001514057221 */ /* 0x000fe20000010000 */
[----:B---3--:R-:W-:-:S02]  /*06e0*/  FMUL.FTZ R13, R23, R23 ;  /* 0x00000017170d7220 */ /* 0x008fc40000410000 */
[----:B------:R-:W-:Y:S01]  /*06f0*/  FFMA.FTZ R11, R20, R20, R11 ;  /* 0x00000014140b7223 */ /* 0x000fe2000001000b */
[C---:B------:R-:W-:Y:S01]  /*0700*/  FADD.FTZ R10, R22.reuse, R23 ;  /* 0x00000017160a7221 */ /* 0x040fe20000010000 */
[----:B------:R-:W-:Y:S01]  /*0710*/  FADD.FTZ R5, RZ, R5 ;  /* 0x00000005ff057221 */ /* 0x000fe20000010000 */
[----:B------:R-:W-:Y:S01]  /*0720*/  FFMA.FTZ R12, R22, R22, R13 ;  /* 0x00000016160c7223 */ /* 0x000fe2000001000d */
[----:B------:R-:W-:Y:S02]  /*0730*/  FADD.FTZ R11, RZ, R11 ;  /* 0x0000000bff0b7221 */ /* 0x000fe40000010000 */
        /* <DEDUP_REMOVED lines=35> */
.L_x_2252:
[----:B----4-:R-:W-:Y:S05]  /*0970*/  BSYNC.RECONVERGENT B0 ;  /* 0x0000000000007941 */ /* 0x010fea0003800200 */
.L_x_2251:
        /* <DEDUP_REMOVED lines=36> */
.L_x_2254:
[----:B------:R-:W-:Y:S05]  /*0bc0*/  BSYNC.RECONVERGENT B0 ;  /* 0x0000000000007941 */ /* 0x000fea0003800200 */
.L_x_2253:
        /* <DEDUP_REMOVED lines=15> */
[----:B------:R-:W-:Y:S01]  /*0cc0*/  MOV R7, UR12 ;  /* 0x0000000c00077c02 */ /* 0x000fe20008000f00 */
[----:B------:R-:W-:Y:S01]  /*0cd0*/  IMAD.U32 R8, RZ, RZ, UR12 ;  /* 0x0000000cff087e24 */ /* 0x000fe2000f8e00ff */
[----:B------:R-:W-:Y:S02]  /*0ce0*/  UIMAD.WIDE.U32 UR10, UR10, 0x8, UR16 ;  /* 0x000000080a0a78a5 */ /* 0x000fe4000f8e0010 */
[----:B------:R-:W-:-:S04]  /*0cf0*/  UIADD3 UR9, UPT, UPT, -UR9, 0x1, URZ ;  /* 0x0000000109097890 */ /* 0x000fc8000fffe1ff */
[----:B------:R-:W-:Y:S02]  /*0d00*/  MOV R6, UR10 ;  /* 0x0000000a00067c02 */ /* 0x000fe40008000f00 */
[----:B------:R-:W-:Y:S02]  /*0d10*/  MOV R11, UR9 ;  /* 0x00000009000b7c02 */ /* 0x000fe40008000f00 */
        /* <DEDUP_REMOVED lines=12> */
.L_x_2257:
[----:B------:R-:W2:Y:S04]  /*0de0*/  LDG.E.STRONG.GPU R6, desc[UR14][R4.64] ;  /* 0x0000000e04067981 */ /* 0x000ea8000c1ef900 */
[----:B--2---:R-:W-:Y:S01]  /*0df0*/  CCTL.IVALL ;  /* 0x00000000ff00798f */ /* 0x004fe20002000000 */
[----:B------:R-:W-:Y:S05]  /*0e00*/  YIELD ;  /* 0x0000000000007946 */ /* 0x000fea0003800000 */
[----:B------:R-:W-:-:S13]  /*0e10*/  ISETP.NE.AND P4, PT, R6, R9, PT ;  /* 0x000000090600720c */ /* 0x000fda0003f85270 */
[----:B------:R-:W-:Y:S05]  /*0e20*/  @P4 BRA `(.L_x_2257) ;  /* 0xfffffffc00ec4947 */ /* 0x000fea000383ffff */
.L_x_2256:
        /* <DEDUP_REMOVED lines=15> */
.L_x_2259:
        /* <DEDUP_REMOVED lines=13> */
[----:B------:R-:W-:Y:S01]  /*0ff0*/  MOV R4, UR24 ;  /* 0x0000001800047c02 */ /* 0x000fe20008000f00 */
[----:B------:R-:W-:Y:S01]  /*1000*/  IMAD.U32 R5, RZ, RZ, UR25 ;  /* 0x00000019ff057e24 */ /* 0x000fe2000f8e00ff */
[----:B------:R-:W-:Y:S01]  /*1010*/  VOTEU.ALL UP2, P6 ;  /* 0x0000000000ff7886 */ /* 0x000fe20003040000 */
[----:B------:R-:W-:-:S03]  /*1020*/  @!UP1 UIMAD.WIDE.U32 UR24, UR20, 0x8, UR16 ;  /* 0x00000008141898a5 */ /* 0x000fc6000f8e0010 */
[----:B------:R-:W-:Y:S01]  /*1030*/  VOTEU.ALL UP1, P5 ;  /* 0x0000000000ff7886 */ /* 0x000fe20002820000 */
        /* <DEDUP_REMOVED lines=8> */
[----:B------:R-:W-:Y:S02]  /*10c0*/  MOV R8, UR24 ;  /* 0x0000001800087c02 */ /* 0x000fe40008000f00 */
[----:B--2---:R-:W-:Y:S01]  /*10d0*/  MOV R9, UR25 ;  /* 0x0000001900097c02 */ /* 0x004fe20008000f00 */
[----:B------:R-:W2:Y:S05]  /*10e0*/  @!P6 LDG.E.64 R10, desc[UR14][R10.64] ;  /* 0x0000000e0a0ae981 */ /* 0x000eaa000c1e1b00 */
[----:B------:R-:W4:Y:S01]  /*10f0*/  @!P5 LDG.E.64 R8, desc[UR14][R8.64] ;  /* 0x0000000e0808d981 */ /* 0x000f22000c1e1b00 */
[----:B------:R-:W-:-:S02]  /*1100*/  UIADD3 UR24, UPT, UPT, UR5, 0x4, URZ ;  /* 0x0000000405187890 */ /* 0x000fc4000fffe0ff */
        /* <DEDUP_REMOVED lines=32> */
[----:B------:R-:W-:Y:S01]  /*1310*/  MOV R8, UR24 ;  /* 0x0000001800087c02 */ /* 0x000fe20008000f00 */
[----:B------:R-:W-:Y:S01]  /*1320*/  IMAD.U32 R9, RZ, RZ, UR25 ;  /* 0x00000019ff097e24 */ /* 0x000fe2000f8e00ff */
        /* <DEDUP_REMOVED lines=26> */
.L_x_2258:
[----:B------:R-:W-:-:S04]  /*14d0*/  LOP3.LUT R4, R3, 0x7, RZ, 0xc0, !PT ;  /* 0x0000000703047812 */ /* 0x000fc800078ec0ff */
[----:B------:R-:W-:-:S13]  /*14e0*/  ISETP.NE.AND P2, PT, R4, RZ, PT ;  /* 0x000000ff0400720c */ /* 0x000fda0003f45270 */
[----:B------:R-:W-:Y:S05]  /*14f0*/  @!P2 BRA `(.L_x_2255) ;  /* 0x00000004006ca947 */ /* 0x000fea0003800000 */
[----:B------:R-:W-:Y:S02]  /*1500*/  IADD3 R4, PT, PT, R4, -0x1, RZ ;  /* 0xffffffff04047810 */ /* 0x000fe40007ffe0ff */
[----:B------:R-:W-:Y:S02]  /*1510*/  LOP3.LUT P2, R10, R3, 0x3, RZ, 0xc0, !PT ;  /* 0x00000003030a7812 */ /* 0x000fe4000784c0ff */
        /* <DEDUP_REMOVED lines=37> */
[----:B--2---:R-:W-:-:S06]  /*1770*/  MOV R9, UR11 ;  /* 0x0000000b00097c02 */ /* 0x004fcc0008000f00 */
[----:B------:R-:W2:Y:S01]  /*1780*/  @!P6 LDG.E.64 R8, desc[UR14][R8.64] ;  /* 0x0000000e0808e981 */ /* 0x000ea2000c1e1b00 */
[----:B------:R-:W-:-:S05]  /*1790*/  IMAD.U32 R11, RZ, RZ, UR5 ;  /* 0x00000005ff0b7e24 */ /* 0x000fca000f8e00ff */
        /* <DEDUP_REMOVED lines=8> */
.L_x_2260:
        /* <DEDUP_REMOVED lines=17> */
[----:B------:R-:W0:Y:S01]  /*1930*/  @!P4 LDG.E.64 R4, desc[UR14][R4.64] ;  /* 0x0000000e0404c981 */ /* 0x000e22000c1e1b00 */
[----:B------:R-:W-:-:S06]  /*1940*/  MOV R7, UR11 ;  /* 0x0000000b00077c02 */ /* 0x000fcc0008000f00 */
[----:B------:R-:W3:Y:S01]  /*1950*/  @!P2 LDG.E.64 R6, desc[UR14][R6.64] ;  /* 0x0000000e0606a981 */ /* 0x000ee2000c1e1b00 */
[----:B------:R-:W-:-:S05]  /*1960*/  IMAD.U32 R8, RZ, RZ, UR5 ;  /* 0x00000005ff087e24 */ /* 0x000fca000f8e00ff */
[----:B------:R-:W-:-:S04]  /*1970*/  IADD3 R8, PT, PT, R8, 0x2, RZ ;  /* 0x0000000208087810 */ /* 0x000fc80007ffe0ff */
[----:B------:R-:W-:Y:S01]  /*1980*/  R2UR UR5, R8 ;  /* 0x00000000080572ca */ /* 0x000fe200000e0000 */
[----:B0-----:R-:W-:Y:S01]  /*1990*/  @!P4 FADD.FTZ R18, R18, R4 ;  /* 0x000000041212c221 */ /* 0x001fe20000010000 */
[----:B------:R-:W-:-:S03]  /*19a0*/  @!P4 FADD.FTZ R19, R19, R5 ;  /* 0x000000051313c221 */ /* 0x000fc60000010000 */
[----:B---3--:R-:W-:Y:S01]  /*19b0*/  @!P2 FADD.FTZ R18, R18, R6 ;  /* 0x000000061212a221 */ /* 0x008fe20000010000 */
[----:B------:R-:W-:-:S09]  /*19c0*/  @!P2 FADD.FTZ R19, R19, R7 ;  /* 0x000000071313a221 */ /* 0x000fd20000010000 */
.L_x_2261:
        /* <DEDUP_REMOVED lines=13> */
.L_x_2262:
[----:B------:R-:W-:Y:S05]  /*1aa0*/  BSYNC.RECONVERGENT B0 ;  /* 0x0000000000007941 */ /* 0x000fea0003800200 */
.L_x_2255:
[----:B---3--:R-:W-:Y:S01]  /*1ab0*/  LOP3.LUT R4, R24, 0xffff, RZ, 0xc0, !PT ;  /* 0x0000ffff18047812 */ /* 0x008fe200078ec0ff */
[----:B------:R-:W3:Y:S01]  /*1ac0*/  S2UR UR9, SR_CgaCtaId ;  /* 0x00000000000979c3 */ /* 0x000ee20000008800 */
[----:B------:R-:W4:Y:S01]  /*1ad0*/  LDCU UR10, c[0x0][0x414] ;  /* 0x00008280ff0a77ac */ /* 0x000f220008000800 */
[----:B------:R-:W-:Y:S02]  /*1ae0*/  IMAD.U32 R15, RZ, RZ, UR8 ;  /* 0x00000008ff0f7e24 */ /* 0x000fe4000f8e00ff */
        /* <DEDUP_REMOVED lines=14> */
[----:B------:R-:W-:Y:S02]  /*1bd0*/  @!P3 STS.64 [UR5+0x78], R18 ;  /* 0x00007812ff00b988 */ /* 0x000fe40008000a05 */
[----:B------:R-:W-:-:S04]  /*1be0*/  SHF.L.U32 R11, R11, 0x1, RZ ;  /* 0x000000010b0b7819 */ /* 0x000fc800000006ff */
[----:B------:R-:W-:-:S04]  /*1bf0*/  LOP3.LUT R11, R11, 0xffff, RZ, 0xc0, !PT ;  /* 0x0000ffff0b0b7812 */ /* 0x000fc800078ec0ff */
[----:B------:R-:W-:Y:S01]  /*1c00*/  IADD3 R13, PT, PT, R0, R11, RZ ;  /* 0x0000000b000d7210 */ /* 0x000fe20007ffe0ff */
[----:B------:R-:W-:-:S04]  /*1c10*/  @P0 FMUL.FTZ R11, R19, UR10 ;  /* 0x0000000a130b0c20 */ /* 0x000fc80008410000 */
[C---:B-1----:R-:W-:Y:S01]  /*1c20*/  IMAD.WIDE R6, R13.reuse, 0x2, R6 ;  /* 0x000000020d067825 */ /* 0x042fe200078e0206 */
[----:B------:R1:W-:Y:S03]  /*1c30*/  @P0 STG.E.64 desc[UR14][R8.64], R10 ;  /* 0x0000000a08000986 */ /* 0x0003e6000c101b0e */
[----:B---3--:R-:W-:Y:S01]  /*1c40*/  IMAD.WIDE R4, R13, 0x2, R4 ;  /* 0x000000020d047825 */ /* 0x008fe200078e0204 */
[----:B------:R-:W-:Y:S06]  /*1c50*/  BAR.SYNC.DEFER_BLOCKING 0x0 ;  /* 0x0000000000007b1d */ /* 0x000fec0000010000 */
[----:B------:R-:W2:Y:S04]  /*1c60*/  LDG.E.U16 R12, desc[UR14][R6.64] ;  /* 0x0000000e060c7981 */ /* 0x000ea8000c1e1500 */
[----:B------:R-:W3:Y:S04]  /*1c70*/  LDG.E.U16 R13, desc[UR14][R6.64+0x2] ;  /* 0x0000020e060d7981 */ /* 0x000ee8000c1e1500 */
[----:B------:R-:W4:Y:S04]  /*1c80*/  LDG.E.U16 R14, desc[UR14][R4.64] ;  /* 0x0000000e040e7981 */ /* 0x000f28000c1e1500 */
[----:B------:R-:W5:Y:S01]  /*1c90*/  LDG.E.U16 R15, desc[UR14][R4.64+0x2] ;  /* 0x0000020e040f7981 */ /* 0x000f62000c1e1500 */
[----:B-1----:R-:W-:Y:S01]  /*1ca0*/  MOV R10, 0x3f800000 ;  /* 0x3f800000000a7802 */ /* 0x002fe20000000f00 */
[----:B------:R-:W-:Y:S02]  /*1cb0*/  BSSY.RECONVERGENT B0, `(.L_x_2263) ;  /* 0x000007c000007945 */ /* 0x000fe40003800200 */
[----:B------:R-:W1:Y:S02]  /*1cc0*/  LDS.64 R16, [UR5+0x78] ;  /* 0x00007805ff107984 */ /* 0x000e640008000a00 */
[----:B-1----:R-:W-:-:S04]  /*1cd0*/  FMUL.FTZ R0, R16, UR10 ;  /* 0x0000000a10007c20 */ /* 0x002fc80008410000 */
[----:B------:R-:W-:-:S04]  /*1ce0*/  FMUL.FTZ R16, R0, R0 ;  /* 0x0000000000107220 */ /* 0x000fc80000410000 */
[----:B------:R-:W-:-:S05]  /*1cf0*/  FFMA.FTZ R16, R17, UR10, -R16 ;  /* 0x0000000a11107c23 */ /* 0x000fca0008010810 */
[----:B------:R-:W-:-:S13]  /*1d00*/  FSETP.GTU.FTZ.AND P2, PT, R16, RZ, PT ;  /* 0x000000ff1000720b */ /* 0x000fda0003f5c000 */
[----:B------:R-:W1:Y:S02]  /*1d10*/  @P2 LDC R9, c[0x0][0x3a8] ;  /* 0x0000ea00ff092b82 */ /* 0x000e640000000800 */
[----:B-1----:R-:W-:-:S04]  /*1d20*/  @P2 FADD.FTZ R16, R16, R9 ;  /* 0x0000000910102221 */ /* 0x002fc80000010000 */
[----:B------:R1:W0:Y:S01]  /*1d30*/  @P2 MUFU.RSQ R10, R16 ;  /* 0x00000010000a2308 */ /* 0x0002220000001400 */
[----:B--2---:R-:W-:Y:S01]  /*1d40*/  SHF.L.U32 R11, R12, 0x10, RZ ;  /* 0x000000100c0b7819 */ /* 0x004fe200000006ff */
[----:B---3--:R-:W-:Y:S01]  /*1d50*/  IMAD.U32 R12, R13, 0x10000, RZ ;  /* 0x000100000d0c7824 */ /* 0x008fe200078e00ff */
[----:B----4-:R-:W-:Y:S02]  /*1d60*/  SHF.L.U32 R14, R14, 0x10, RZ ;  /* 0x000000100e0e7819 */ /* 0x010fe400000006ff */
[----:B-----5:R-:W-:Y:S01]  /*1d70*/  SHF.L.U32 R13, R15, 0x10, RZ ;  /* 0x000000100f0d7819 */ /* 0x020fe200000006ff */
[----:B01----:R-:W-:Y:S06]  /*1d80*/  BRA.U UP0, `(.L_x_2264) ;  /* 0x0000000100bc7547 */ /* 0x003fec000b800000 */
[----:B------:R-:W0:Y:S01]  /*1d90*/  LDCU.64 UR12, c[0x0][0x3e8] ;  /* 0x00007d00ff0c77ac */ /* 0x000e220008000a00 */
[----:B------:R-:W-:Y:S01]  /*1da0*/  SHF.R.S32.HI R9, RZ, 0x1f, R2 ;  /* 0x0000001fff097819 */ /* 0x000fe20000011402 */
[----:B------:R-:W-:Y:S01]  /*1db0*/  BSSY.RECONVERGENT B1, `(.L_x_2265) ;  /* 0x0000019000017945 */ /* 0x000fe20003800200 */
[----:B------:R-:W-:-:S04]  /*1dc0*/  IADD3 R15, PT, PT, R2, 0x40, RZ ;  /* 0x00000040020f7810 */ /* 0x000fc80007ffe0ff */
[----:B------:R-:W-:Y:S02]  /*1dd0*/  SHF.R.S32.HI R16, RZ, 0x1f, R15 ;  /* 0x0000001fff107819 */ /* 0x000fe4000001140f */
[----:B0-----:R-:W-:Y:S02]  /*1de0*/  ISETP.GE.U32.AND P1, PT, R2, UR12, PT ;  /* 0x0000000c02007c0c */ /* 0x001fe4000bf26070 */
[----:B------:R-:W-:Y:S02]  /*1df0*/  ISETP.GE.U32.AND P2, PT, R15, UR12, PT ;  /* 0x0000000c0f007c0c */ /* 0x000fe4000bf46070 */
[----:B------:R-:W-:Y:S02]  /*1e00*/  ISETP.GE.AND.EX P1, PT, R9, UR13, PT, P1 ;  /* 0x0000000d09007c0c */ /* 0x000fe4000bf26310 */
[----:B------:R-:W-:-:S11]  /*1e10*/  ISETP.GE.AND.EX P2, PT, R16, UR13, PT, P2 ;  /* 0x0000000d10007c0c */ /* 0x000fd6000bf46320 */
[----:B------:R-:W-:Y:S05]  /*1e20*/  @P1 BRA `(.L_x_2266) ;  /* 0x0000000000441947 */ /* 0x000fea0003800000 */
[----:B------:R-:W0:Y:S01]  /*1e30*/  LDCU.64 UR16, c[0x0][0x3e0] ;  /* 0x00007c00ff1077ac */ /* 0x000e220008000a00 */
[----:B------:R-:W-:Y:S01]  /*1e40*/  MOV R5, R29 ;  /* 0x0000001d00057202 */ /* 0x000fe20000000f00 */
[----:B------:R-:W-:Y:S02]  /*1e50*/  IMAD.MOV.U32 R4, RZ, RZ, R26 ;  /* 0x000000ffff047224 */ /* 0x000fe400078e001a */
[C---:B------:R-:W-:Y:S01]  /*1e60*/  FADD.FTZ R7, -R0.reuse, R20 ;  /* 0x0000001400077221 */ /* 0x040fe20000010100 */
[----:B------:R-:W1:Y:S01]  /*1e70*/  LDCU.64 UR10, c[0x0][0x380] ;  /* 0x00007000ff0a77ac */ /* 0x000e620008000a00 */
[----:B------:R-:W-:Y:S02]  /*1e80*/  FADD.FTZ R21, -R0, R21 ;  /* 0x0000001500157221 */ /* 0x000fe40000010100 */
[----:B------:R-:W-:-:S04]  /*1e90*/  FMUL.FTZ R7, R7, R10 ;  /* 0x0000000a07077220 */ /* 0x000fc80000410000 */
[----:B------:R-:W-:Y:S01]  /*1ea0*/  FFMA.FTZ R8, R11, R7, R14 ;  /* 0x000000070b087223 */ /* 0x000fe2000001000e */
[----:B0-----:R-:W-:Y:S02]  /*1eb0*/  IMAD R9, R9, UR16, RZ ;  /* 0x0000001009097c24 */ /* 0x001fe4000f8e02ff */
[----:B------:R-:W-:-:S04]  /*1ec0*/  IMAD.WIDE.U32 R4, R2, UR16, R4 ;  /* 0x0000001002047c25 */ /* 0x000fc8000f8e0004 */
[----:B------:R-:W-:Y:S01]  /*1ed0*/  IMAD R9, R2, UR17, R9 ;  /* 0x0000001102097c24 */ /* 0x000fe2000f8e0209 */
[----:B-1----:R-:W-:-:S04]  /*1ee0*/  LEA R6, P1, R4, UR10, 0x2 ;  /* 0x0000000a04067c11 */ /* 0x002fc8000f8210ff */
[----:B------:R-:W-:Y:S01]  /*1ef0*/  IADD3 R5, PT, PT, R5, R9, RZ ;  /* 0x0000000905057210 */ /* 0x000fe20007ffe0ff */
[----:B------:R-:W-:-:S03]  /*1f00*/  FMUL.FTZ R9, R21, R10 ;  /* 0x0000000a15097220 */ /* 0x000fc60000410000 */
[----:B------:R-:W-:Y:S01]  /*1f10*/  LEA.HI.X R7, R4, UR11, R5, 0x2, P1 ;  /* 0x0000000b04077c11 */ /* 0x000fe200088f1405 */
[----:B------:R-:W-:-:S05]  /*1f20*/  FFMA.FTZ R9, R12, R9, R13 ;  /* 0x000000090c097223 */ /* 0x000fca000001000d */
[----:B------:R0:W-:Y:S02]  /*1f30*/  STG.E.64 desc[UR14][R6.64], R8 ;  /* 0x0000000806007986 */ /* 0x0001e4000c101b0e */
.L_x_2266:
[----:B------:R-:W-:Y:S05]  /*1f40*/  BSYNC.RECONVERGENT B1 ;  /* 0x0000000000017941 */ /* 0x000fea0003800200 */
.L_x_2265:
[----:B------:R-:W-:Y:S05]  /*1f50*/  @P2 BRA `(.L_x_2267) ;  /* 0x0000000400442947 */ /* 0x000fea0003800000 */
[----:B------:R-:W1:Y:S01]  /*1f60*/  LDCU.64 UR10, c[0x0][0x3e0] ;  /* 0x00007c00ff0a77ac */ /* 0x000e620008000a00 */
[----:B------:R-:W-:Y:S01]  /*1f70*/  MOV R4, R26 ;  /* 0x0000001a00047202 */ /* 0x000fe20000000f00 */
[----:B------:R-:W-:Y:S02]  /*1f80*/  IMAD.MOV.U32 R5, RZ, RZ, R29 ;  /* 0x000000ffff057224 */ /* 0x000fe400078e001d */
[C---:B0-----:R-:W-:Y:S01]  /*1f90*/  FADD.FTZ R7, -R0.reuse, R22 ;  /* 0x0000001600077221 */ /* 0x041fe20000010100 */
[----:B------:R-:W0:Y:S01]  /*1fa0*/  LDCU.64 UR12, c[0x0][0x380] ;  /* 0x00007000ff0c77ac */ /* 0x000e220008000a00 */
[----:B------:R-:W-:Y:S02]  /*1fb0*/  FADD.FTZ R23, -R0, R23 ;  /* 0x0000001700177221 */ /* 0x000fe40000010100 */
[-C--:B------:R-:W-:Y:S02]  /*1fc0*/  FMUL.FTZ R7, R7, R10.reuse ;  /* 0x0000000a07077220 */ /* 0x080fe40000410000 */
[----:B------:R-:W-:-:S02]  /*1fd0*/  FMUL.FTZ R23, R23, R10 ;  /* 0x0000000a17177220 */ /* 0x000fc40000410000 */
[----:B------:R-:W-:Y:S02]  /*1fe0*/  FFMA.FTZ R22, R11, R7, R14 ;  /* 0x000000070b167223 */ /* 0x000fe4000001000e */
[----:B------:R-:W-:Y:S01]  /*1ff0*/  FFMA.FTZ R23, R12, R23, R13 ;  /* 0x000000170c177223 */ /* 0x000fe2000001000d */
[----:B-1----:R-:W-:Y:S02]  /*2000*/  IMAD R16, R16, UR10, RZ ;  /* 0x0000000a10107c24 */ /* 0x002fe4000f8e02ff */
[----:B------:R-:W-:-:S04]  /*2010*/  IMAD.WIDE.U32 R4, R15, UR10, R4 ;  /* 0x0000000a0f047c25 */ /* 0x000fc8000f8e0004 */
[----:B------:R-:W-:Y:S01]  /*2020*/  IMAD R15, R15, UR11, R16 ;  /* 0x0000000b0f0f7c24 */ /* 0x000fe2000f8e0210 */
[----:B0-----:R-:W-:-:S04]  /*2030*/  LEA R6, P1, R4, UR12, 0x2 ;  /* 0x0000000c04067c11 */ /* 0x001fc8000f8210ff */
[----:B------:R-:W-:-:S04]  /*2040*/  IADD3 R15, PT, PT, R5, R15, RZ ;  /* 0x0000000f050f7210 */ /* 0x000fc80007ffe0ff */
[----:B------:R-:W-:-:S05]  /*2050*/  LEA.HI.X R7, R4, UR13, R15, 0x2, P1 ;  /* 0x0000000d04077c11 */ /* 0x000fca00088f140f */
[----:B------:R1:W-:Y:S01]  /*2060*/  STG.E.64 desc[UR14][R6.64], R22 ;  /* 0x0000001606007986 */ /* 0x0003e2000c101b0e */
[----:B------:R-:W-:Y:S05]  /*2070*/  BRA `(.L_x_2267) ;  /* 0x0000000000fc7947 */ /* 0x000fea0003800000 */
.L_x_2264:
[----:B------:R-:W-:Y:S04]  /*2080*/  BSSY.RECONVERGENT B1, `(.L_x_2268) ;  /* 0x000001e000017945 */ /* 0x000fe80003800200 */
[----:B------:R-:W-:Y:S05]  /*2090*/  @P1 BRA `(.L_x_2269) ;  /* 0x0000000000701947 */ /* 0x000fea0003800000 */
[C---:B------:R-:W-:Y:S01]  /*20a0*/  FADD.FTZ R5, -R0.reuse, R20 ;  /* 0x0000001400057221 */ /* 0x040fe20000010100 */
[----:B------:R-:W-:Y:S01]  /*20b0*/  FADD.FTZ R21, -R0, R21 ;  /* 0x0000001500157221 */ /* 0x000fe20000010100 */
[----:B------:R-:W0:Y:S01]  /*20c0*/  LDCU.64 UR10, c[0x0][0x3e0] ;  /* 0x00007c00ff0a77ac */ /* 0x000e220008000a00 */
[----:B------:R-:W-:Y:S01]  /*20d0*/  SHF.R.S32.HI R17, RZ, 0x1f, R2 ;  /* 0x0000001fff117819 */ /* 0x000fe20000011402 */
[-C--:B------:R-:W-:Y:S01]  /*20e0*/  FMUL.FTZ R5, R5, R10.reuse ;  /* 0x0000000a05057220 */ /* 0x080fe20000410000 */
[----:B------:R-:W-:Y:S01]  /*20f0*/  FMUL.FTZ R8, R21, R10 ;  /* 0x0000000a15087220 */ /* 0x000fe20000410000 */
[----:B------:R-:W1:Y:S01]  /*2100*/  LDCU.64 UR12, c[0x0][0x380] ;  /* 0x00007000ff0c77ac */ /* 0x000e620008000a00 */
[----:B------:R-:W-:Y:S01]  /*2110*/  MOV R6, R26 ;  /* 0x0000001a00067202 */ /* 0x000fe20000000f00 */
[----:B------:R-:W-:Y:S01]  /*2120*/  FFMA.FTZ R9, R11, R5, R14 ;  /* 0x000000050b097223 */ /* 0x000fe2000001000e */
[----:B------:R-:W-:Y:S01]  /*2130*/  FFMA.FTZ R8, R12, R8, R13 ;  /* 0x000000080c087223 */ /* 0x000fe2000001000d */
[----:B------:R-:W-:-:S02]  /*2140*/  MOV R7, R29 ;  /* 0x0000001d00077202 */ /* 0x000fc40000000f00 */
[----:B------:R-:W-:Y:S01]  /*2150*/  FMUL.FTZ R4, R9, -1.4426950216293334961 ;  /* 0xbfb8aa3b09047820 */ /* 0x000fe20000410000 */
[----:B------:R-:W-:-:S05]  /*2160*/  FMUL.FTZ R5, R8, -1.4426950216293334961 ;  /* 0xbfb8aa3b08057820 */ /* 0x000fca0000410000 */
[----:B------:R-:W2:Y:S01]  /*2170*/  MUFU.EX2 R4, R4 ;  /* 0x0000000400047308 */ /* 0x000ea20000000800 */
[----:B0-----:R-:W-:Y:S02]  /*2180*/  IMAD R17, R17, UR10, RZ ;  /* 0x0000000a11117c24 */ /* 0x001fe4000f8e02ff */
[----:B------:R-:W-:-:S05]  /*2190*/  IMAD.WIDE.U32 R6, R2, UR10, R6 ;  /* 0x0000000a02067c25 */ /* 0x000fca000f8e0006 */
[----:B------:R-:W0:Y:S01]  /*21a0*/  MUFU.EX2 R5, R5 ;  /* 0x0000000500057308 */ /* 0x000e220000000800 */
[----:B------:R-:W-:-:S04]  /*21b0*/  IMAD R17, R2, UR11, R17 ;  /* 0x0000000b02117c24 */ /* 0x000fc8000f8e0211 */
[----:B------:R-:W-:Y:S02]  /*21c0*/  IMAD.IADD R17, R7, 0x1, R17 ;  /* 0x0000000107117824 */ /* 0x000fe400078e0211 */
[----:B--2---:R-:W-:Y:S01]  /*21d0*/  FADD.FTZ R16, R4, 1 ;  /* 0x3f80000004107421 */ /* 0x004fe20000010000 */
[----:B-1----:R-:W-:-:S05]  /*21e0*/  LEA R4, P1, R6, UR12, 0x2 ;  /* 0x0000000c06047c11 */ /* 0x002fca000f8210ff */
[----:B------:R-:W1:Y:S01]  /*21f0*/  MUFU.RCP R16, R16 ;  /* 0x0000001000107308 */ /* 0x000e620000001000 */
[----:B0-----:R-:W-:Y:S01]  /*2200*/  FADD.FTZ R15, R5, 1 ;  /* 0x3f800000050f7421 */ /* 0x001fe20000010000 */
[----:B------:R-:W-:-:S06]  /*2210*/  LEA.HI.X R5, R6, UR13, R17, 0x2, P1 ;  /* 0x0000000d06057c11 */ /* 0x000fcc00088f1411 */
[----:B------:R-:W0:Y:S01]  /*2220*/  MUFU.RCP R15, R15 ;  /* 0x0000000f000f7308 */ /* 0x000e220000001000 */
[----:B-1----:R-:W-:Y:S01]  /*2230*/  FMUL.FTZ R6, R9, R16 ;  /* 0x0000001009067220 */ /* 0x002fe20000410000 */
[----:B0-----:R-:W-:-:S05]  /*2240*/  FMUL.FTZ R7, R8, R15 ;  /* 0x0000000f08077220 */ /* 0x001fca0000410000 */
[----:B------:R0:W-:Y:S02]  /*2250*/  STG.E.64 desc[UR14][R4.64], R6 ;  /* 0x0000000604007986 */ /* 0x0001e4000c101b0e */
.L_x_2269:
[----:B------:R-:W-:Y:S05]  /*2260*/  BSYNC.RECONVERGENT B1 ;  /* 0x0000000000017941 */ /* 0x000fea0003800200 */
.L_x_2268:
[----:B------:R-:W1:Y:S01]  /*2270*/  LDCU.64 UR10, c[0x0][0x3e8] ;  /* 0x00007d00ff0a77ac */ /* 0x000e620008000a00 */
[----:B0-----:R-:W-:-:S04]  /*2280*/  IADD3 R4, PT, PT, R2, 0x40, RZ ;  /* 0x0000004002047810 */ /* 0x001fc80007ffe0ff */
[----:B------:R-:W-:Y:S02]  /*2290*/  SHF.R.S32.HI R5, RZ, 0x1f, R4 ;  /* 0x0000001fff057819 */ /* 0x000fe40000011404 */
[----:B-1----:R-:W-:-:S04]  /*22a0*/  ISETP.GE.U32.AND P1, PT, R4, UR10, PT ;  /* 0x0000000a04007c0c */ /* 0x002fc8000bf26070 */
[----:B------:R-:W-:-:S13]  /*22b0*/  ISETP.GE.AND.EX P1, PT, R5, UR11, PT, P1 ;  /* 0x0000000b05007c0c */ /* 0x000fda000bf26310 */
[----:B------:R-:W-:Y:S05]  /*22c0*/  @P1 BRA `(.L_x_2267) ;  /* 0x0000000000681947 */ /* 0x000fea0003800000 */
[C---:B------:R-:W-:Y:S01]  /*22d0*/  FADD.FTZ R7, -R0.reuse, R22 ;  /* 0x0000001600077221 */ /* 0x040fe20000010100 */
[----:B------:R-:W-:Y:S01]  /*22e0*/  FADD.FTZ R23, -R0, R23 ;  /* 0x0000001700177221 */ /* 0x000fe20000010100 */
[----:B------:R-:W0:Y:S01]  /*22f0*/  LDCU.64 UR10, c[0x0][0x3e0] ;  /* 0x00007c00ff0a77ac */ /* 0x000e220008000a00 */
[----:B------:R-:W-:Y:S01]  /*2300*/  MOV R27, R29 ;  /* 0x0000001d001b7202 */ /* 0x000fe20000000f00 */
[-C--:B------:R-:W-:Y:S01]  /*2310*/  FMUL.FTZ R7, R7, R10.reuse ;  /* 0x0000000a07077220 */ /* 0x080fe20000410000 */
[----:B------:R-:W-:Y:S01]  /*2320*/  FMUL.FTZ R23, R23, R10 ;  /* 0x0000000a17177220 */ /* 0x000fe20000410000 */
[----:B------:R-:W1:Y:S02]  /*2330*/  LDCU.64 UR12, c[0x0][0x380] ;  /* 0x00007000ff0c77ac */ /* 0x000e640008000a00 */
[----:B------:R-:W-:Y:S01]  /*2340*/  FFMA.FTZ R11, R11, R7, R14 ;  /* 0x000000070b0b7223 */ /* 0x000fe2000001000e */
[----:B------:R-:W-:-:S03]  /*2350*/  FFMA.FTZ R12, R12, R23, R13 ;  /* 0x000000170c0c7223 */ /* 0x000fc6000001000d */
[----:B------:R-:W-:Y:S01]  /*2360*/  FMUL.FTZ R0, R11, -1.4426950216293334961 ;  /* 0xbfb8aa3b0b007820 */ /* 0x000fe20000410000 */
[----:B------:R-:W-:-:S05]  /*2370*/  FMUL.FTZ R7, R12, -1.4426950216293334961 ;  /* 0xbfb8aa3b0c077820 */ /* 0x000fca0000410000 */
[----:B------:R-:W2:Y:S01]  /*2380*/  MUFU.EX2 R0, R0 ;  /* 0x0000000000007308 */ /* 0x000ea20000000800 */
[----:B0-----:R-:W-:Y:S02]  /*2390*/  IMAD R5, R5, UR10, RZ ;  /* 0x0000000a05057c24 */ /* 0x001fe4000f8e02ff */
[----:B------:R-:W-:-:S05]  /*23a0*/  IMAD.WIDE.U32 R26, R4, UR10, R26 ;  /* 0x0000000a041a7c25 */ /* 0x000fca000f8e001a */
[----:B------:R-:W0:Y:S01]  /*23b0*/  MUFU.EX2 R7, R7 ;  /* 0x0000000700077308 */ /* 0x000e220000000800 */
[----:B------:R-:W-:Y:S01]  /*23c0*/  IMAD R5, R4, UR11, R5 ;  /* 0x0000000b04057c24 */ /* 0x000fe2000f8e0205 */
[----:B-1----:R-:W-:-:S04]  /*23d0*/  LEA R4, P1, R26, UR12, 0x2 ;  /* 0x0000000c1a047c11 */ /* 0x002fc8000f8210ff */
[----:B------:R-:W-:Y:S01]  /*23e0*/  IADD3 R5, PT, PT, R27, R5, RZ ;  /* 0x000000051b057210 */ /* 0x000fe20007ffe0ff */
[----:B--2---:R-:W-:-:S03]  /*23f0*/  FADD.FTZ R6, R0, 1 ;  /* 0x3f80000000067421 */ /* 0x004fc60000010000 */
[----:B------:R-:W-:-:S03]  /*2400*/  LEA.HI.X R5, R26, UR13, R5, 0x2, P1 ;  /* 0x0000000d1a057c11 */ /* 0x000fc600088f1405 */
[----:B------:R-:W1:Y:S01]  /*2410*/  MUFU.RCP R6, R6 ;  /* 0x0000000600067308 */ /* 0x000e620000001000 */
[----:B0-----:R-:W-:-:S07]  /*2420*/  FADD.FTZ R10, R7, 1 ;  /* 0x3f800000070a7421 */ /* 0x001fce0000010000 */
[----:B------:R-:W0:Y:S01]  /*2430*/  MUFU.RCP R9, R10 ;  /* 0x0000000a00097308 */ /* 0x000e220000001000 */
[----:B-1----:R-:W-:Y:S01]  /*2440*/  FMUL.FTZ R8, R11, R6 ;  /* 0x000000060b087220 */ /* 0x002fe20000410000 */
[----:B0-----:R-:W-:-:S05]  /*2450*/  FMUL.FTZ R9, R12, R9 ;  /* 0x000000090c097220 */ /* 0x001fca0000410000 */
[----:B------:R2:W-:Y:S02]  /*2460*/  STG.E.64 desc[UR14][R4.64], R8 ;  /* 0x0000000804007986 */ /* 0x0005e4000c101b0e */
.L_x_2267:
[----:B------:R-:W-:Y:S05]  /*2470*/  BSYNC.RECONVERGENT B0 ;  /* 0x0000000000007941 */ /* 0x000fea0003800200 */
.L_x_2263:
[----:B------:R-:W-:Y:S02]  /*2480*/  UIADD3 UR8, UPT, UPT, UR19, UR8, URZ ;  /* 0x0000000813087290 */ /* 0x000fe4000fffe0ff */
[----:B------:R-:W-:Y:S02]  /*2490*/  UIADD3 UR4, UPT, UPT, UR4, 0x1, URZ ;  /* 0x0000000104047890 */ /* 0x000fe4000fffe0ff */
[----:B------:R-:W-:-:S09]  /*24a0*/  UISETP.GE.AND UP1, UPT, UR8, UR7, UPT ;  /* 0x000000070800728c */ /* 0x000fd2000bf26270 */
[----:B------:R-:W-:Y:S05]  /*24b0*/  BRA.U !UP1, `(.L_x_2270) ;  /* 0xffffffdd093c7547 */ /* 0x000fea000b83ffff */
[----:B------:R-:W-:Y:S05]  /*24c0*/  EXIT ;  /* 0x000000000000794d */ /* 0x000fea0003800000 */
.L_x_2271:
        /* <DEDUP_REMOVED lines=11> */
.L_x_2524:


//--------------------- .text._Z35group_norm_nhwc_fwd_one_pass_kernelI11Fp32IOBf16WLi256ELi12ELi384EEv26Group_norm_nhwc_fwd_params --------------------------
	.section	.text._Z35group_norm_nhwc_fwd_one_pass_kernelI11Fp32IOBf16WLi256ELi12ELi384EEv26Group_norm_nhwc_fwd_params,"ax",@progbits
	.align	128
        .global         _Z35group_norm_nhwc_fwd_one_pass_kernelI11Fp32IOBf16WLi256ELi12ELi384EEv26Group_norm_nhwc_fwd_params
        .type           _Z35group_norm_nhwc_fwd_one_pass_kernelI11Fp32IOBf16WLi256ELi12ELi384EEv26Group_norm_nhwc_fwd_params,@function
        .size           _Z35group_norm_nhwc_fwd_one_pass_kernelI11Fp32IOBf16WLi256ELi12ELi384EEv26Group_norm_nhwc_fwd_params,(.L_x_2525 - _Z35group_norm_nhwc_fwd_one_pass_kernelI11Fp32IOBf16WLi256ELi12ELi384EEv26Group_norm_nhwc_fwd_params)
        .other          _Z35group_norm_nhwc_fwd_one_pass_kernelI11Fp32IOBf16WLi256ELi12ELi384EEv26Group_norm_nhwc_fwd_params,@"STO_CUDA_ENTRY STV_DEFAULT"
_Z35group_norm_nhwc_fwd_one_pass_kernelI11Fp32IOBf16WLi256ELi12ELi384EEv26Group_norm_nhwc_fwd_params:
.text._Z35group_norm_nhwc_fwd_one_pass_kernelI11Fp32IOBf16WLi256ELi12ELi384EEv26Group_norm_nhwc_fwd_params:
        /* <DEDUP_REMOVED lines=25> */
.L_x_2299:
        /* <DEDUP_REMOVED lines=12> */
[----:B0-----:R-:W-:-:S06]  /*0250*/  IADD3 R2, PT, PT, R4, 0xffffffe, RZ ;  /* 0x0ffffffe04027810 */ /* 0x001fcc0007ffe0ff */
[----:B------:R0:W5:Y:S02]  /*0260*/  F2I.FTZ.U32.TRUNC.NTZ R3, R2 ;  /* 0x0000000200037305 */ /* 0x000164000021f000 */
[----:B0-----:R-:W-:Y:S01]  /*0270*/  HFMA2 R2, -RZ, RZ, 0, 0 ;  /* 0x00000000ff027431 */ /* 0x001fe200000001ff */
[----:B-----5:R-:W-:-:S05]  /*0280*/  IADD3 R6, PT, PT, RZ, -R3, RZ ;  /* 0x80000003ff067210 */ /* 0x020fca0007ffe0ff */
[----:B------:R-:W-:Y:S01]  /*0290*/  IMAD R5, R6, R7, RZ ;  /* 0x0000000706057224 */ /* 0x000fe200078e02ff */
[----:B------:R-:W-:-:S03]  /*02a0*/  IABS R6, UR8 ;  /* 0x0000000800067c13 */ /* 0x000fc60008000000 */
[----:B------:R-:W-:-:S06]  /*02b0*/  IMAD.HI.U32 R3, R3, R5, R2 ;  /* 0x0000000503037227 */ /* 0x000fcc00078e0002 */
[----:B------:R-:W-:-:S04]  /*02c0*/  IMAD.HI.U32 R5, R3, R6, RZ ;  /* 0x0000000603057227 */ /* 0x000fc800078e00ff */
[----:B------:R-:W-:-:S04]  /*02d0*/  IMAD.MOV R3, RZ, RZ, -R5 ;  /* 0x000000ffff037224 */ /* 0x000fc800078e0a05 */
[----:B------:R-:W-:Y:S01]  /*02e0*/  IMAD R2, R7, R3, R6 ;  /* 0x0000000307027224 */ /* 0x000fe200078e0206 */
[----:B-1----:R-:W-:-:S04]  /*02f0*/  LOP3.LUT R3, R8, 0xffff, RZ, 0xc0, !PT ;  /* 0x0000ffff08037812 */ /* 0x002fc800078ec0ff */
[----:B------:R-:W-:Y:S01]  /*0300*/  ISETP.GT.U32.AND P2, PT, R7, R2, PT ;  /* 0x000000020700720c */ /* 0x000fe20003f44070 */
[----:B------:R-:W-:-:S05]  /*0310*/  IMAD R3, R3, 0x2aab, RZ ;  /* 0x00002aab03037824 */ /* 0x000fca00078e02ff */
[----:B------:R-:W-:-:S07]  /*0320*/  SHF.R.U32.HI R3, RZ, 0x10, R3 ;  /* 0x00000010ff037819 */ /* 0x000fce0000011603 */
[-C--:B------:R-:W-:Y:S02]  /*0330*/  @!P2 IADD3 R2, PT, PT, R2, -R7.reuse, RZ ;  /* 0x800000070202a210 */ /* 0x080fe40007ffe0ff */
[----:B------:R-:W-:Y:S02]  /*0340*/  @!P2 IADD3 R5, PT, PT, R5, 0x1, RZ ;  /* 0x000000010505a810 */ /* 0x000fe40007ffe0ff */
[----:B------:R-:W-:Y:S02]  /*0350*/  ISETP.GE.U32.AND P1, PT, R2, R7, PT ;  /* 0x000000070200720c */ /* 0x000fe40003f26070 */
[----:B------:R-:W-:Y:S02]  /*0360*/  LOP3.LUT R2, R0, UR8, RZ, 0x3c, !PT ;  /* 0x0000000800027c12 */ /* 0x000fe4000f8e3cff */
[----:B--2---:R-:W-:Y:S02]  /*0370*/  ISETP.GE.U32.AND P2, PT, R11, UR10, PT ;  /* 0x0000000a0b007c0c */ /* 0x004fe4000bf46070 */
[----:B------:R-:W-:-:S02]  /*0380*/  ISETP.GE.AND P4, PT, R2, RZ, PT ;  /* 0x000000ff0200720c */ /* 0x000fc40003f86270 */
[----:B------:R-:W-:Y:S02]  /*0390*/  PRMT R2, R3, 0x9910, RZ ;  /* 0x0000991003027816 */ /* 0x000fe400000000ff */
[----:B------:R-:W-:-:S03]  /*03a0*/  SHF.R.S32.HI R3, RZ, 0x1f, R11 ;  /* 0x0000001fff037819 */ /* 0x000fc6000001140b */
[----:B------:R-:W-:Y:S01]  /*03b0*/  IMAD R2, R2, 0x6, RZ ;  /* 0x0000000602027824 */ /* 0x000fe200078e02ff */
[----:B------:R-:W-:Y:S02]  /*03c0*/  ISETP.GE.AND.EX P2, PT, R3, UR11, PT, P2 ;  /* 0x0000000b03007c0c */ /* 0x000fe4000bf46320 */
[----:B------:R-:W-:Y:S02]  /*03d0*/  @P1 IADD3 R5, PT, PT, R5, 0x1, RZ ;  /* 0x0000000105051810 */ /* 0x000fe40007ffe0ff */
[----:B------:R-:W-:Y:S02]  /*03e0*/  IADD3 R2, PT, PT, RZ, -R2, RZ ;  /* 0x80000002ff027210 */ /* 0x000fe40007ffe0ff */
[----:B------:R-:W-:Y:S01]  /*03f0*/  ISETP.GE.U32.AND P1, PT, R23, UR10, PT ;  /* 0x0000000a17007c0c */ /* 0x000fe2000bf26070 */
[----:B------:R-:W-:Y:S01]  /*0400*/  @!P4 IMAD.MOV R5, RZ, RZ, -R5 ;  /* 0x000000ffff05c224 */ /* 0x000fe200078e0a05 */
[----:B------:R-:W-:Y:S02]  /*0410*/  PRMT R7, R2, 0x7710, RZ ;  /* 0x0000771002077816 */ /* 0x000fe400000000ff */
[----:B------:R-:W-:-:S02]  /*0420*/  @!P3 LOP3.LUT R5, RZ, R0, RZ, 0x33, !PT ;  /* 0x00000000ff05b212 */ /* 0x000fc400078e33ff */
[----:B------:R-:W-:Y:S01]  /*0430*/  IADD3 R2, PT, PT, R7, R8, RZ ;  /* 0x0000000807027210 */ /* 0x000fe20007ffe0ff */
[----:B------:R-:W0:Y:S01]  /*0440*/  @!P2 LDC.64 R16, c[0x0][0x390] ;  /* 0x0000e400ff10ab82 */ /* 0x000e220000000a00 */
[----:B------:R-:W-:Y:S02]  /*0450*/  IADD3 R9, PT, PT, -R5, RZ, RZ ;  /* 0x000000ff05097210 */ /* 0x000fe40007ffe1ff */
[----:B------:R-:W-:Y:S01]  /*0460*/  ISETP.GE.U32.AND P3, PT, R21, UR10, PT ;  /* 0x0000000a15007c0c */ /* 0x000fe2000bf66070 */
[----:B------:R-:W-:Y:S01]  /*0470*/  IMAD.SHL.U32 R2, R2, 0x2, RZ ;  /* 0x0000000202027824 */ /* 0x000fe200078e00ff */
[----:B------:R-:W-:Y:S01]  /*0480*/  ISETP.GE.AND.EX P1, PT, R29, UR11, PT, P1 ;  /* 0x0000000b1d007c0c */ /* 0x000fe2000bf26310 */
[----:B------:R-:W-:Y:S01]  /*0490*/  IMAD R0, R0, R9, UR8 ;  /* 0x0000000800007e24 */ /* 0x000fe2000f8e0209 */
[----:B------:R-:W-:Y:S01]  /*04a0*/  ISETP.GE.AND.EX P3, PT, R13, UR11, PT, P3 ;  /* 0x0000000b0d007c0c */ /* 0x000fe2000bf66330 */
[----:B------:R-:W1:Y:S01]  /*04b0*/  @!P2 LDC.64 R6, c[0x0][0x3e0] ;  /* 0x0000f800ff06ab82 */ /* 0x000e620000000a00 */
[----:B------:R-:W-:Y:S01]  /*04c0*/  LOP3.LUT R27, R2, 0xffff, RZ, 0xc0, !PT ;  /* 0x0000ffff021b7812 */ /* 0x000fe200078ec0ff */
[----:B------:R-:W-:Y:S01]  /*04d0*/  IMAD R0, R0, 0xc, RZ ;  /* 0x0000000c00007824 */ /* 0x000fe200078e02ff */
[----:B------:R-:W-:-:S02]  /*04e0*/  SHF.R.S32.HI R2, RZ, 0x1f, R5 ;  /* 0x0000001fff027819 */ /* 0x000fc40000011405 */
[----:B------:R-:W-:Y:S02]  /*04f0*/  IADD3 R9, PT, PT, R23, 0xc0, RZ ;  /* 0x000000c017097810 */ /* 0x000fe40007ffe0ff */
[----:B------:R-:W-:Y:S01]  /*0500*/  IADD3 R26, P4, PT, R0, R27, RZ ;  /* 0x0000001b001a7210 */ /* 0x000fe20007f9e0ff */
[----:B---3--:R-:W-:Y:S01]  /*0510*/  IMAD R2, R2, UR12, RZ ;  /* 0x0000000c02027c24 */ /* 0x008fe2000f8e02ff */
[----:B------:R-:W-:Y:S02]  /*0520*/  SHF.R.S32.HI R19, RZ, 0x1f, R9 ;  /* 0x0000001fff137819 */ /* 0x000fe40000011409 */
[----:B------:R-:W-:Y:S01]  /*0530*/  LEA.HI.X.SX32 R27, R0, RZ, 0x1, P4 ;  /* 0x000000ff001b7211 */ /* 0x000fe200020f0eff */
[----:B------:R-:W-:Y:S01]  /*0540*/  IMAD R25, R5, UR13, R2 ;  /* 0x0000000d05197c24 */ /* 0x000fe2000f8e0202 */
[----:B------:R-:W-:Y:S01]  /*0550*/  ISETP.GE.U32.AND P4, PT, R9, UR10, PT ;  /* 0x0000000a09007c0c */ /* 0x000fe2000bf86070 */
[----:B------:R-:W-:-:S03]  /*0560*/  IMAD.WIDE.U32 R26, R5, UR12, R26 ;  /* 0x0000000c051a7c25 */ /* 0x000fc6000f8e001a */
[----:B------:R-:W-:Y:S02]  /*0570*/  ISETP.GE.AND.EX P4, PT, R19, UR11, PT, P4 ;  /* 0x0000000b13007c0c */ /* 0x000fe4000bf86340 */
[----:B------:R-:W-:Y:S02]  /*0580*/  IADD3 R25, PT, PT, R27, R25, RZ ;  /* 0x000000191b197210 */ /* 0x000fe40007ffe0ff */
[----:B------:R-:W-:Y:S01]  /*0590*/  @!P2 MOV R24, R26 ;  /* 0x0000001a0018a202 */ /* 0x000fe20000000f00 */
        /* <DEDUP_REMOVED lines=8> */
[----:B------:R-:W0:Y:S08]  /*0620*/  @!P3 LDC.64 R10, c[0x0][0x390] ;  /* 0x0000e400ff0abb82 */ /* 0x000e300000000a00 */
[----:B------:R-:W3:Y:S01]  /*0630*/  @!P1 LDC.64 R14, c[0x0][0x390] ;  /* 0x0000e400ff0e9b82 */ /* 0x000ee20000000a00 */
[----:B-1----:R-:W-:Y:S01]  /*0640*/  @!P3 IMAD R12, R13, R2, RZ ;  /* 0x000000020d0cb224 */ /* 0x002fe200078e02ff */
[----:B------:R-:W-:-:S06]  /*0650*/  @!P3 MOV R13, R25 ;  /* 0x00000019000db202 */ /* 0x000fcc0000000f00 */
[----:B------:R-:W1:Y:S01]  /*0660*/  @!P4 LDC.64 R6, c[0x0][0x3e0] ;  /* 0x0000f800ff06cb82 */ /* 0x000e620000000a00 */
[----:B--2---:R-:W-:Y:S02]  /*0670*/  @!P1 IMAD R18, R29, R4, RZ ;  /* 0x000000041d129224 */ /* 0x004fe400078e02ff */
[----:B------:R-:W-:Y:S02]  /*0680*/  @!P3 IMAD R29, R21, R3, R12 ;  /* 0x00000003151db224 */ /* 0x000fe400078e020c */
[----:B------:R-:W-:-:S04]  /*0690*/  @!P3 IMAD.MOV.U32 R12, RZ, RZ, R26 ;  /* 0x000000ffff0cb224 */ /* 0x000fc800078e001a */
[----:B------:R-:W-:Y:S01]  /*06a0*/  @!P3 IMAD.WIDE.U32 R2, R21, R2, R12 ;  /* 0x000000021502b225 */ /* 0x000fe200078e000c */
[----:B------:R-:W-:Y:S02]  /*06b0*/  @!P1 MOV R12, R26 ;  /* 0x0000001a000c9202 */ /* 0x000fe40000000f00 */
[----:B------:R-:W-:Y:S01]  /*06c0*/  @!P1 MOV R13, R25 ;  /* 0x00000019000d9202 */ /* 0x000fe20000000f00 */
[----:B------:R-:W-:Y:S01]  /*06d0*/  @!P1 IMAD R21, R23, R5, R18 ;  /* 0x0000000517159224 */ /* 0x000fe200078e0212 */
[----:B------:R-:W-:Y:S02]  /*06e0*/  @!P3 IADD3 R3, PT, PT, R3, R29, RZ ;  /* 0x0000001d0303b210 */ /* 0x000fe40007ffe0ff */
[C---:B0-----:R-:W-:Y:S01]  /*06f0*/  @!P3 LEA R10, P6, R2.reuse, R10, 0x2 ;  /* 0x0000000a020ab211 */ /* 0x041fe200078c10ff */
[----:B------:R-:W-:Y:S02]  /*0700*/  @!P1 IMAD.WIDE.U32 R4, R23, R4, R12 ;  /* 0x0000000417049225 */ /* 0x000fe400078e000c */
[----:B------:R-:W0:Y:S01]  /*0710*/  @!P4 LDC.64 R12, c[0x0][0x390] ;  /* 0x0000e400ff0ccb82 */ /* 0x000e220000000a00 */
[----:B------:R-:W-:Y:S01]  /*0720*/  @!P3 LEA.HI.X R11, R2, R11, R3, 0x2, P6 ;  /* 0x0000000b020bb211 */ /* 0x000fe200030f1403 */
[----:B------:R-:W-:Y:S01]  /*0730*/  @!P1 IMAD.IADD R21, R5, 0x1, R21 ;  /* 0x0000000105159824 */ /* 0x000fe200078e0215 */
[----:B---3--:R-:W-:Y:S01]  /*0740*/  @!P1 LEA R14, P5, R4, R14, 0x2 ;  /* 0x0000000e040e9211 */ /* 0x008fe200078a10ff */
[----:B------:R-:W-:-:S02]  /*0750*/  HFMA2 R3, -RZ, RZ, 0, 0 ;  /* 0x00000000ff037431 */ /* 0x000fc400000001ff */
[----:B-1----:R-:W-:Y:S01]  /*0760*/  @!P4 IMAD R18, R19, R6, RZ ;  /* 0x000000061312c224 */ /* 0x002fe200078e02ff */
        /* <DEDUP_REMOVED lines=34> */
[----:B------:R-:W-:-:S02]  /*0990*/  FADD.FTZ R11, R14, R11 ;  /* 0x0000000b0e0b7221 */ /* 0x000fc40000010000 */
        /* <DEDUP_REMOVED lines=39> */
.L_x_2273:
[----:B------:R-:W-:Y:S05]  /*0c10*/  BSYNC.RECONVERGENT B0 ;  /* 0x0000000000007941 */ /* 0x000fea0003800200 */
.L_x_2272:
        /* <DEDUP_REMOVED lines=36> */
.L_x_2275:
[----:B------:R-:W-:Y:S05]  /*0e60*/  BSYNC.RECONVERGENT B0 ;  /* 0x0000000000007941 */ /* 0x000fea0003800200 */
.L_x_2274:
        /* <DEDUP_REMOVED lines=20> */
[----:B--2---:R-:W-:Y:S02]  /*0fb0*/  MOV R17, UR5 ;  /* 0x0000000500117c02 */ /* 0x004fe40008000f00 */
        /* <DEDUP_REMOVED lines=10> */
.L_x_2278:
[----:B---3--:R-:W2:Y:S04]  /*1060*/  LDG.E.STRONG.GPU R12, desc[UR16][R8.64] ;  /* 0x00000010080c7981 */ /* 0x008ea8000c1ef900 */
[----:B--2---:R-:W-:Y:S01]  /*1070*/  CCTL.IVALL ;  /* 0x00000000ff00798f */ /* 0x004fe20002000000 */
[----:B------:R-:W-:Y:S05]  /*1080*/  YIELD ;  /* 0x0000000000007946 */ /* 0x000fea0003800000 */
[----:B------:R-:W-:-:S13]  /*1090*/  ISETP.NE.AND P2, PT, R12, R15, PT ;  /* 0x0000000f0c00720c */ /* 0x000fda0003f45270 */
[----:B------:R-:W-:Y:S05]  /*10a0*/  @P2 BRA `(.L_x_2278) ;  /* 0xfffffffc00ec2947 */ /* 0x000fea000383ffff */
.L_x_2277:
        /* <DEDUP_REMOVED lines=15> */
.L_x_2280:
        /* <DEDUP_REMOVED lines=14> */
[----:B------:R-:W-:Y:S01]  /*1280*/  MOV R12, UR24 ;  /* 0x00000018000c7c02 */ /* 0x000fe20008000f00 */
[----:B------:R-:W-:Y:S01]  /*1290*/  IMAD.U32 R13, RZ, RZ, UR25 ;  /* 0x00000019ff0d7e24 */ /* 0x000fe2000f8e00ff */
[----:B------:R-:W-:Y:S02]  /*12a0*/  @!UP0 UIMAD.WIDE.U32 UR24, UR22, 0x8, UR18 ;  /* 0x00000008161888a5 */ /* 0x000fe4000f8e0012 */
[----:B------:R-:W-:Y:S01]  /*12b0*/  @!UP1 UIMAD.WIDE.U32 UR26, UR11, 0x8, UR18 ;  /* 0x000000080b1a98a5 */ /* 0x000fe2000f8e0012 */
[----:B------:R-:W-:Y:S02]  /*12c0*/  VOTEU.ALL UP0, P5 ;  /* 0x0000000000ff7886 */ /* 0x000fe40002800000 */
[----:B------:R-:W0:Y:S01]  /*12d0*/  @!P2 LDG.E.64 R12, desc[UR16][R12.64] ;  /* 0x000000100c0ca981 */ /* 0x000e22000c1e1b00 */
[----:B------:R-:W-:-:S02]  /*12e0*/  MOV R14, UR24 ;  /* 0x00000018000e7c02 */ /* 0x000fc40008000f00 */
[----:B------:R-:W-:Y:S01]  /*12f0*/  MOV R15, UR25 ;  /* 0x00000019000f7c02 */ /* 0x000fe20008000f00 */
[----:B------:R-:W-:Y:S01]  /*1300*/  @!UP0 UIMAD.WIDE.U32 UR24, UR10, 0x8, UR18 ;  /* 0x000000080a1888a5 */ /* 0x000fe2000f8e0012 */
[----:B-1----:R-:W-:Y:S02]  /*1310*/  MOV R16, UR26 ;  /* 0x0000001a00107c02 */ /* 0x002fe40008000f00 */
[----:B--2---:R-:W-:Y:S02]  /*1320*/  MOV R17, UR27 ;  /* 0x0000001b00117c02 */ /* 0x004fe40008000f00 */
[----:B------:R-:W2:Y:S01]  /*1330*/  @!P4 LDG.E.64 R14, desc[UR16][R14.64] ;  /* 0x000000100e0ec981 */ /* 0x000ea2000c1e1b00 */
[----:B------:R-:W-:Y:S01]  /*1340*/  MOV R18, UR24 ;  /* 0x0000001800127c02 */ /* 0x000fe20008000f00 */
[----:B------:R-:W-:Y:S02]  /*1350*/  IMAD.U32 R19, RZ, RZ, UR25 ;  /* 0x00000019ff137e24 */ /* 0x000fe4000f8e00ff */
[----:B------:R-:W3:Y:S04]  /*1360*/  @!P6 LDG.E.64 R16, desc[UR16][R16.64] ;  /* 0x000000101010e981 */ /* 0x000ee8000c1e1b00 */
[----:B------:R-:W4:Y:S01]  /*1370*/  @!P5 LDG.E.64 R18, desc[UR16][R18.64] ;  /* 0x000000101212d981 */ /* 0x000f22000c1e1b00 */
[----:B------:R-:W-:-:S02]  /*1380*/  UIADD3 UR24, UPT, UPT, UR5, 0x4, URZ ;  /* 0x0000000405187890 */ /* 0x000fc4000fffe0ff */
[----:B------:R-:W-:-:S04]  /*1390*/  UIADD3 UR25, UPT, UPT, UR5, 0x6, URZ ;  /* 0x0000000605197890 */ /* 0x000fc8000fffe0ff */
[----:B------:R-:W-:Y:S01]  /*13a0*/  MOV R9, UR24 ;  /* 0x0000001800097c02 */ /* 0x000fe20008000f00 */
[----:B------:R-:W-:Y:S01]  /*13b0*/  UIADD3 UR24, UPT, UPT, UR5, 0x5, URZ ;  /* 0x0000000505187890 */ /* 0x000fe2000fffe0ff */
[----:B0-----:R-:W-:Y:S01]  /*13c0*/  @!P2 FADD.FTZ R10, R10, R12 ;  /* 0x0000000c0a0aa221 */ /* 0x001fe20000010000 */
[----:B------:R-:W-:Y:S01]  /*13d0*/  @!P2 FADD.FTZ R11, R11, R13 ;  /* 0x0000000d0b0ba221 */ /* 0x000fe20000010000 */
[----:B------:R-:W-:-:S03]  /*13e0*/  ISETP.EQ.OR P2, PT, R9, UR15, P3 ;  /* 0x0000000f09007c0c */ /* 0x000fc60009f42670 */
[----:B------:R-:W-:Y:S01]  /*13f0*/  MOV R9, UR24 ;  /* 0x0000001800097c02 */ /* 0x000fe20008000f00 */
[----:B------:R-:W-:Y:S01]  /*1400*/  UIADD3 UR24, UPT, UPT, UR5, 0x7, URZ ;  /* 0x0000000705187890 */ /* 0x000fe2000fffe0ff */
[----:B------:R-:W-:Y:S01]  /*1410*/  MOV R12, UR25 ;  /* 0x00000019000c7c02 */ /* 0x000fe20008000f00 */
[----:B--2---:R-:W-:Y:S01]  /*1420*/  @!P4 FADD.FTZ R10, R10, R14 ;  /* 0x0000000e0a0ac221 */ /* 0x004fe20000010000 */
[----:B------:R-:W-:Y:S01]  /*1430*/  @!P4 FADD.FTZ R11, R11, R15 ;  /* 0x0000000f0b0bc221 */ /* 0x000fe20000010000 */
[----:B------:R-:W-:Y:S02]  /*1440*/  ISETP.EQ.OR P4, PT, R9, UR15, P3 ;  /* 0x0000000f09007c0c */ /* 0x000fe40009f82670 */
[----:B---3--:R-:W-:Y:S01]  /*1450*/  @!P6 FADD.FTZ R10, R10, R16 ;  /* 0x000000100a0ae221 */ /* 0x008fe20000010000 */
[----:B------:R-:W-:Y:S01]  /*1460*/  @!P6 FADD.FTZ R11, R11, R17 ;  /* 0x000000110b0be221 */ /* 0x000fe20000010000 */
[----:B------:R-:W-:Y:S01]  /*1470*/  ISETP.EQ.OR P6, PT, R12, UR15, P3 ;  /* 0x0000000f0c007c0c */ /* 0x000fe20009fc2670 */
[----:B------:R-:W-:Y:S01]  /*1480*/  VOTEU.ALL UP0, P2 ;  /* 0x0000000000ff7886 */ /* 0x000fe20001000000 */
[----:B------:R-:W-:Y:S01]  /*1490*/  MOV R9, UR24 ;  /* 0x0000001800097c02 */ /* 0x000fe20008000f00 */
[----:B----4-:R-:W-:Y:S01]  /*14a0*/  @!P5 FADD.FTZ R10, R10, R18 ;  /* 0x000000120a0ad221 */ /* 0x010fe20000010000 */
[----:B------:R-:W-:-:S02]  /*14b0*/  @!P5 FADD.FTZ R11, R11, R19 ;  /* 0x000000130b0bd221 */ /* 0x000fc40000010000 */
[----:B------:R-:W-:Y:S01]  /*14c0*/  ISETP.EQ.OR P5, PT, R9, UR15, P3 ;  /* 0x0000000f09007c0c */ /* 0x000fe20009fa2670 */
[----:B------:R-:W-:Y:S02]  /*14d0*/  @!UP0 UIMAD.WIDE.U32 UR24, UR21, 0x8, UR18 ;  /* 0x00000008151888a5 */ /* 0x000fe4000f8e0012 */
[----:B------:R-:W-:-:S04]  /*14e0*/  VOTEU.ALL UP0, P4 ;  /* 0x0000000000ff7886 */ /* 0x000fc80002000000 */
[----:B------:R-:W-:Y:S01]  /*14f0*/  MOV R12, UR24 ;  /* 0x00000018000c7c02 */ /* 0x000fe20008000f00 */
[----:B------:R-:W-:Y:S01]  /*1500*/  IMAD.U32 R13, RZ, RZ, UR25 ;  /* 0x00000019ff0d7e24 */ /* 0x000fe2000f8e00ff */
        /* <DEDUP_REMOVED lines=11> */
[----:B------:R-:W-:Y:S01]  /*15c0*/  MOV R18, UR24 ;  /* 0x0000001800127c02 */ /* 0x000fe20008000f00 */
[----:B------:R-:W-:-:S03]  /*15d0*/  IMAD.U32 R19, RZ, RZ, UR25 ;  /* 0x00000019ff137e24 */ /* 0x000fc6000f8e00ff */
        /* <DEDUP_REMOVED lines=23> */
.L_x_2279:
        /* <DEDUP_REMOVED lines=37> */
[----:B------:R-:W-:Y:S01]  /*19a0*/  IMAD.U32 R14, RZ, RZ, UR12 ;  /* 0x0000000cff0e7e24 */ /* 0x000fe2000f8e00ff */
[----:B------:R-:W-:Y:S02]  /*19b0*/  MOV R15, UR13 ;  /* 0x0000000d000f7c02 */ /* 0x000fe40008000f00 */
        /* <DEDUP_REMOVED lines=13> */
.L_x_2281:
        /* <DEDUP_REMOVED lines=28> */
.L_x_2282:
[----:B------:R-:W-:Y:S01]  /*1c50*/  IMAD.U32 R9, RZ, RZ, UR5 ;  /* 0x00000005ff097e24 */ /* 0x000fe2000f8e00ff */
[----:B------:R-:W-:Y:S01]  /*1c60*/  LOP3.LUT R8, R22, 0x1, RZ, 0xc0, !PT ;  /* 0x0000000116087812 */ /* 0x000fe200078ec0ff */
[----:B------:R-:W-:Y:S03]  /*1c70*/  BSSY.RECONVERGENT B0, `(.L_x_2276) ;  /* 0x000000b000007945 */ /* 0x000fe60003800200 */
        /* <DEDUP_REMOVED lines=10> */
.L_x_2283:
[----:B------:R-:W-:Y:S05]  /*1d20*/  BSYNC.RECONVERGENT B0 ;  /* 0x0000000000007941 */ /* 0x000fea0003800200 */
.L_x_2276:
[----:B------:R-:W4:Y:S01]  /*1d30*/  S2R R14, SR_TID.X ;  /* 0x00000000000e7919 */ /* 0x000f220000002100 */
[----:B------:R-:W5:Y:S01]  /*1d40*/  S2UR UR9, SR_CgaCtaId ;  /* 0x00000000000979c3 */ /* 0x000f620000008800 */
[----:B------:R-:W0:Y:S01]  /*1d50*/  LDCU UR10, c[0x0][0x414] ;  /* 0x00008280ff0a77ac */ /* 0x000e220008000800 */
[----:B------:R-:W-:Y:S01]  /*1d60*/  IMAD.U32 R29, RZ, RZ, UR8 ;  /* 0x00000008ff1d7e24 */ /* 0x000fe2000f8e00ff */
[----:B------:R-:W-:-:S05]  /*1d70*/  UMOV UR5, 0x400 ;  /* 0x0000040000057882 */ /* 0x000fca0000000000 */
[----:B-123--:R-:W1:Y:S08]  /*1d80*/  @P0 LDC.64 R16, c[0x0][0x388] ;  /* 0x0000e200ff100b82 */ /* 0x00ee700000000a00 */
[----:B------:R-:W2:Y:S01]  /*1d90*/  LDC.64 R12, c[0x0][0x398] ;  /* 0x0000e600ff0c7b82 */ /* 0x000ea20000000a00 */
[----:B-----5:R-:W-:Y:S01]  /*1da0*/  ULEA UR5, UR9, UR5, 0x18 ;  /* 0x0000000509057291 */ /* 0x020fe2000f8ec0ff */
[----:B----4-:R-:W-:Y:S01]  /*1db0*/  LOP3.LUT R8, R14, 0xffff, RZ, 0xc0, !PT ;  /* 0x0000ffff0e087812 */ /* 0x010fe200078ec0ff */
[----:B-1----:R-:W-:-:S07]  /*1dc0*/  @P0 IMAD.WIDE R16, R29, 0x8, R16 ;  /* 0x000000081d100825 */ /* 0x002fce00078e0210 */
[----:B------:R-:W-:Y:S01]  /*1dd0*/  @!P3 STS.64 [UR5+0x78], R10 ;  /* 0x0000780aff00b988 */ /* 0x000fe20008000a05 */
[----:B------:R-:W-:-:S05]  /*1de0*/  IMAD R8, R8, 0x2aab, RZ ;  /* 0x00002aab08087824 */ /* 0x000fca00078e02ff */
[----:B------:R-:W-:-:S04]  /*1df0*/  SHF.R.U32.HI R8, RZ, 0x10, R8 ;  /* 0x00000010ff087819 */ /* 0x000fc80000011608 */
[----:B------:R-:W-:-:S05]  /*1e00*/  PRMT R8, R8, 0x9910, RZ ;  /* 0x0000991008087816 */ /* 0x000fca00000000ff */
[----:B------:R-:W-:-:S05]  /*1e10*/  IMAD R8, R8, 0x6, RZ ;  /* 0x0000000608087824 */ /* 0x000fca00078e02ff */
[----:B------:R-:W-:Y:S02]  /*1e20*/  IADD3 R15, PT, PT, RZ, -R8, RZ ;  /* 0x80000008ff0f7210 */ /* 0x000fe40007ffe0ff */
[----:B------:R-:W1:Y:S02]  /*1e30*/  LDC.64 R8, c[0x0][0x3a0] ;  /* 0x0000e800ff087b82 */ /* 0x000e640000000a00 */
[----:B------:R-:W-:-:S04]  /*1e40*/  PRMT R15, R15, 0x7710, RZ ;  /* 0x000077100f0f7816 */ /* 0x000fc800000000ff */
[----:B------:R-:W-:Y:S01]  /*1e50*/  IADD3 R15, PT, PT, R15, R14, RZ ;  /* 0x0000000e0f0f7210 */ /* 0x000fe20007ffe0ff */
[----:B0-----:R-:W-:-:S03]  /*1e60*/  @P0 FMUL.FTZ R14, R10, UR10 ;  /* 0x0000000a0a0e0c20 */ /* 0x001fc60008410000 */
[----:B------:R-:W-:-:S04]  /*1e70*/  SHF.L.U32 R15, R15, 0x1, RZ ;  /* 0x000000010f0f7819 */ /* 0x000fc800000006ff */
[----:B------:R-:W-:Y:S01]  /*1e80*/  LOP3.LUT R19, R15, 0xffff, RZ, 0xc0, !PT ;  /* 0x0000ffff0f137812 */ /* 0x000fe200078ec0ff */
[----:B------:R-:W-:-:S03]  /*1e90*/  @P0 FMUL.FTZ R15, R11, UR10 ;  /* 0x0000000a0b0f0c20 */ /* 0x000fc60008410000 */
[----:B------:R-:W-:Y:S02]  /*1ea0*/  IADD3 R19, PT, PT, R0, R19, RZ ;  /* 0x0000001300137210 */ /* 0x000fe40007ffe0ff */
[----:B------:R-:W-:Y:S03]  /*1eb0*/  @P0 STG.E.64 desc[UR16][R16.64], R14 ;  /* 0x0000000e10000986 */ /* 0x000fe6000c101b10 */
[C---:B--2---:R-:W-:Y:S01]  /*1ec0*/  IMAD.WIDE R12, R19.reuse, 0x2, R12 ;  /* 0x00000002130c7825 */ /* 0x044fe200078e020c */
[----:B------:R-:W-:Y:S03]  /*1ed0*/  BAR.SYNC.DEFER_BLOCKING 0x0 ;  /* 0x0000000000007b1d */ /* 0x000fe60000010000 */
[----:B-1----:R-:W-:-:S03]  /*1ee0*/  IMAD.WIDE R18, R19, 0x2, R8 ;  /* 0x0000000213127825 */ /* 0x002fc600078e0208 */
[----:B------:R-:W2:Y:S04]  /*1ef0*/  LDG.E.U16 R28, desc[UR16][R12.64] ;  /* 0x000000100c1c7981 */ /* 0x000ea8000c1e1500 */
[----:B------:R-:W3:Y:S04]  /*1f00*/  LDG.E.U16 R29, desc[UR16][R18.64] ;  /* 0x00000010121d7981 */ /* 0x000ee8000c1e1500 */
[----:B------:R-:W0:Y:S01]  /*1f10*/  LDS.64 R8, [UR5+0x78] ;  /* 0x00007805ff087984 */ /* 0x000e220008000a00 */
[----:B------:R-:W1:Y:S03]  /*1f20*/  LDCU.U8 UR5, c[0x0][0x3fc] ;  /* 0x00007f80ff0577ac */ /* 0x000e660008000000 */
[----:B------:R-:W4:Y:S04]  /*1f30*/  LDG.E.U16 R12, desc[UR16][R12.64+0x2] ;  /* 0x000002100c0c7981 */ /* 0x000f28000c1e1500 */
[----:B------:R-:W5:Y:S01]  /*1f40*/  LDG.E.U16 R18, desc[UR16][R18.64+0x2] ;  /* 0x0000021012127981 */ /* 0x000f62000c1e1500 */
        /* <DEDUP_REMOVED lines=10> */
[----:B--2---:R-:W-:Y:S02]  /*1ff0*/  SHF.L.U32 R9, R28, 0x10, RZ ;  /* 0x000000101c097819 */ /* 0x004fe400000006ff */
[----:B----4-:R-:W-:Y:S02]  /*2000*/  SHF.L.U32 R10, R12, 0x10, RZ ;  /* 0x000000100c0a7819 */ /* 0x010fe400000006ff */
[----:B---3--:R-:W-:Y:S01]  /*2010*/  SHF.L.U32 R12, R29, 0x10, RZ ;  /* 0x000000101d0c7819 */ /* 0x008fe200000006ff */
[----:B-----5:R-:W-:Y:S01]  /*2020*/  IMAD.U32 R11, R18, 0x10000, RZ ;  /* 0x00010000120b7824 */ /* 0x020fe200078e00ff */
        /* <DEDUP_REMOVED lines=12> */
[----:B------:R-:W-:Y:S01]  /*20f0*/  FADD.FTZ R5, -R0, R5 ;  /* 0x0000000500057221 */ /* 0x000fe20000010100 */
[----:B------:R-:W-:Y:S01]  /*2100*/  MOV R19, R25 ;  /* 0x0000001900137202 */ /* 0x000fe20000000f00 */
[----:B------:R-:W1:Y:S02]  /*2110*/  LDCU.64 UR10, c[0x0][0x380] ;  /* 0x00007000ff0a77ac */ /* 0x000e640008000a00 */
[----:B------:R-:W-:-:S04]  /*2120*/  FMUL.FTZ R5, R5, R8 ;  /* 0x0000000805057220 */ /* 0x000fc80000410000 */
[----:B------:R-:W-:Y:S01]  /*2130*/  FFMA.FTZ R5, R10, R5, R11 ;  /* 0x000000050a057223 */ /* 0x000fe2000001000b */
[----:B0-----:R-:W-:Y:S02]  /*2140*/  IMAD R14, R14, UR18, RZ ;  /* 0x000000120e0e7c24 */ /* 0x001fe4000f8e02ff */
[----:B------:R-:W-:-:S04]  /*2150*/  IMAD.WIDE.U32 R18, R23, UR18, R18 ;  /* 0x0000001217127c25 */ /* 0x000fc8000f8e0012 */
[----:B------:R-:W-:Y:S01]  /*2160*/  IMAD R15, R23, UR19, R14 ;  /* 0x00000013170f7c24 */ /* 0x000fe2000f8e020e */
[----:B-1----:R-:W-:-:S03]  /*2170*/  LEA R14, P1, R18, UR10, 0x2 ;  /* 0x0000000a120e7c11 */ /* 0x002fc6000f8210ff */
[----:B------:R-:W-:Y:S02]  /*2180*/  IMAD.IADD R15, R19, 0x1, R15 ;  /* 0x00000001130f7824 */ /* 0x000fe400078e020f */
[----:B------:R-:W-:-:S04]  /*2190*/  FADD.FTZ R19, -R0, R4 ;  /* 0x0000000400137221 */ /* 0x000fc80000010100 */
[----:B------:R-:W-:Y:S01]  /*21a0*/  FMUL.FTZ R4, R19, R8 ;  /* 0x0000000813047220 */ /* 0x000fe20000410000 */
[----:B------:R-:W-:-:S03]  /*21b0*/  LEA.HI.X R15, R18, UR11, R15, 0x2, P1 ;  /* 0x0000000b120f7c11 */ /* 0x000fc600088f140f */
[----:B------:R-:W-:-:S05]  /*21c0*/  FFMA.FTZ R4, R9, R4, R12 ;  /* 0x0000000409047223 */ /* 0x000fca000001000c */
[----:B------:R0:W-:Y:S02]  /*21d0*/  STG.E.64 desc[UR16][R14.64], R4 ;  /* 0x000000040e007986 */ /* 0x0001e4000c101b10 */
.L_x_2287:
[----:B------:R-:W-:Y:S05]  /*21e0*/  BSYNC.RECONVERGENT B1 ;  /* 0x0000000000017941 */ /* 0x000fea0003800200 */
.L_x_2286:
        /* <DEDUP_REMOVED lines=13> */
[----:B------:R-:W-:Y:S01]  /*22c0*/  FADD.FTZ R3, -R0, R3 ;  /* 0x0000000300037221 */ /* 0x000fe20000010100 */
[----:B------:R-:W1:Y:S03]  /*22d0*/  LDCU.64 UR18, c[0x0][0x380] ;  /* 0x00007000ff1277ac */ /* 0x000e660008000a00 */
[----:B------:R-:W-:-:S04]  /*22e0*/  FMUL.FTZ R3, R3, R8 ;  /* 0x0000000803037220 */ /* 0x000fc80000410000 */
[----:B------:R-:W-:Y:S01]  /*22f0*/  FFMA.FTZ R3, R10, R3, R11 ;  /* 0x000000030a037223 */ /* 0x000fe2000001000b */
[----:B0-----:R-:W-:-:S04]  /*2300*/  IMAD R4, R4, UR10, RZ ;  /* 0x0000000a04047c24 */ /* 0x001fc8000f8e02ff */
[----:B------:R-:W-:Y:S01]  /*2310*/  IMAD R19, R17, UR11, R4 ;  /* 0x0000000b11137c24 */ /* 0x000fe2000f8e0204 */
[----:B------:R-:W-:-:S05]  /*2320*/  MOV R4, R26 ;  /* 0x0000001a00047202 */ /* 0x000fca0000000f00 */
[----:B------:R-:W-:-:S04]  /*2330*/  IMAD.WIDE.U32 R4, R17, UR10, R4 ;  /* 0x0000000a11047c25 */ /* 0x000fc8000f8e0004 */
[----:B------:R-:W-:Y:S01]  /*2340*/  FADD.FTZ R17, -R0, R2 ;  /* 0x0000000200117221 */ /* 0x000fe20000010100 */
[----:B------:R-:W-:-:S03]  /*2350*/  IADD3 R19, PT, PT, R5, R19, RZ ;  /* 0x0000001305137210 */ /* 0x000fc60007ffe0ff */
[----:B------:R-:W-:Y:S01]  /*2360*/  FMUL.FTZ R2, R17, R8 ;  /* 0x0000000811027220 */ /* 0x000fe20000410000 */
[----:B-1----:R-:W-:-:S03]  /*2370*/  LEA R18, P1, R4, UR18, 0x2 ;  /* 0x0000001204127c11 */ /* 0x002fc6000f8210ff */
[----:B------:R-:W-:Y:S01]  /*2380*/  FFMA.FTZ R2, R9, R2, R12 ;  /* 0x0000000209027223 */ /* 0x000fe2000001000c */
[----:B------:R-:W-:-:S05]  /*2390*/  LEA.HI.X R19, R4, UR19, R19, 0x2, P1 ;  /* 0x0000001304137c11 */ /* 0x000fca00088f1413 */
[----:B------:R0:W-:Y:S04]  /*23a0*/  STG.E.64 desc[UR16][R18.64], R2 ;  /* 0x0000000212007986 */ /* 0x0001e8000c101b10 */
.L_x_2289:
[----:B------:R-:W-:Y:S05]  /*23b0*/  BSYNC.RECONVERGENT B1 ;  /* 0x0000000000017941 */ /* 0x000fea0003800200 */
.L_x_2288:
[----:B------:R-:W-:Y:S04]  /*23c0*/  BSSY.RECONVERGENT B1, `(.L_x_2290) ;  /* 0x0000013000017945 */ /* 0x000fe80003800200 */
[----:B------:R-:W-:Y:S05]  /*23d0*/  @P2 BRA `(.L_x_2291) ;  /* 0x0000000000442947 */ /* 0x000fea0003800000 */
[----:B------:R-:W1:Y:S01]  /*23e0*/  LDCU.64 UR10, c[0x0][0x3e0] ;  /* 0x00007c00ff0a77ac */ /* 0x000e620008000a00 */
[----:B------:R-:W-:Y:S01]  /*23f0*/  MOV R4, R26 ;  /* 0x0000001a00047202 */ /* 0x000fe20000000f00 */
[C---:B0-----:R-:W-:Y:S01]  /*2400*/  FADD.FTZ R3, -R0.reuse, R6 ;  /* 0x0000000600037221 */ /* 0x041fe20000010100 */
[----:B------:R-:W-:Y:S01]  /*2410*/  MOV R5, R25 ;  /* 0x0000001900057202 */ /* 0x000fe20000000f00 */
[----:B------:R-:W0:Y:S01]  /*2420*/  LDCU.64 UR18, c[0x0][0x380] ;  /* 0x00007000ff1277ac */ /* 0x000e220008000a00 */
[----:B------:R-:W-:Y:S01]  /*2430*/  FADD.FTZ R7, -R0, R7 ;  /* 0x0000000700077221 */ /* 0x000fe20000010100 */
[----:B------:R-:W-:-:S03]  /*2440*/  FMUL.FTZ R2, R3, R8 ;  /* 0x0000000803027220 */ /* 0x000fc60000410000 */
[----:B------:R-:W-:Y:S01]  /*2450*/  FMUL.FTZ R3, R7, R8 ;  /* 0x0000000807037220 */ /* 0x000fe20000410000 */
[----:B------:R-:W-:-:S03]  /*2460*/  FFMA.FTZ R2, R9, R2, R12 ;  /* 0x0000000209027223 */ /* 0x000fc6000001000c */
[----:B------:R-:W-:Y:S01]  /*2470*/  FFMA.FTZ R3, R10, R3, R11 ;  /* 0x000000030a037223 */ /* 0x000fe2000001000b */
[----:B-1----:R-:W-:Y:S02]  /*2480*/  IMAD R14, R14, UR10, RZ ;  /* 0x0000000a0e0e7c24 */ /* 0x002fe4000f8e02ff */
[----:B------:R-:W-:-:S04]  /*2490*/  IMAD.WIDE.U32 R4, R13, UR10, R4 ;  /* 0x0000000a0d047c25 */ /* 0x000fc8000f8e0004 */
[----:B------:R-:W-:Y:S01]  /*24a0*/  IMAD R13, R13, UR11, R14 ;  /* 0x0000000b0d0d7c24 */ /* 0x000fe2000f8e020e */
[----:B0-----:R-:W-:-:S03]  /*24b0*/  LEA R6, P1, R4, UR18, 0x2 ;  /* 0x0000001204067c11 */ /* 0x001fc6000f8210ff */
[----:B------:R-:W-:-:S05]  /*24c0*/  IMAD.IADD R13, R5, 0x1, R13 ;  /* 0x00000001050d7824 */ /* 0x000fca00078e020d */
[----:B------:R-:W-:-:S05]  /*24d0*/  LEA.HI.X R7, R4, UR19, R13, 0x2, P1 ;  /* 0x0000001304077c11 */ /* 0x000fca00088f140d */
[----:B------:R1:W-:Y:S02]  /*24e0*/  STG.E.64 desc[UR16][R6.64], R2 ;  /* 0x0000000206007986 */ /* 0x0003e4000c101b10 */
.L_x_2291:
[----:B------:R-:W-:Y:S05]  /*24f0*/  BSYNC.RECONVERGENT B1 ;  /* 0x0000000000017941 */ /* 0x000fea0003800200 */
.L_x_2290:
[----:B------:R-:W-:Y:S05]  /*2500*/  @P3 BRA `(.L_x_2292) ;  /* 0x0000000800543947 */ /* 0x000fea0003800000 */
[----:B------:R-:W2:Y:S01]  /*2510*/  LDCU.64 UR10, c[0x0][0x3e0] ;  /* 0x00007c00ff0a77ac */ /* 0x000ea20008000a00 */
[----:B01----:R-:W-:Y:S01]  /*2520*/  MOV R2, R26 ;  /* 0x0000001a00027202 */ /* 0x003fe20000000f00 */
[C---:B------:R-:W-:Y:S01]  /*2530*/  FADD.FTZ R5, -R0.reuse, R20 ;  /* 0x0000001400057221 */ /* 0x040fe20000010100 */
[----:B------:R-:W-:Y:S01]  /*2540*/  MOV R3, R25 ;  /* 0x0000001900037202 */ /* 0x000fe20000000f00 */
[----:B------:R-:W0:Y:S01]  /*2550*/  LDCU.64 UR12, c[0x0][0x380] ;  /* 0x00007000ff0c77ac */ /* 0x000e220008000a00 */
[----:B------:R-:W-:Y:S01]  /*2560*/  FADD.FTZ R21, -R0, R21 ;  /* 0x0000001500157221 */ /* 0x000fe20000010100 */
[----:B------:R-:W-:-:S03]  /*2570*/  FMUL.FTZ R5, R5, R8 ;  /* 0x0000000805057220 */ /* 0x000fc60000410000 */
[----:B------:R-:W-:Y:S01]  /*2580*/  FMUL.FTZ R21, R21, R8 ;  /* 0x0000000815157220 */ /* 0x000fe20000410000 */
[----:B------:R-:W-:-:S03]  /*2590*/  FFMA.FTZ R20, R9, R5, R12 ;  /* 0x0000000509147223 */ /* 0x000fc6000001000c */
[----:B------:R-:W-:Y:S01]  /*25a0*/  FFMA.FTZ R21, R10, R21, R11 ;  /* 0x000000150a157223 */ /* 0x000fe2000001000b */
[----:B--2---:R-:W-:Y:S02]  /*25b0*/  IMAD R15, R15, UR10, RZ ;  /* 0x0000000a0f0f7c24 */ /* 0x004fe4000f8e02ff */
[----:B------:R-:W-:-:S04]  /*25c0*/  IMAD.WIDE.U32 R2, R16, UR10, R2 ;  /* 0x0000000a10027c25 */ /* 0x000fc8000f8e0002 */
[----:B------:R-:W-:Y:S01]  /*25d0*/  IMAD R15, R16, UR11, R15 ;  /* 0x0000000b100f7c24 */ /* 0x000fe2000f8e020f */
[----:B0-----:R-:W-:-:S04]  /*25e0*/  LEA R4, P1, R2, UR12, 0x2 ;  /* 0x0000000c02047c11 */ /* 0x001fc8000f8210ff */
[----:B------:R-:W-:-:S04]  /*25f0*/  IADD3 R15, PT, PT, R3, R15, RZ ;  /* 0x0000000f030f7210 */ /* 0x000fc80007ffe0ff */
[----:B------:R-:W-:-:S05]  /*2600*/  LEA.HI.X R5, R2, UR13, R15, 0x2, P1 ;  /* 0x0000000d02057c11 */ /* 0x000fca00088f140f */
[----:B------:R2:W-:Y:S01]  /*2610*/  STG.E.64 desc[UR16][R4.64], R20 ;  /* 0x0000001404007986 */ /* 0x0005e2000c101b10 */
[----:B------:R-:W-:Y:S05]  /*2620*/  BRA `(.L_x_2292) ;  /* 0x00000008000c7947 */ /* 0x000fea0003800000 */
.L_x_2285:
[----:B------:R-:W0:Y:S01]  /*2630*/  LDCU.64 UR18, c[0x0][0x3e8] ;  /* 0x00007d00ff1277ac */ /* 0x000e220008000a00 */
[----:B------:R-:W-:Y:S01]  /*2640*/  BSSY.RECONVERGENT B1, `(.L_x_2293) ;  /* 0x0000021000017945 */ /* 0x000fe20003800200 */
[C---:B------:R-:W-:Y:S01]  /*2650*/  IADD3 R17, PT, PT, R23.reuse, 0x40, RZ ;  /* 0x0000004017117810 */ /* 0x040fe20007ffe0ff */
[C---:B------:R-:W-:Y:S01]  /*2660*/  VIADD R14, R23.reuse, 0xc0 ;  /* 0x000000c0170e7836 */ /* 0x040fe20000000000 */
[----:B------:R-:W-:Y:S01]  /*2670*/  IADD3 R13, PT, PT, R23, 0x80, RZ ;  /* 0x00000080170d7810 */ /* 0x000fe20007ffe0ff */
[----:B------:R-:W-:Y:S06]  /*2680*/  @P1 BRA `(.L_x_2294) ;  /* 0x0000000000701947 */ /* 0x000fec0003800000 */
[----:B------:R-:W1:Y:S01]  /*2690*/  LDCU.64 UR10, c[0x0][0x3e0] ;  /* 0x00007c00ff0a77ac */ /* 0x000e620008000a00 */
[----:B------:R-:W-:Y:S01]  /*26a0*/  SHF.R.S32.HI R16, RZ, 0x1f, R23 ;  /* 0x0000001fff107819 */ /* 0x000fe20000011417 */
[----:B------:R-:W-:Y:S01]  /*26b0*/  FADD.FTZ R5, -R0, R5 ;  /* 0x0000000500057221 */ /* 0x000fe20000010100 */
[----:B------:R-:W-:Y:S01]  /*26c0*/  MOV R28, R26 ;  /* 0x0000001a001c7202 */ /* 0x000fe20000000f00 */
[----:B------:R-:W2:Y:S01]  /*26d0*/  LDCU.64 UR12, c[0x0][0x380] ;  /* 0x00007000ff0c77ac */ /* 0x000ea20008000a00 */
[----:B------:R-:W-:Y:S01]  /*26e0*/  MOV R29, R25 ;  /* 0x00000019001d7202 */ /* 0x000fe20000000f00 */
[----:B------:R-:W-:-:S04]  /*26f0*/  FMUL.FTZ R5, R5, R8 ;  /* 0x0000000805057220 */ /* 0x000fc80000410000 */
[----:B------:R-:W-:Y:S01]  /*2700*/  FFMA.FTZ R5, R10, R5, R11 ;  /* 0x000000050a057223 */ /* 0x000fe2000001000b */
[----:B-1----:R-:W-:Y:S02]  /*2710*/  IMAD R16, R16, UR10, RZ ;  /* 0x0000000a10107c24 */ /* 0x002fe4000f8e02ff */
[----:B------:R-:W-:-:S04]  /*2720*/  IMAD.WIDE.U32 R28, R23, UR10, R28 ;  /* 0x0000000a171c7c25 */ /* 0x000fc8000f8e001c */
[----:B------:R-:W-:Y:S01]  /*2730*/  IMAD R15, R23, UR11, R16 ;  /* 0x0000000b170f7c24 */ /* 0x000fe2000f8e0210 */
[----:B--2---:R-:W-:-:S04]  /*2740*/  LEA R18, P1, R28, UR12, 0x2 ;  /* 0x0000000c1c127c11 */ /* 0x004fc8000f8210ff */
[----:B------:R-:W-:-:S04]  /*2750*/  IADD3 R15, PT, PT, R29, R15, RZ ;  /* 0x0000000f1d0f7210 */ /* 0x000fc80007ffe0ff */
[----:B------:R-:W-:Y:S01]  /*2760*/  LEA.HI.X R19, R28, UR13, R15, 0x2, P1 ;  /* 0x0000000d1c137c11 */ /* 0x000fe200088f140f */
[----:B------:R-:W-:Y:S01]  /*2770*/  FADD.FTZ R15, -R0, R4 ;  /* 0x00000004000f7221 */ /* 0x000fe20000010100 */
[----:B------:R-:W-:-:S03]  /*2780*/  FMUL.FTZ R28, R5, -1.4426950216293334961 ;  /* 0xbfb8aa3b051c7820 */ /* 0x000fc60000410000 */
[----:B------:R-:W-:-:S03]  /*2790*/  FMUL.FTZ R4, R15, R8 ;  /* 0x000000080f047220 */ /* 0x000fc60000410000 */
[----:B------:R-:W1:Y:S01]  /*27a0*/  MUFU.EX2 R28, R28 ;  /* 0x0000001c001c7308 */ /* 0x000e620000000800 */
[----:B------:R-:W-:-:S04]  /*27b0*/  FFMA.FTZ R4, R9, R4, R12 ;  /* 0x0000000409047223 */ /* 0x000fc8000001000c */
[----:B------:R-:W-:-:S06]  /*27c0*/  FMUL.FTZ R15, R4, -1.4426950216293334961 ;  /* 0xbfb8aa3b040f7820 */ /* 0x000fcc0000410000 */
[----:B------:R-:W2:Y:S01]  /*27d0*/  MUFU.EX2 R15, R15 ;  /* 0x0000000f000f7308 */ /* 0x000ea20000000800 */
[----:B-1----:R-:W-:-:S07]  /*27e0*/  FADD.FTZ R28, R28, 1 ;  /* 0x3f8000001c1c7421 */ /* 0x002fce0000010000 */
[----:B------:R-:W1:Y:S01]  /*27f0*/  MUFU.RCP R28, R28 ;  /* 0x0000001c001c7308 */ /* 0x000e620000001000 */
[----:B--2---:R-:W-:-:S07]  /*2800*/  FADD.FTZ R16, R15, 1 ;  /* 0x3f8000000f107421 */ /* 0x004fce0000010000 */
[----:B------:R-:W2:Y:S01]  /*2810*/  MUFU.RCP R29, R16 ;  /* 0x00000010001d7308 */ /* 0x000ea20000001000 */
[----:B-1----:R-:W-:Y:S01]  /*2820*/  FMUL.FTZ R5, R5, R28 ;  /* 0x0000001c05057220 */ /* 0x002fe20000410000 */
[----:B--2---:R-:W-:-:S05]  /*2830*/  FMUL.FTZ R4, R4, R29 ;  /* 0x0000001d04047220 */ /* 0x004fca0000410000 */
[----:B------:R1:W-:Y:S02]  /*2840*/  STG.E.64 desc[UR16][R18.64], R4 ;  /* 0x0000000412007986 */ /* 0x0003e4000c101b10 */
.L_x_2294:
[----:B0-----:R-:W-:Y:S05]  /*2850*/  BSYNC.RECONVERGENT B1 ;  /* 0x0000000000017941 */ /* 0x001fea0003800200 */
.L_x_2293:
        /* <DEDUP_REMOVED lines=15> */
[----:B------:R-:W1:Y:S03]  /*2950*/  LDCU.64 UR12, c[0x0][0x380] ;  /* 0x00007000ff0c77ac */ /* 0x000e660008000a00 */
[----:B------:R-:W-:Y:S01]  /*2960*/  FMUL.FTZ R29, R29, R8 ;  /* 0x000000081d1d7220 */ /* 0x000fe20000410000 */
[----:B0-----:R-:W-:-:S04]  /*2970*/  IMAD R4, R4, UR10, RZ ;  /* 0x0000000a04047c24 */ /* 0x001fc8000f8e02ff */
[----:B------:R-:W-:Y:S01]  /*2980*/  IMAD R19, R17, UR11, R4 ;  /* 0x0000000b11137c24 */ /* 0x000fe2000f8e0204 */
[----:B------:R-:W-:-:S05]  /*2990*/  MOV R4, R26 ;  /* 0x0000001a00047202 */ /* 0x000fca0000000f00 */
[----:B------:R-:W-:-:S04]  /*29a0*/  IMAD.WIDE.U32 R4, R17, UR10, R4 ;  /* 0x0000000a11047c25 */ /* 0x000fc8000f8e0004 */
[----:B------:R-:W-:Y:S01]  /*29b0*/  FMUL.FTZ R17, R3, R8 ;  /* 0x0000000803117220 */ /* 0x000fe20000410000 */
[----:B------:R-:W-:-:S03]  /*29c0*/  IMAD.IADD R19, R5, 0x1, R19 ;  /* 0x0000000105137824 */ /* 0x000fc600078e0213 */
[----:B------:R-:W-:Y:S01]  /*29d0*/  FFMA.FTZ R17, R10, R17, R11 ;  /* 0x000000110a117223 */ /* 0x000fe2000001000b */
[----:B------:R-:W-:Y:S01]  /*29e0*/  FFMA.FTZ R5, R9, R29, R12 ;  /* 0x0000001d09057223 */ /* 0x000fe2000001000c */
[C---:B-1----:R-:W-:Y:S02]  /*29f0*/  LEA R2, P1, R4.reuse, UR12, 0x2 ;  /* 0x0000000c04027c11 */ /* 0x042fe4000f8210ff */
[----:B------:R-:W-:Y:S01]  /*2a00*/  FMUL.FTZ R28, R17, -1.4426950216293334961 ;  /* 0xbfb8aa3b111c7820 */ /* 0x000fe20000410000 */
[----:B------:R-:W-:Y:S01]  /*2a10*/  FMUL.FTZ R18, R5, -1.4426950216293334961 ;  /* 0xbfb8aa3b05127820 */ /* 0x000fe20000410000 */
[----:B------:R-:W-:-:S04]  /*2a20*/  LEA.HI.X R3, R4, UR13, R19, 0x2, P1 ;  /* 0x0000000d04037c11 */ /* 0x000fc800088f1413 */
[----:B------:R-:W0:Y:S08]  /*2a30*/  MUFU.EX2 R28, R28 ;  /* 0x0000001c001c7308 */ /* 0x000e300000000800 */
[----:B------:R-:W1:Y:S01]  /*2a40*/  MUFU.EX2 R18, R18 ;  /* 0x0000001200127308 */ /* 0x000e620000000800 */
[----:B0-----:R-:W-:-:S07]  /*2a50*/  FADD.FTZ R29, R28, 1 ;  /* 0x3f8000001c1d7421 */ /* 0x001fce0000010000 */
[----:B------:R-:W-:Y:S01]  /*2a60*/  MUFU.RCP R29, R29 ;  /* 0x0000001d001d7308 */ /* 0x000fe20000001000 */
[----:B-1----:R-:W-:-:S07]  /*2a70*/  FADD.FTZ R19, R18, 1 ;  /* 0x3f80000012137421 */ /* 0x002fce0000010000 */
[----:B------:R-:W0:Y:S02]  /*2a80*/  MUFU.RCP R4, R19 ;  /* 0x0000001300047308 */ /* 0x000e240000001000 */
[----:B0-----:R-:W-:Y:S01]  /*2a90*/  FMUL.FTZ R4, R5, R4 ;  /* 0x0000000405047220 */ /* 0x001fe20000410000 */
[----:B------:R-:W-:-:S05]  /*2aa0*/  FMUL.FTZ R5, R17, R29 ;  /* 0x0000001d11057220 */ /* 0x000fca0000410000 */
[----:B------:R0:W-:Y:S02]  /*2ab0*/  STG.E.64 desc[UR16][R2.64], R4 ;  /* 0x0000000402007986 */ /* 0x0001e4000c101b10 */
.L_x_2296:
[----:B------:R-:W-:Y:S05]  /*2ac0*/  BSYNC.RECONVERGENT B1 ;  /* 0x0000000000017941 */ /* 0x000fea0003800200 */
.L_x_2295:
[----:B------:R-:W-:Y:S04]  /*2ad0*/  BSSY.RECONVERGENT B1, `(.L_x_2297) ;  /* 0x000001d000017945 */ /* 0x000fe80003800200 */
[----:B------:R-:W-:Y:S05]  /*2ae0*/  @P2 BRA `(.L_x_2298) ;  /* 0x00000000006c2947 */ /* 0x000fea0003800000 */
[C---:B0-----:R-:W-:Y:S01]  /*2af0*/  FADD.FTZ R3, -R0.reuse, R6 ;  /* 0x0000000600037221 */ /* 0x041fe20000010100 */
[----:B------:R-:W-:Y:S01]  /*2b00*/  FADD.FTZ R5, -R0, R7 ;  /* 0x0000000700057221 */ /* 0x000fe20000010100 */
        /* <DEDUP_REMOVED lines=10> */
[----:B0-----:R-:W-:-:S07]  /*2bb0*/  IMAD R28, R15, UR10, RZ ;  /* 0x0000000a0f1c7c24 */ /* 0x001fce000f8e02ff */
[----:B------:R-:W0:Y:S01]  /*2bc0*/  MUFU.EX2 R4, R4 ;  /* 0x0000000400047308 */ /* 0x000e220000000800 */
[----:B--2---:R-:W-:Y:S01]  /*2bd0*/  FADD.FTZ R18, R2, 1 ;  /* 0x3f80000002127421 */ /* 0x004fe20000010000 */
[----:B------:R-:W-:-:S06]  /*2be0*/  MOV R2, R26 ;  /* 0x0000001a00027202 */ /* 0x000fcc0000000f00 */
[----:B------:R-:W2:Y:S01]  /*2bf0*/  MUFU.RCP R18, R18 ;  /* 0x0000001200127308 */ /* 0x000ea20000001000 */
[----:B------:R-:W-:-:S04]  /*2c00*/  IMAD.WIDE.U32 R2, R13, UR10, R2 ;  /* 0x0000000a0d027c25 */ /* 0x000fc8000f8e0002 */
[----:B0-----:R-:W-:Y:S01]  /*2c10*/  FADD.FTZ R17, R4, 1 ;  /* 0x3f80000004117421 */ /* 0x001fe20000010000 */
[----:B------:R-:W-:Y:S01]  /*2c20*/  IMAD R13, R13, UR11, R28 ;  /* 0x0000000b0d0d7c24 */ /* 0x000fe2000f8e021c */
[----:B-1----:R-:W-:-:S04]  /*2c30*/  LEA R4, P1, R2, UR12, 0x2 ;  /* 0x0000000c02047c11 */ /* 0x002fc8000f8210ff */
[----:B------:R-:W0:Y:S01]  /*2c40*/  MUFU.RCP R17, R17 ;  /* 0x0000001100117308 */ /* 0x000e220000001000 */
[----:B------:R-:W-:-:S04]  /*2c50*/  IADD3 R13, PT, PT, R3, R13, RZ ;  /* 0x0000000d030d7210 */ /* 0x000fc80007ffe0ff */
[----:B------:R-:W-:Y:S01]  /*2c60*/  LEA.HI.X R5, R2, UR13, R13, 0x2, P1 ;  /* 0x0000000d02057c11 */ /* 0x000fe200088f140d */
[----:B--2---:R-:W-:Y:S01]  /*2c70*/  FMUL.FTZ R2, R7, R18 ;  /* 0x0000001207027220 */ /* 0x004fe20000410000 */
[----:B0-----:R-:W-:-:S05]  /*2c80*/  FMUL.FTZ R3, R6, R17 ;  /* 0x0000001106037220 */ /* 0x001fca0000410000 */
[----:B------:R1:W-:Y:S02]  /*2c90*/  STG.E.64 desc[UR16][R4.64], R2 ;  /* 0x0000000204007986 */ /* 0x0003e4000c101b10 */
.L_x_2298:
[----:B------:R-:W-:Y:S05]  /*2ca0*/  BSYNC.RECONVERGENT B1 ;  /* 0x0000000000017941 */ /* 0x000fea0003800200 */
.L_x_2297:
[----:B------:R-:W-:Y:S05]  /*2cb0*/  @P3 BRA `(.L_x_2292) ;  /* 0x0000000000683947 */ /* 0x000fea0003800000 */
[C---:B01----:R-:W-:Y:S01]  /*2cc0*/  FADD.FTZ R3, -R0.reuse, R20 ;  /* 0x0000001400037221 */ /* 0x043fe20000010100 */
        /* <DEDUP_REMOVED lines=14> */
[----:B------:R-:W-:-:S05]  /*2db0*/  IMAD R3, R14, UR11, R3 ;  /* 0x0000000b0e037c24 */ /* 0x000fca000f8e0203 */
[----:B------:R-:W-:Y:S01]  /*2dc0*/  IADD3 R3, PT, PT, R25, R3, RZ ;  /* 0x0000000319037210 */ /* 0x000fe20007ffe0ff */
[----:B--2---:R-:W-:-:S06]  /*2dd0*/  FADD.FTZ R4, R0, 1 ;  /* 0x3f80000000047421 */ /* 0x004fcc0000010000 */
[----:B------:R-:W2:Y:S01]  /*2de0*/  MUFU.RCP R4, R4 ;  /* 0x0000000400047308 */ /* 0x000ea20000001000 */
[----:B0-----:R-:W-:Y:S01]  /*2df0*/  FADD.FTZ R5, R2, 1 ;  /* 0x3f80000002057421 */ /* 0x001fe20000010000 */
[----:B-1----:R-:W-:-:S04]  /*2e00*/  LEA R2, P1, R24, UR12, 0x2 ;  /* 0x0000000c18027c11 */ /* 0x002fc8000f8210ff */
[----:B------:R-:W-:Y:S02]  /*2e10*/  LEA.HI.X R3, R24, UR13, R3, 0x2, P1 ;  /* 0x0000000d18037c11 */ /* 0x000fe400088f1403 */
[----:B------:R-:W0:Y:S01]  /*2e20*/  MUFU.RCP R5, R5 ;  /* 0x0000000500057308 */ /* 0x000e220000001000 */
[----:B--2---:R-:W-:Y:S01]  /*2e30*/  FMUL.FTZ R6, R9, R4 ;  /* 0x0000000409067220 */ /* 0x004fe20000410000 */
[----:B0-----:R-:W-:-:S05]  /*2e40*/  FMUL.FTZ R7, R10, R5 ;  /* 0x000000050a077220 */ /* 0x001fca0000410000 */
[----:B------:R3:W-:Y:S02]  /*2e50*/  STG.E.64 desc[UR16][R2.64], R6 ;  /* 0x0000000602007986 */ /* 0x0007e4000c101b10 */
.L_x_2292:
[----:B------:R-:W-:Y:S05]  /*2e60*/  BSYNC.RECONVERGENT B0 ;  /* 0x0000000000007941 */ /* 0x000fea0003800200 */
.L_x_2284:
[----:B------:R-:W-:Y:S02]  /*2e70*/  UIADD3 UR8, UPT, UPT, UR20, UR8, URZ ;  /* 0x0000000814087290 */ /* 0x000fe4000fffe0ff */
[----:B------:R-:W-:Y:S02]  /*2e80*/  UIADD3 UR4, UPT, UPT, UR4, 0x1, URZ ;  /* 0x0000000104047890 */ /* 0x000fe4000fffe0ff */
[----:B------:R-:W-:-:S09]  /*2e90*/  UISETP.GE.AND UP0, UPT, UR8, UR7, UPT ;  /* 0x000000070800728c */ /* 0x000fd2000bf06270 */
[----:B------:R-:W-:Y:S05]  /*2ea0*/  BRA.U !UP0, `(.L_x_2299) ;  /* 0xffffffd108b87547 */ /* 0x000fea000b83ffff */
[----:B------:R-:W-:Y:S05]  /*2eb0*/  EXIT ;  /* 0x000000000000794d */ /* 0x000fea0003800000 */
.L_x_2300:
        /* <DEDUP_REMOVED lines=12> */
.L_x_2525:


//--------------------- .text._Z35group_norm_nhwc_fwd_one_pass_kernelI11Fp32IOBf16WLi512ELi12ELi384EEv26Group_norm_nhwc_fwd_params --------------------------
	.section	.text._Z35group_norm_nhwc_fwd_one_pass_kernelI11Fp32IOBf16WLi512ELi12ELi384EEv26Group_norm_nhwc_fwd_params,"ax",@progbits
	.align	128
        .global         _Z35group_norm_nhwc_fwd_one_pass_kernelI11Fp32IOBf16WLi512ELi12ELi384EEv26Group_norm_nhwc_fwd_params
        .type           _Z35group_norm_nhwc_fwd_one_pass_kernelI11Fp32IOBf16WLi512ELi12ELi384EEv26Group_norm_nhwc_fwd_params,@function
        .size           _Z35group_norm_nhwc_fwd_one_pass_kernelI11Fp32IOBf16WLi512ELi12ELi384EEv26Group_norm_nhwc_fwd_params,(.L_x_2526 - _Z35group_norm_nhwc_fwd_one_pass_kernelI11Fp32IOBf16WLi512ELi12ELi384EEv26Group_norm_nhwc_fwd_params)
        .other          _Z35group_norm_nhwc_fwd_one_pass_kernelI11Fp32IOBf16WLi512ELi12ELi384EEv26Group_norm_nhwc_fwd_params,@"STO_CUDA_ENTRY STV_DEFAULT"
_Z35group_norm_nhwc_fwd_one_pass_kernelI11Fp32IOBf16WLi512ELi12ELi384EEv26Group_norm_nhwc_fwd_params:
.text._Z35group_norm_nhwc_fwd_one_pass_kernelI11Fp32IOBf16WLi512ELi12ELi384EEv26Group_norm_nhwc_fwd_params:
        /* <DEDUP_REMOVED lines=36> */
.L_x_2344:
[----:B0-----:R-:W0:Y:S01]  /*0240*/  LDCU UR5, c[0x0][0x3f8] ;  /* 0x00007f00ff0577ac */ /* 0x001e220008000800 */
[----:B------:R-:W-:Y:S01]  /*0250*/  IABS R8, UR7 ;  /* 0x0000000700087c13 */ /* 0x000fe20008000000 */
[C---:B------:R-:W-:Y:S01]  /*0260*/  VIADD R17, R31.reuse, 0x100 ;  /* 0x000001001f117836 */ /* 0x040fe20000000000 */
[C---:B------:R-:W-:Y:S01]  /*0270*/  IADD3 R19, PT, PT, R31.reuse, 0x40, RZ ;  /* 0x000000401f137810 */ /* 0x040fe20007ffe0ff */
[----:B-1----:R-:W1:Y:S01]  /*0280*/  LDCU.64 UR14, c[0x0][0x3e8] ;  /* 0x00007d00ff0e77ac */ /* 0x002e620008000a00 */
[----:B------:R-:W-:Y:S02]  /*0290*/  IADD3 R13, PT, PT, R31, 0x80, RZ ;  /* 0x000000801f0d7810 */ /* 0x000fe40007ffe0ff */
[----:B------:R-:W-:Y:S02]  /*02a0*/  SHF.R.S32.HI R33, RZ, 0x1f, R19 ;  /* 0x0000001fff217819 */ /* 0x000fe40000011413 */
[----:B---3--:R-:W-:Y:S02]  /*02b0*/  SHF.R.S32.HI R21, RZ, 0x1f, R13 ;  /* 0x0000001fff157819 */ /* 0x008fe4000001140d */
[----:B------:R-:W-:-:S02]  /*02c0*/  LOP3.LUT R34, R26, 0xffff, RZ, 0xc0, !PT ;  /* 0x0000ffff1a227812 */ /* 0x000fc400078ec0ff */
[----:B------:R-:W-:Y:S02]  /*02d0*/  SHF.R.S32.HI R15, RZ, 0x1f, R17 ;  /* 0x0000001fff0f7819 */ /* 0x000fe40000011411 */
[----:B------:R-:W-:Y:S02]  /*02e0*/  IADD3 R20, PT, PT, R31, 0x140, RZ ;  /* 0x000001401f147810 */ /* 0x000fe40007ffe0ff */
[----:B0-2-4-:R-:W-:Y:S02]  /*02f0*/  MOV R2, UR5 ;  /* 0x0000000500027c02 */ /* 0x015fe40008000f00 */
[----:B------:R-:W-:Y:S02]  /*0300*/  SHF.R.S32.HI R11, RZ, 0x1f, R20 ;  /* 0x0000001fff0b7819 */ /* 0x000fe40000011414 */
[----:B------:R-:W-:Y:S02]  /*0310*/  IABS R5, R2 ;  /* 0x0000000200057213 */ /* 0x000fe40000000000 */
[----:B-1----:R-:W-:-:S02]  /*0320*/  ISETP.GE.U32.AND P4, PT, R19, UR14, PT ;  /* 0x0000000e13007c0c */ /* 0x002fc4000bf86070 */
[----:B------:R-:W0:Y:S01]  /*0330*/  I2F.RP R4, R5 ;  /* 0x0000000500047306 */ /* 0x000e220000209400 */
[----:B------:R-:W-:Y:S02]  /*0340*/  ISETP.GE.U32.AND P5, PT, R13, UR14, PT ;  /* 0x0000000e0d007c0c */ /* 0x000fe4000bfa6070 */
[----:B------:R-:W-:Y:S02]  /*0350*/  ISETP.GE.AND.EX P4, PT, R33, UR15, PT, P4 ;  /* 0x0000000f21007c0c */ /* 0x000fe4000bf86340 */
[----:B------:R-:W-:Y:S02]  /*0360*/  ISETP.GE.AND.EX P5, PT, R21, UR15, PT, P5 ;  /* 0x0000000f15007c0c */ /* 0x000fe4000bfa6350 */
[----:B------:R-:W-:Y:S02]  /*0370*/  ISETP.GE.U32.AND P3, PT, R17, UR14, PT ;  /* 0x0000000e11007c0c */ /* 0x000fe4000bf66070 */
[----:B------:R-:W-:Y:S02]  /*0380*/  ISETP.GE.U32.AND P2, PT, R20, UR14, PT ;  /* 0x0000000e14007c0c */ /* 0x000fe4000bf46070 */
[----:B------:R-:W-:-:S02]  /*0390*/  ISETP.GE.AND.EX P3, PT, R15, UR15, PT, P3 ;  /* 0x0000000f0f007c0c */ /* 0x000fc4000bf66330 */
[----:B------:R-:W-:Y:S01]  /*03a0*/  ISETP.GE.AND.EX P2, PT, R11, UR15, PT, P2 ;  /* 0x0000000f0b007c0c */ /* 0x000fe2000bf46320 */
[----:B0-----:R-:W0:Y:S10]  /*03b0*/  MUFU.RCP R4, R4 ;  /* 0x0000000400047308 */ /* 0x001e340000001000 */
[----:B------:R-:W1:Y:S01]  /*03c0*/  @!P3 LDC.64 R28, c[0x0][0x3e0] ;  /* 0x0000f800ff1cbb82 */ /* 0x000e620000000a00 */
[----:B0-----:R-:W-:-:S04]  /*03d0*/  IADD3 R2, PT, PT, R4, 0xffffffe, RZ ;  /* 0x0ffffffe04027810 */ /* 0x001fc80007ffe0ff */
[----:B------:R0:W2:Y:S02]  /*03e0*/  F2I.FTZ.U32.TRUNC.NTZ R3, R2 ;  /* 0x0000000200037305 */ /* 0x0000a4000021f000 */
[----:B0-----:R-:W-:Y:S02]  /*03f0*/  HFMA2 R2, -RZ, RZ, 0, 0 ;  /* 0x00000000ff027431 */ /* 0x001fe400000001ff */
[----:B-1----:R-:W-:Y:S01]  /*0400*/  @!P3 IMAD R16, R15, R28, RZ ;  /* 0x0000001c0f10b224 */ /* 0x002fe200078e02ff */
[----:B--2---:R-:W-:-:S03]  /*0410*/  R2UR UR9, R3 ;  /* 0x00000000030972ca */ /* 0x004fc600000e0000 */
[----:B------:R-:W-:Y:S01]  /*0420*/  @!P3 IMAD R16, R17, R29, R16 ;  /* 0x0000001d1110b224 */ /* 0x000fe200078e0210 */
[----:B------:R-:W-:Y:S02]  /*0430*/  IADD3 R6, PT, PT, RZ, -R3, RZ ;  /* 0x80000003ff067210 */ /* 0x000fe40007ffe0ff */
[----:B------:R-:W-:-:S03]  /*0440*/  R2UR UR8, R2 ;  /* 0x00000000020872ca */ /* 0x000fc600000e0000 */
[----:B------:R-:W-:Y:S01]  /*0450*/  IMAD R7, R6, R5, RZ ;  /* 0x0000000506077224 */ /* 0x000fe200078e02ff */
[----:B------:R-:W-:Y:S02]  /*0460*/  MOV R6, R8 ;  /* 0x0000000800067202 */ /* 0x000fe40000000f00 */
[----:B------:R-:W0:Y:S02]  /*0470*/  @!P5 LDC.64 R8, c[0x0][0x3e0] ;  /* 0x0000f800ff08db82 */ /* 0x000e240000000a00 */
[----:B------:R-:W-:-:S05]  /*0480*/  R2UR UR10, R6 ;  /* 0x00000000060a72ca */ /* 0x000fca00000e0000 */
[----:B------:R-:W-:-:S05]  /*0490*/  IMAD.HI.U32 R7, R3, R7, UR8 ;  /* 0x0000000803077e27 */ /* 0x000fca000f8e0007 */
[----:B------:R-:W-:Y:S02]  /*04a0*/  R2UR UR8, R7 ;  /* 0x00000000070872ca */ /* 0x000fe400000e0000 */
[----:B------:R-:W1:Y:S11]  /*04b0*/  @!P4 LDC.64 R6, c[0x0][0x3e0] ;  /* 0x0000f800ff06cb82 */ /* 0x000e760000000a00 */
[----:B------:R-:W-:-:S02]  /*04c0*/  UIMAD.WIDE.U32 UR8, UR8, UR10, URZ ;  /* 0x0000000a080872a5 */ /* 0x000fc4000f8e00ff */
[----:B------:R-:W-:-:S04]  /*04d0*/  ULOP3.LUT UR8, UR7, UR5, URZ, 0x3c, !UPT ;  /* 0x0000000507087292 */ /* 0x000fc8000f8e3cff */
[----:B------:R-:W-:-:S05]  /*04e0*/  IADD3 R2, PT, PT, RZ, -UR9, RZ ;  /* 0x80000009ff027c10 */ /* 0x000fca000fffe0ff */
[----:B------:R-:W-:Y:S01]  /*04f0*/  IMAD R2, R5, R2, UR10 ;  /* 0x0000000a05027e24 */ /* 0x000fe2000f8e0202 */
[----:B------:R-:W2:Y:S01]  /*0500*/  LDCU.64 UR10, c[0x0][0x3f0] ;  /* 0x00007e00ff0a77ac */ /* 0x000ea20008000a00 */
[----:B-1----:R-:W-:-:S03]  /*0510*/  @!P4 IMAD R10, R33, R6, RZ ;  /* 0x00000006210ac224 */ /* 0x002fc600078e02ff */
[----:B------:R-:W-:Y:S01]  /*0520*/  ISETP.GT.U32.AND P1, PT, R5, R2, PT ;  /* 0x000000020500720c */ /* 0x000fe20003f24070 */
[----:B------:R-:W-:Y:S02]  /*0530*/  @!P4 IMAD R37, R19, R7, R10 ;  /* 0x000000071325c224 */ /* 0x000fe400078e020a */
[----:B0-----:R-:W-:-:S04]  /*0540*/  @!P5 IMAD R10, R21, R8, RZ ;  /* 0x00000008150ad224 */ /* 0x001fc800078e02ff */
        /* <DEDUP_REMOVED lines=8> */
[----:B------:R-:W0:Y:S11]  /*05d0*/  @!P4 LDC.64 R4, c[0x0][0x390] ;  /* 0x0000e400ff04cb82 */ /* 0x000e360000000a00 */
[----:B------:R-:W-:-:S05]  /*05e0*/  VOTEU.ANY UP1, P1 ;  /* 0x0000000000ff7886 */ /* 0x000fca0000820100 */
[----:B------:R-:W-:Y:S02]  /*05f0*/  @UP1 UIADD3 UR9, UPT, UPT, UR9, 0x1, URZ ;  /* 0x0000000109091890 */ /* 0x000fe4000fffe0ff */
[----:B------:R-:W-:Y:S02]  /*0600*/  UISETP.NE.AND UP1, UPT, UR5, URZ, UPT ;  /* 0x000000ff0500728c */ /* 0x000fe4000bf25270 */
[----:B------:R-:W-:-:S09]  /*0610*/  @!UP0 UIADD3 UR9, UPT, UPT, -UR9, URZ, URZ ;  /* 0x000000ff09098290 */ /* 0x000fd2000fffe1ff */
        /* <DEDUP_REMOVED lines=9> */
[----:B------:R-:W-:-:S03]  /*06b0*/  LEA.HI.X.SX32 R35, R2, RZ, 0x1, P1 ;  /* 0x000000ff02237211 */ /* 0x000fc600008f0eff */
[----:B------:R-:W-:Y:S02]  /*06c0*/  IMAD.WIDE.U32 R34, R3, UR9, R34 ;  /* 0x0000000903227c25 */ /* 0x000fe4000f8e0022 */
[----:B------:R-:W1:Y:S03]  /*06d0*/  @!P5 LDC.64 R2, c[0x0][0x390] ;  /* 0x0000e400ff02db82 */ /* 0x000e660000000a00 */
[----:B------:R-:W-:Y:S02]  /*06e0*/  IADD3 R33, PT, PT, R35, UR5, RZ ;  /* 0x0000000523217c10 */ /* 0x000fe4000fffe0ff */
[-C--:B------:R-:W-:Y:S02]  /*06f0*/  @!P4 MOV R32, R34.reuse ;  /* 0x000000220020c202 */ /* 0x080fe40000000f00 */
[----:B------:R-:W-:-:S03]  /*0700*/  @!P5 MOV R36, R34 ;  /* 0x000000220024d202 */ /* 0x000fc60000000f00 */
[----:B------:R-:W-:Y:S02]  /*0710*/  @!P4 IMAD.WIDE.U32 R18, R19, R6, R32 ;  /* 0x000000061312c225 */ /* 0x000fe400078e0020 */
[----:B------:R-:W2:Y:S03]  /*0720*/  @!P2 LDC.64 R6, c[0x0][0x3e0] ;  /* 0x0000f800ff06ab82 */ /* 0x000ea60000000a00 */
[----:B------:R-:W-:Y:S02]  /*0730*/  @!P4 IADD3 R10, PT, PT, R19, R37, RZ ;  /* 0x00000025130ac210 */ /* 0x000fe40007ffe0ff */
[----:B------:R-:W-:Y:S02]  /*0740*/  @!P5 MOV R37, R33 ;  /* 0x000000210025d202 */ /* 0x000fe40000000f00 */
[----:B0-----:R-:W-:Y:S01]  /*0750*/  @!P4 LEA R12, P1, R18, R4, 0x2 ;  /* 0x00000004120cc211 */ /* 0x001fe200078210ff */
[----:B------:R-:W-:-:S03]  /*0760*/  @!P5 IMAD.WIDE.U32 R8, R13, R8, R36 ;  /* 0x000000080d08d225 */ /* 0x000fc600078e0024 */
[----:B------:R-:W-:Y:S02]  /*0770*/  @!P4 LEA.HI.X R13, R18, R5, R10, 0x2, P1 ;  /* 0x00000005120dc211 */ /* 0x000fe400008f140a */
[----:B------:R-:W-:Y:S02]  /*0780*/  CS2R R4, SRZ ;  /* 0x0000000000047805 */ /* 0x000fe4000001ff00 */
[----:B------:R-:W-:Y:S01]  /*0790*/  SHF.R.S32.HI R10, RZ, 0x1f, R30 ;  /* 0x0000001fff0a7819 */ /* 0x000fe2000001141e */
[----:B------:R-:W0:Y:S01]  /*07a0*/  @!P2 LDC.64 R18, c[0x0][0x390] ;  /* 0x0000e400ff12ab82 */ /* 0x000e220000000a00 */
[----:B------:R-:W-:Y:S02]  /*07b0*/  @!P5 IADD3 R21, PT, PT, R9, R21, RZ ;  /* 0x000000150915d210 */ /* 0x000fe40007ffe0ff */
[----:B-1----:R-:W-:Y:S02]  /*07c0*/  @!P5 LEA R14, P6, R8, R2, 0x2 ;  /* 0x00000002080ed211 */ /* 0x002fe400078c10ff */
[----:B------:R-:W-:-:S02]  /*07d0*/  ISETP.GE.U32.AND P1, PT, R30, UR14, PT ;  /* 0x0000000e1e007c0c */ /* 0x000fc4000bf26070 */
[----:B------:R-:W-:Y:S02]  /*07e0*/  @!P5 LEA.HI.X R15, R8, R3, R21, 0x2, P6 ;  /* 0x00000003080fd211 */ /* 0x000fe400030f1415 */
[----:B------:R-:W-:Y:S01]  /*07f0*/  @!P3 MOV R2, R34 ;  /* 0x000000220002b202 */ /* 0x000fe20000000f00 */
[----:B------:R-:W1:Y:S01]  /*0800*/  @!P3 LDC.64 R8, c[0x0][0x390] ;  /* 0x0000e400ff08bb82 */ /* 0x000e620000000a00 */
[----:B------:R-:W-:Y:S01]  /*0810*/  @!P3 MOV R3, R33 ;  /* 0x000000210003b202 */ /* 0x000fe20000000f00 */
[----:B------:R3:W4:Y:S01]  /*0820*/  @!P5 LDG.E.64 R4, desc[UR12][R14.64] ;  /* 0x0000000c0e04d981 */ /* 0x000722000c1e1b00 */
[----:B------:R-:W-:Y:S01]  /*0830*/  ISETP.GE.AND.EX P1, PT, R10, UR15, PT, P1 ;  /* 0x0000000f0a007c0c */ /* 0x000fe2000bf26310 */
[----:B------:R-:W-:-:S04]  /*0840*/  @!P3 IMAD.WIDE.U32 R28, R17, R28, R2 ;  /* 0x0000001c111cb225 */ /* 0x000fc800078e0002 */
[----:B------:R-:W-:Y:S01]  /*0850*/  HFMA2 R3, -RZ, RZ, 0, 0 ;  /* 0x00000000ff037431 */ /* 0x000fe200000001ff */
[----:B------:R-:W-:Y:S01]  /*0860*/  MOV R2, RZ ;  /* 0x000000ff00027202 */ /* 0x000fe20000000f00 */
[----:B--2---:R-:W-:Y:S01]  /*0870*/  @!P2 IMAD R11, R11, R6, RZ ;  /* 0x000000060b0ba224 */ /* 0x004fe200078e02ff */
[----:B------:R-:W-:Y:S02]  /*0880*/  @!P2 MOV R37, R33 ;  /* 0x000000210025a202 */ /* 0x000fe40000000f00 */
[----:B---3--:R-:W-:Y:S02]  /*0890*/  IADD3 R15, PT, PT, R31, 0xc0, RZ ;  /* 0x000000c01f0f7810 */ /* 0x008fe40007ffe0ff */
[----:B------:R2:W3:Y:S01]  /*08a0*/  @!P4 LDG.E.64 R2, desc[UR12][R12.64] ;  /* 0x0000000c0c02c981 */ /* 0x0004e2000c1e1b00 */
[----:B------:R-:W-:Y:S01]  /*08b0*/  @!P2 IMAD.MOV.U32 R36, RZ, RZ, R34 ;  /* 0x000000ffff24a224 */ /* 0x000fe200078e0022 */
[----:B------:R-:W-:Y:S01]  /*08c0*/  ISETP.GE.U32.AND P4, PT, R15, UR14, PT ;  /* 0x0000000e0f007c0c */ /* 0x000fe2000bf86070 */
[----:B--2---:R-:W2:Y:S01]  /*08d0*/  @!P1 LDC.64 R12, c[0x0][0x3e0] ;  /* 0x0000f800ff0c9b82 */ /* 0x004ea20000000a00 */
[----:B------:R-:W-:Y:S01]  /*08e0*/  SHF.R.S32.HI R14, RZ, 0x1f, R15 ;  /* 0x0000001fff0e7819 */ /* 0x000fe2000001140f */
[----:B------:R-:W-:-:S02]  /*08f0*/  @!P2 IMAD R11, R20, R7, R11 ;  /* 0x00000007140ba224 */ /* 0x000fc400078e020b */
[----:B------:R-:W-:Y:S01]  /*0900*/  @!P2 IMAD.WIDE.U32 R20, R20, R6, R36 ;  /* 0x000000061414a225 */ /* 0x000fe200078e0024 */
[----:B------:R-:W-:-:S03]  /*0910*/  ISETP.GE.AND.EX P4, PT, R14, UR15, PT, P4 ;  /* 0x0000000f0e007c0c */ /* 0x000fc6000bf86340 */
[----:B------:R-:W5:Y:S01]  /*0920*/  @!P1 LDC.64 R6, c[0x0][0x390] ;  /* 0x0000e400ff069b82 */ /* 0x000f620000000a00 */
[----:B------:R-:W-:Y:S02]  /*0930*/  ISETP.GE.U32.AND P5, PT, R31, UR14, PT ;  /* 0x0000000e1f007c0c */ /* 0x000fe4000bfa6070 */
[----:B------:R-:W-:Y:S02]  /*0940*/  @!P3 IADD3 R17, PT, PT, R29, R16, RZ ;  /* 0x000000101d11b210 */ /* 0x000fe40007ffe0ff */
[----:B------:R-:W-:Y:S02]  /*0950*/  ISETP.GE.AND.EX P5, PT, R22, UR15, PT, P5 ;  /* 0x0000000f16007c0c */ /* 0x000fe4000bfa6350 */
[C---:B-1----:R-:W-:Y:S02]  /*0960*/  @!P3 LEA R16, P6, R28.reuse, R8, 0x2 ;  /* 0x000000081c10b211 */ /* 0x042fe400078c10ff */
[----:B------:R-:W-:Y:S02]  /*0970*/  @!P1 MOV R29, R33 ;  /* 0x00000021001d9202 */ /* 0x000fe40000000f00 */
[----:B------:R-:W-:-:S02]  /*0980*/  @!P3 LEA.HI.X R17, R28, R9, R17, 0x2, P6 ;  /* 0x000000091c11b211 */ /* 0x000fc400030f1411 */
[----:B------:R-:W-:Y:S01]  /*0990*/  @!P1 MOV R28, R34 ;  /* 0x00000022001c9202 */ /* 0x000fe20000000f00 */
[----:B------:R-:W1:Y:S01]  /*09a0*/  @!P4 LDC.64 R8, c[0x0][0x3e0] ;  /* 0x0000f800ff08cb82 */ /* 0x000e620000000a00 */
[----:B------:R-:W-:Y:S01]  /*09b0*/  @!P2 IADD3 R11, PT, PT, R21, R11, RZ ;  /* 0x0000000b150ba210 */ /* 0x000fe20007ffe0ff */
[----:B--2---:R-:W-:Y:S01]  /*09c0*/  @!P1 IMAD R10, R10, R12, RZ ;  /* 0x0000000c0a0a9224 */ /* 0x004fe200078e02ff */
[----:B0-----:R-:W-:Y:S01]  /*09d0*/  @!P2 LEA R18, P6, R20, R18, 0x2 ;  /* 0x000000121412a211 */ /* 0x001fe200078c10ff */
[----:B------:R-:W-:-:S03]  /*09e0*/  @!P1 IMAD.WIDE.U32 R28, R30, R12, R28 ;  /* 0x0000000c1e1c9225 */ /* 0x000fc600078e001c */
[----:B------:R-:W-:Y:S01]  /*09f0*/  @!P2 LEA.HI.X R19, R20, R19, R11, 0x2, P6 ;  /* 0x000000131413a211 */ /* 0x000fe200030f140b */
[----:B------:R-:W-:Y:S02]  /*0a00*/  @!P1 IMAD R13, R30, R13, R10 ;  /* 0x0000000d1e0d9224 */ /* 0x000fe400078e020a */
[----:B------:R-:W0:Y:S01]  /*0a10*/  @!P5 LDC.64 R10, c[0x0][0x3e0] ;  /* 0x0000f800ff0adb82 */ /* 0x000e220000000a00 */
[----:B-----5:R-:W-:Y:S02]  /*0a20*/  @!P1 LEA R20, P6, R28, R6, 0x2 ;  /* 0x000000061c149211 */ /* 0x020fe400078c10ff */
[----:B------:R-:W-:-:S05]  /*0a30*/  @!P1 IADD3 R21, PT, PT, R29, R13, RZ ;  /* 0x0000000d1d159210 */ /* 0x000fca0007ffe0ff */
[----:B------:R-:W2:Y:S01]  /*0a40*/  @!P4 LDC.64 R12, c[0x0][0x390] ;  /* 0x0000e400ff0ccb82 */ /* 0x000ea20000000a00 */
[----:B------:R-:W-:-:S07]  /*0a50*/  @!P1 LEA.HI.X R21, R28, R7, R21, 0x2, P6 ;  /* 0x000000071c159211 */ /* 0x000fce00030f1415 */
[----:B------:R-:W5:Y:S01]  /*0a60*/  @!P5 LDC.64 R6, c[0x0][0x390] ;  /* 0x0000e400ff06db82 */ /* 0x000f620000000a00 */
[----:B------:R-:W-:Y:S01]  /*0a70*/  @!P4 MOV R28, R34 ;  /* 0x00000022001cc202 */ /* 0x000fe20000000f00 */
[----:B-1----:R-:W-:Y:S01]  /*0a80*/  @!P4 IMAD R14, R14, R8, RZ ;  /* 0x000000080e0ec224 */ /* 0x002fe200078e02ff */
[----:B------:R-:W-:-:S03]  /*0a90*/  @!P4 MOV R29, R33 ;  /* 0x00000021001dc202 */ /* 0x000fc60000000f00 */
[C---:B------:R-:W-:Y:S01]  /*0aa0*/  @!P4 IMAD R9, R15.reuse, R9, R14 ;  /* 0x000000090f09c224 */ /* 0x040fe200078e020e */
[----:B------:R-:W-:Y:S01]  /*0ab0*/  @!P5 MOV R14, R34 ;  /* 0x00000022000ed202 */ /* 0x000fe20000000f00 */
[----:B------:R-:W-:Y:S01]  /*0ac0*/  @!P4 IMAD.WIDE.U32 R28, R15, R8, R28 ;  /* 0x000000080f1cc225 */ /* 0x000fe200078e001c */
[----:B------:R-:W-:-:S03]  /*0ad0*/  @!P5 MOV R15, R33 ;  /* 0x00000021000fd202 */ /* 0x000fc60000000f00 */
[-C--:B0-----:R-:W-:Y:S01]  /*0ae0*/  @!P5 IMAD R8, R22, R10.reuse, RZ ;  /* 0x0000000a1608d224 */ /* 0x081fe200078e02ff */
[----:B------:R-:W-:Y:S01]  /*0af0*/  @!P4 IADD3 R9, PT, PT, R29, R9, RZ ;  /* 0x000000091d09c210 */ /* 0x000fe20007ffe0ff */
[----:B------:R-:W-:Y:S01]  /*0b00*/  @!P5 IMAD.WIDE.U32 R14, R31, R10, R14 ;  /* 0x0000000a1f0ed225 */ /* 0x000fe200078e000e */
[----:B--2---:R-:W-:-:S03]  /*0b10*/  @!P4 LEA R12, P6, R28, R12, 0x2 ;  /* 0x0000000c1c0cc211 */ /* 0x004fc600078c10ff */
[----:B------:R-:W-:Y:S01]  /*0b20*/  @!P5 IMAD R11, R31, R11, R8 ;  /* 0x0000000b1f0bd224 */ /* 0x000fe200078e0208 */
[----:B------:R-:W-:-:S04]  /*0b30*/  @!P4 LEA.HI.X R13, R28, R13, R9, 0x2, P6 ;  /* 0x0000000d1c0dc211 */ /* 0x000fc800030f1409 */
[----:B------:R-:W-:Y:S02]  /*0b40*/  @!P5 IADD3 R11, PT, PT, R15, R11, RZ ;  /* 0x0000000b0f0bd210 */ /* 0x000fe40007ffe0ff */
[----:B-----5:R-:W-:-:S04]  /*0b50*/  @!P5 LEA R8, P6, R14, R6, 0x2 ;  /* 0x000000060e08d211 */ /* 0x020fc800078c10ff */
[----:B------:R-:W-:Y:S02]  /*0b60*/  @!P5 LEA.HI.X R9, R14, R7, R11, 0x2, P6 ;  /* 0x000000070e09d211 */ /* 0x000fe400030f140b */
[----:B------:R-:W-:Y:S02]  /*0b70*/  ISETP.GE.U32.AND P6, PT, R27, UR14, PT ;  /* 0x0000000e1b007c0c */ /* 0x000fe4000bfc6070 */
[----:B------:R-:W-:Y:S02]  /*0b80*/  CS2R R6, SRZ ;  /* 0x0000000000067805 */ /* 0x000fe4000001ff00 */
[----:B------:R-:W-:-:S04]  /*0b90*/  ISETP.GE.AND.EX P6, PT, R0, UR15, PT, P6 ;  /* 0x0000000f00007c0c */ /* 0x000fc8000bfc6360 */
[----:B------:R0:W2:Y:S01]  /*0ba0*/  @!P5 LDG.E.64 R6, desc[UR12][R8.64] ;  /* 0x0000000c0806d981 */ /* 0x0000a2000c1e1b00 */
[----:B------:R-:W-:-:S06]  /*0bb0*/  CS2R R10, SRZ ;  /* 0x00000000000a7805 */ /* 0x000fcc000001ff00 */
[----:B------:R1:W5:Y:S02]  /*0bc0*/  @!P3 LDG.E.64 R10, desc[UR12][R16.64] ;  /* 0x0000000c100ab981 */ /* 0x000364000c1e1b00 */
[----:B------:R-:W1:Y:S01]  /*0bd0*/  @!P6 LDC.64 R14, c[0x0][0x3e0] ;  /* 0x0000f800ff0eeb82 */ /* 0x000e620000000a00 */
[----:B0-----:R-:W-:-:S06]  /*0be0*/  CS2R R8, SRZ ;  /* 0x0000000000087805 */ /* 0x001fcc000001ff00 */
[----:B------:R0:W5:Y:S01]  /*0bf0*/  @!P4 LDG.E.64 R8, desc[UR12][R12.64] ;  /* 0x0000000c0c08c981 */ /* 0x000162000c1e1b00 */
[----:B-1----:R-:W1:Y:S01]  /*0c00*/  @!P6 LDC.64 R16, c[0x0][0x390] ;  /* 0x0000e400ff10eb82 */ /* 0x002e620000000a00 */
[----:B0-----:R-:W-:-:S06]  /*0c10*/  CS2R R12, SRZ ;  /* 0x00000000000c7805 */ /* 0x001fcc000001ff00 */
[----:B------:R0:W5:Y:S01]  /*0c20*/  @!P2 LDG.E.64 R12, desc[UR12][R18.64] ;  /* 0x0000000c120ca981 */ /* 0x000162000c1e1b00 */
[----:B------:R-:W-:-:S04]  /*0c30*/  @!P6 IMAD R28, R0, R14, RZ ;  /* 0x0000000e001ce224 */ /* 0x000fc800078e02ff */
[----:B------:R-:W-:Y:S01]  /*0c40*/  @!P6 IMAD R29, R27, R15, R28 ;  /* 0x0000000f1b1de224 */ /* 0x000fe200078e021c */
[----:B0-----:R-:W-:Y:S02]  /*0c50*/  @!P6 MOV R18, R34 ;  /* 0x000000220012e202 */ /* 0x001fe40000000f00 */
[----:B------:R-:W-:-:S03]  /*0c60*/  @!P6 MOV R19, R33 ;  /* 0x000000210013e202 */ /* 0x000fc60000000f00 */
[----:B------:R-:W-:Y:S01]  /*0c70*/  @!P6 IMAD.WIDE.U32 R18, R27, R14, R18 ;  /* 0x0000000e1b12e225 */ /* 0x000fe200078e0012 */
[----:B------:R-:W-:-:S03]  /*0c80*/  CS2R R14, SRZ ;  /* 0x00000000000e7805 */ /* 0x000fc6000001ff00 */
[----:B------:R-:W-:-:S03]  /*0c90*/  @!P6 IMAD.IADD R28, R19, 0x1, R29 ;  /* 0x00000001131ce824 */ /* 0x000fc600078e021d */
[----:B------:R0:W5:Y:S01]  /*0ca0*/  @!P1 LDG.E.64 R14, desc[UR12][R20.64] ;  /* 0x0000000c140e9981 */ /* 0x000162000c1e1b00 */
[----:B-1----:R-:W-:-:S04]  /*0cb0*/  @!P6 LEA R16, P1, R18, R16, 0x2 ;  /* 0x000000101210e211 */ /* 0x002fc800078210ff */
[----:B------:R-:W-:Y:S02]  /*0cc0*/  @!P6 LEA.HI.X R17, R18, R17, R28, 0x2, P1 ;  /* 0x000000111211e211 */ /* 0x000fe400008f141c */
[----:B0-----:R-:W-:-:S06]  /*0cd0*/  CS2R R20, SRZ ;  /* 0x0000000000147805 */ /* 0x001fcc000001ff00 */
[----:B------:R0:W5:Y:S01]  /*0ce0*/  @!P6 LDG.E.64 R20, desc[UR12][R16.64] ;  /* 0x0000000c1014e981 */ /* 0x000162000c1e1b00 */
[----:B------:R-:W-:Y:S01]  /*0cf0*/  ISETP.GT.AND P1, PT, R24, 0x1e, PT ;  /* 0x0000001e1800780c */ /* 0x000fe20003f24270 */
[----:B---3--:R-:W-:-:S04]  /*0d00*/  FMUL.FTZ R29, R3, R3 ;  /* 0x00000003031d7220 */ /* 0x008fc80000410000 */
[----:B------:R-:W-:Y:S01]  /*0d10*/  FFMA.FTZ R18, R2, R2, R29 ;  /* 0x0000000202127223 */ /* 0x000fe2000001001d */
[----:B----4-:R-:W-:-:S04]  /*0d20*/  FMUL.FTZ R29, R5, R5 ;  /* 0x00000005051d7220 */ /* 0x010fc80000410000 */
[----:B------:R-:W-:Y:S01]  /*0d30*/  FFMA.FTZ R29, R4, R4, R29 ;  /* 0x00000004041d7223 */ /* 0x000fe2000001001d */
[----:B0-----:R-:W-:Y:S01]  /*0d40*/  FADD.FTZ R17, R2, R3 ;  /* 0x0000000302117221 */ /* 0x001fe20000010000 */
[----:B--2---:R-:W-:-:S04]  /*0d50*/  FMUL.FTZ R19, R7, R7 ;  /* 0x0000000707137220 */ /* 0x004fc80000410000 */
[----:B------:R-:W-:-:S04]  /*0d60*/  FFMA.FTZ R19, R6, R6, R19 ;  /* 0x0000000606137223 */ /* 0x000fc80000010013 */
[----:B------:R-:W-:-:S04]  /*0d70*/  FADD.FTZ R19, RZ, R19 ;  /* 0x00000013ff137221 */ /* 0x000fc80000010000 */
[----:B------:R-:W-:Y:S01]  /*0d80*/  FADD.FTZ R18, R19, R18 ;  /* 0x0000001213127221 */ /* 0x000fe20000010000 */
[----:B-----5:R-:W-:-:S03]  /*0d90*/  FMUL.FTZ R19, R9, R9 ;  /* 0x0000000909137220 */ /* 0x020fc60000410000 */
[----:B------:R-:W-:Y:S01]  /*0da0*/  FADD.FTZ R18, R18, R29 ;  /* 0x0000001d12127221 */ /* 0x000fe20000010000 */
[----:B------:R-:W-:Y:S01]  /*0db0*/  FADD.FTZ R16, R6, R7 ;  /* 0x0000000706107221 */ /* 0x000fe20000010000 */
[----:B------:R-:W-:-:S03]  /*0dc0*/  FFMA.FTZ R19, R8, R8, R19 ;  /* 0x0000000808137223 */ /* 0x000fc60000010013 */
[----:B------:R-:W-:Y:S01]  /*0dd0*/  FADD.FTZ R16, RZ, R16 ;  /* 0x00000010ff107221 */ /* 0x000fe20000010000 */
[----:B------:R-:W-:Y:S01]  /*0de0*/  FADD.FTZ R18, R18, R19 ;  /* 0x0000001312127221 */ /* 0x000fe20000010000 */
[----:B------:R-:W-:Y:S02]  /*0df0*/  FMUL.FTZ R19, R11, R11 ;  /* 0x0000000b0b137220 */ /* 0x000fe40000410000 */
[----:B------:R-:W-:Y:S01]  /*0e00*/  FADD.FTZ R16, R16, R17 ;  /* 0x0000001110107221 */ /* 0x000fe20000010000 */
[----:B------:R-:W-:Y:S01]  /*0e10*/  FADD.FTZ R17, R4, R5 ;  /* 0x0000000504117221 */ /* 0x000fe20000010000 */
[----:B------:R-:W-:-:S03]  /*0e20*/  FFMA.FTZ R19, R10, R10, R19 ;  /* 0x0000000a0a137223 */ /* 0x000fc60000010013 */
[----:B------:R-:W-:Y:S01]  /*0e30*/  FADD.FTZ R16, R16, R17 ;  /* 0x0000001110107221 */ /* 0x000fe20000010000 */
        /* <DEDUP_REMOVED lines=8> */
[----:B------:R-:W-:-:S04]  /*0ec0*/  FADD.FTZ R17, R12, R13 ;  /* 0x0000000d0c117221 */ /* 0x000fc80000010000 */
[----:B------:R-:W-:Y:S01]  /*0ed0*/  FADD.FTZ R16, R16, R17 ;  /* 0x0000001110107221 */ /* 0x000fe20000010000 */
[----:B------:R-:W-:Y:S01]  /*0ee0*/  FMUL.FTZ R19, R15, R15 ;  /* 0x0000000f0f137220 */ /* 0x000fe20000410000 */
[----:B------:R-:W-:-:S03]  /*0ef0*/  FADD.FTZ R17, R14, R15 ;  /* 0x0000000f0e117221 */ /* 0x000fc60000010000 */
[----:B------:R-:W-:Y:S01]  /*0f00*/  FFMA.FTZ R19, R14, R14, R19 ;  /* 0x0000000e0e137223 */ /* 0x000fe20000010013 */
[----:B------:R-:W-:-:S03]  /*0f10*/  FADD.FTZ R16, R16, R17 ;  /* 0x0000001110107221 */ /* 0x000fc60000010000 */
[----:B------:R-:W-:Y:S01]  /*0f20*/  FADD.FTZ R18, R18, R19 ;  /* 0x0000001312127221 */ /* 0x000fe20000010000 */
[----:B------:R-:W-:Y:S01]  /*0f30*/  FMUL.FTZ R19, R21, R21 ;  /* 0x0000001515137220 */ /* 0x000fe20000410000 */
[----:B------:R-:W-:-:S03]  /*0f40*/  FADD.FTZ R17, R20, R21 ;  /* 0x0000001514117221 */ /* 0x000fc60000010000 */
[----:B------:R-:W-:Y:S01]  /*0f50*/  FFMA.FTZ R19, R20, R20, R19 ;  /* 0x0000001414137223 */ /* 0x000fe20000010013 */
[----:B------:R-:W-:-:S03]  /*0f60*/  FADD.FTZ R16, R16, R17 ;  /* 0x0000001110107221 */ /* 0x000fc60000010000 */
[----:B------:R-:W-:Y:S02]  /*0f70*/  FADD.FTZ R17, R18, R19 ;  /* 0x0000001312117221 */ /* 0x000fe40000010000 */
        /* <DEDUP_REMOVED lines=36> */
.L_x_2302:
[----:B------:R-:W-:Y:S05]  /*11c0*/  BSYNC.RECONVERGENT B0 ;  /* 0x0000000000007941 */ /* 0x000fea0003800200 */
.L_x_2301:
        /* <DEDUP_REMOVED lines=36> */
.L_x_2304:
[----:B------:R-:W-:Y:S05]  /*1410*/  BSYNC.RECONVERGENT B0 ;  /* 0x0000000000007941 */ /* 0x000fea0003800200 */
.L_x_2303:
        /* <DEDUP_REMOVED lines=31> */
.L_x_2307:
[----:B---3--:R-:W2:Y:S04]  /*1610*/  LDG.E.STRONG.GPU R16, desc[UR12][R28.64] ;  /* 0x0000000c1c107981 */ /* 0x008ea8000c1ef900 */
[----:B--2---:R-:W-:Y:S01]  /*1620*/  CCTL.IVALL ;  /* 0x00000000ff00798f */ /* 0x004fe20002000000 */
[----:B------:R-:W-:Y:S05]  /*1630*/  YIELD ;  /* 0x0000000000007946 */ /* 0x000fea0003800000 */
[----:B------:R-:W-:-:S13]  /*1640*/  ISETP.NE.AND P1, PT, R16, R37, PT ;  /* 0x000000251000720c */ /* 0x000fda0003f25270 */
[----:B------:R-:W-:Y:S05]  /*1650*/  @P1 BRA `(.L_x_2307) ;  /* 0xfffffffc00ec1947 */ /* 0x000fea000383ffff */
.L_x_2306:
        /* <DEDUP_REMOVED lines=15> */
.L_x_2309:
        /* <DEDUP_REMOVED lines=25> */
[----:B------:R-:W-:Y:S01]  /*18e0*/  IMAD.U32 R16, RZ, RZ, UR24 ;  /* 0x00000018ff107e24 */ /* 0x000fe2000f8e00ff */
[----:B------:R-:W2:Y:S01]  /*18f0*/  @!P1 LDG.E.64 R28, desc[UR12][R28.64] ;  /* 0x0000000c1c1c9981 */ /* 0x000ea2000c1e1b00 */
        /* <DEDUP_REMOVED lines=64> */
.L_x_2308:
        /* <DEDUP_REMOVED lines=52> */
.L_x_2310:
[----:B------:R-:W-:-:S13]  /*2040*/  LOP3.LUT P1, R16, R23, 0x3, RZ, 0xc0, !PT ;  /* 0x0000000317107812 */ /* 0x000fda000782c0ff */
[----:B------:R-:W-:Y:S05]  /*2050*/  @!P1 BRA `(.L_x_2305) ;  /* 0x0000000000a09947 */ /* 0x000fea0003800000 */
[----:B------:R-:W-:-:S13]  /*2060*/  ISETP.NE.AND P1, PT, R16, 0x1, PT ;  /* 0x000000011000780c */ /* 0x000fda0003f25270 */
[----:B------:R-:W-:Y:S05]  /*2070*/  @!P1 BRA `(.L_x_2311) ;  /* 0x0000000000609947 */ /* 0x000fea0003800000 */
[----:B------:R-:W-:Y:S01]  /*2080*/  IMAD.U32 R16, RZ, RZ, UR5 ;  /* 0x00000005ff107e24 */ /* 0x000fe2000f8e00ff */
[----:B------:R-:W-:-:S04]  /*2090*/  UIADD3 UR9, UPT, UPT, UR5, 0x1, URZ ;  /* 0x0000000105097890 */ /* 0x000fc8000fffe0ff */
[----:B------:R-:W-:Y:S02]  /*20a0*/  ISETP.EQ.OR P3, PT, R16, UR17, P2 ;  /* 0x0000001110007c0c */ /* 0x000fe40009762670 */
[----:B------:R-:W-:-:S04]  /*20b0*/  MOV R16, UR9 ;  /* 0x0000000900107c02 */ /* 0x000fc80008000f00 */
[----:B------:R-:W-:-:S07]  /*20c0*/  ISETP.EQ.OR P1, PT, R16, UR17, P2 ;  /* 0x0000001110007c0c */ /* 0x000fce0009722670 */
        /* <DEDUP_REMOVED lines=19> */
.L_x_2311:
        /* <DEDUP_REMOVED lines=13> */
.L_x_2312:
[----:B------:R-:W-:Y:S05]  /*22d0*/  BSYNC.RECONVERGENT B0 ;  /* 0x0000000000007941 */ /* 0x000fea0003800200 */
.L_x_2305:
[----:B------:R-:W4:Y:S01]  /*22e0*/  S2UR UR9, SR_CgaCtaId ;  /* 0x00000000000979c3 */ /* 0x000f220000008800 */
[----:B------:R-:W0:Y:S01]  /*22f0*/  LDCU UR10, c[0x0][0x414] ;  /* 0x00008280ff0a77ac */ /* 0x000e220008000800 */
[----:B--23--:R-:W-:Y:S01]  /*2300*/  MOV R29, UR7 ;  /* 0x00000007001d7c02 */ /* 0x00cfe20008000f00 */
[----:B------:R-:W-:-:S05]  /*2310*/  UMOV UR5, 0x400 ;  /* 0x0000040000057882 */ /* 0x000fca0000000000 */
[----:B------:R-:W2:Y:S01]  /*2320*/  @P0 LDC.64 R16, c[0x0][0x388] ;  /* 0x0000e200ff100b82 */ /* 0x000ea20000000a00 */
[----:B----4-:R-:W-:Y:S01]  /*2330*/  ULEA UR5, UR9, UR5, 0x18 ;  /* 0x0000000509057291 */ /* 0x010fe2000f8ec0ff */
[----:B--2---:R-:W-:-:S08]  /*2340*/  @P0 IMAD.WIDE R16, R29, 0x8, R16 ;  /* 0x000000081d100825 */ /* 0x004fd000078e0210 */
[----:B------:R0:W-:Y:S02]  /*2350*/  @!P2 STS.64 [UR5+0x78], R18 ;  /* 0x00007812ff00a988 */ /* 0x0001e40008000a05 */
[----:B0-----:R-:W-:Y:S01]  /*2360*/  @P0 FMUL.FTZ R18, R18, UR10 ;  /* 0x0000000a12120c20 */ /* 0x001fe20008410000 */
[----:B------:R-:W-:-:S05]  /*2370*/  @P0 FMUL.FTZ R19, R19, UR10 ;  /* 0x0000000a13130c20 */ /* 0x000fca0008410000 */
[----:B------:R0:W-:Y:S01]  /*2380*/  @P0 STG.E.64 desc[UR12][R16.64], R18 ;  /* 0x0000001210000986 */ /* 0x0001e2000c101b0c */
[----:B------:R-:W-:Y:S08]  /*2390*/  BAR.SYNC.DEFER_BLOCKING 0x0 ;  /* 0x0000000000007b1d */ /* 0x000ff00000010000 */
[----:B0-----:R-:W0:Y:S01]  /*23a0*/  LDC.64 R18, c[0x0][0x398] ;  /* 0x0000e600ff127b82 */ /* 0x001e220000000a00 */
[----:B------:R-:W2:Y:S02]  /*23b0*/  LDS.64 R16, [UR5+0x78] ;  /* 0x00007805ff107984 */ /* 0x000ea40008000a00 */
[----:B--2---:R-:W-:-:S05]  /*23c0*/  FMUL.FTZ R28, R16, UR10 ;  /* 0x0000000a101c7c20 */ /* 0x004fca0008410000 */
[----:B------:R-:W-:Y:S02]  /*23d0*/  R2UR UR5, R28 ;  /* 0x000000001c0572ca */ /* 0x000fe400000e0000 */
[----:B------:R-:W-:-:S04]  /*23e0*/  LOP3.LUT R28, R26, 0xffff, RZ, 0xc0, !PT ;  /* 0x0000ffff1a1c7812 */ /* 0x000fc800078ec0ff */
[----:B------:R-:W-:-:S05]  /*23f0*/  IADD3 R28, PT, PT, R28, UR8, RZ ;  /* 0x000000081c1c7c10 */ /* 0x000fca000fffe0ff */
[----:B0-----:R-:W-:Y:S02]  /*2400*/  IMAD.WIDE R18, R28, 0x2, R18 ;  /* 0x000000021c127825 */ /* 0x001fe400078e0212 */
[----:B-1----:R-:W-:-:S03]  /*2410*/  MOV R36, UR5 ;  /* 0x0000000500247c02 */ /* 0x002fc60008000f00 */
[----:B------:R-:W2:Y:S02]  /*2420*/  LDG.E.U16 R29, desc[UR12][R18.64] ;  /* 0x0000000c121d7981 */ /* 0x000ea4000c1e1500 */
[----:B------:R-:W-:-:S04]  /*2430*/  FMUL.FTZ R36, R36, UR5 ;  /* 0x0000000524247c20 */ /* 0x000fc80008410000 */
[----:B------:R-:W-:Y:S01]  /*2440*/  FFMA.FTZ R36, R17, UR10, -R36 ;  /* 0x0000000a11247c23 */ /* 0x000fe20008010824 */
[----:B------:R-:W0:Y:S01]  /*2450*/  LDCU.U8 UR10, c[0x0][0x3fc] ;  /* 0x00007f80ff0a77ac */ /* 0x000e220008000000 */
[----:B------:R-:W1:Y:S01]  /*2460*/  LDC.64 R16, c[0x0][0x3a0] ;  /* 0x0000e800ff107b82 */ /* 0x000e620000000a00 */
[----:B------:R2:W3:Y:S01]  /*2470*/  LDG.E.U16 R18, desc[UR12][R18.64+0x2] ;  /* 0x0000020c12127981 */ /* 0x0004e2000c1e1500 */
[----:B-1----:R-:W-:-:S05]  /*2480*/  IMAD.WIDE R16, R28, 0x2, R16 ;  /* 0x000000021c107825 */ /* 0x002fca00078e0210 */
[----:B------:R-:W4:Y:S04]  /*2490*/  LDG.E.U16 R28, desc[UR12][R16.64] ;  /* 0x0000000c101c7981 */ /* 0x000f28000c1e1500 */
[----:B------:R4:W5:Y:S01]  /*24a0*/  LDG.E.U16 R37, desc[UR12][R16.64+0x2] ;  /* 0x0000020c10257981 */ /* 0x000962000c1e1500 */
        /* <DEDUP_REMOVED lines=11> */
[----:B--2---:R-:W-:Y:S01]  /*2560*/  SHF.L.U32 R19, R29, 0x10, RZ ;  /* 0x000000101d137819 */ /* 0x004fe200000006ff */
[----:B---3--:R-:W-:Y:S01]  /*2570*/  IMAD.U32 R18, R18, 0x10000, RZ ;  /* 0x0001000012127824 */ /* 0x008fe200078e00ff */
        /* <DEDUP_REMOVED lines=16> */
[----:B------:R-:W-:-:S03]  /*2680*/  FFMA.FTZ R6, R19, R6, R17 ;  /* 0x0000000613067223 */ /* 0x000fc60000010011 */
[----:B------:R-:W-:Y:S01]  /*2690*/  FFMA.FTZ R7, R18, R7, R16 ;  /* 0x0000000712077223 */ /* 0x000fe20000010010 */
[----:B0-----:R-:W-:Y:S02]  /*26a0*/  IMAD R28, R22, UR18, RZ ;  /* 0x00000012161c7c24 */ /* 0x001fe4000f8e02ff */
[----:B------:R-:W-:-:S04]  /*26b0*/  IMAD.WIDE.U32 R36, R31, UR18, R36 ;  /* 0x000000121f247c25 */ /* 0x000fc8000f8e0024 */
[----:B------:R-:W-:Y:S01]  /*26c0*/  IMAD R29, R31, UR19, R28 ;  /* 0x000000131f1d7c24 */ /* 0x000fe2000f8e021c */
[----:B-1----:R-:W-:-:S04]  /*26d0*/  LEA R28, P1, R36, UR10, 0x2 ;  /* 0x0000000a241c7c11 */ /* 0x002fc8000f8210ff */
[----:B------:R-:W-:-:S04]  /*26e0*/  IADD3 R29, PT, PT, R37, R29, RZ ;  /* 0x0000001d251d7210 */ /* 0x000fc80007ffe0ff */
[----:B------:R-:W-:-:S05]  /*26f0*/  LEA.HI.X R29, R36, UR11, R29, 0x2, P1 ;  /* 0x0000000b241d7c11 */ /* 0x000fca00088f141d */
[----:B------:R0:W-:Y:S02]  /*2700*/  STG.E.64 desc[UR12][R28.64], R6 ;  /* 0x000000061c007986 */ /* 0x0001e4000c101b0c */
.L_x_2316:
[----:B------:R-:W-:Y:S05]  /*2710*/  BSYNC.RECONVERGENT B1 ;  /* 0x0000000000017941 */ /* 0x000fea0003800200 */
.L_x_2315:
        /* <DEDUP_REMOVED lines=23> */
.L_x_2318:
[----:B------:R-:W-:Y:S05]  /*2890*/  BSYNC.RECONVERGENT B1 ;  /* 0x0000000000017941 */ /* 0x000fea0003800200 */
.L_x_2317:
        /* <DEDUP_REMOVED lines=21> */
[----:B-1----:R-:W-:-:S03]  /*29f0*/  LEA R6, P1, R2, UR18, 0x2 ;  /* 0x0000001202067c11 */ /* 0x002fc6000f8210ff */
[----:B------:R-:W-:Y:S01]  /*2a00*/  FFMA.FTZ R3, R18, R3, R16 ;  /* 0x0000000312037223 */ /* 0x000fe20000010010 */
[----:B------:R-:W-:Y:S01]  /*2a10*/  LEA.HI.X R7, R2, UR19, R7, 0x2, P1 ;  /* 0x0000001302077c11 */ /* 0x000fe200088f1407 */
[----:B------:R-:W-:-:S04]  /*2a20*/  FMUL.FTZ R2, R4, UR8 ;  /* 0x0000000804027c20 */ /* 0x000fc80008410000 */
[----:B------:R-:W-:-:S05]  /*2a30*/  FFMA.FTZ R2, R19, R2, R17 ;  /* 0x0000000213027223 */ /* 0x000fca0000010011 */
[----:B------:R0:W-:Y:S02]  /*2a40*/  STG.E.64 desc[UR12][R6.64], R2 ;  /* 0x0000000206007986 */ /* 0x0001e4000c101b0c */
.L_x_2320:
[----:B------:R-:W-:Y:S05]  /*2a50*/  BSYNC.RECONVERGENT B1 ;  /* 0x0000000000017941 */ /* 0x000fea0003800200 */
.L_x_2319:
[----:B------:R-:W-:Y:S01]  /*2a60*/  BSSY.RECONVERGENT B1, `(.L_x_2321) ;  /* 0x0000015000017945 */ /* 0x000fe20003800200 */
[C---:B------:R-:W-:Y:S01]  /*2a70*/  VIADD R5, R31.reuse, 0x100 ;  /* 0x000001001f057836 */ /* 0x040fe20000000000 */
[----:B------:R-:W-:Y:S02]  /*2a80*/  IADD3 R4, PT, PT, R31, 0x140, RZ ;  /* 0x000001401f047810 */ /* 0x000fe40007ffe0ff */
[----:B------:R-:W-:Y:S05]  /*2a90*/  @P2 BRA `(.L_x_2322) ;  /* 0x0000000000442947 */ /* 0x000fea0003800000 */
[----:B------:R-:W1:Y:S01]  /*2aa0*/  LDCU.64 UR10, c[0x0][0x3e0] ;  /* 0x00007c00ff0a77ac */ /* 0x000e620008000a00 */
[----:B0-----:R-:W-:Y:S01]  /*2ab0*/  MOV R2, R34 ;  /* 0x0000002200027202 */ /* 0x001fe20000000f00 */
[----:B------:R-:W-:Y:S01]  /*2ac0*/  FADD.FTZ R8, R8, -UR5 ;  /* 0x8000000508087e21 */ /* 0x000fe20008010000 */
[----:B------:R-:W-:Y:S01]  /*2ad0*/  MOV R3, R33 ;  /* 0x0000002100037202 */ /* 0x000fe20000000f00 */
[----:B------:R-:W0:Y:S01]  /*2ae0*/  LDCU.64 UR18, c[0x0][0x380] ;  /* 0x00007000ff1277ac */ /* 0x000e220008000a00 */
[----:B------:R-:W-:Y:S01]  /*2af0*/  FADD.FTZ R9, R9, -UR5 ;  /* 0x8000000509097e21 */ /* 0x000fe20008010000 */
[----:B------:R-:W-:Y:S01]  /*2b00*/  FMUL.FTZ R8, R8, UR8 ;  /* 0x0000000808087c20 */ /* 0x000fe20008410000 */
[----:B-1----:R-:W-:Y:S02]  /*2b10*/  IMAD R29, R29, UR10, RZ ;  /* 0x0000000a1d1d7c24 */ /* 0x002fe4000f8e02ff */
[----:B------:R-:W-:-:S04]  /*2b20*/  IMAD.WIDE.U32 R2, R28, UR10, R2 ;  /* 0x0000000a1c027c25 */ /* 0x000fc8000f8e0002 */
[----:B------:R-:W-:Y:S01]  /*2b30*/  IMAD R29, R28, UR11, R29 ;  /* 0x0000000b1c1d7c24 */ /* 0x000fe2000f8e021d */
[----:B0-----:R-:W-:-:S04]  /*2b40*/  LEA R6, P1, R2, UR18, 0x2 ;  /* 0x0000001202067c11 */ /* 0x001fc8000f8210ff */
[----:B------:R-:W-:Y:S01]  /*2b50*/  IADD3 R29, PT, PT, R3, R29, RZ ;  /* 0x0000001d031d7210 */ /* 0x000fe20007ffe0ff */
[----:B------:R-:W-:-:S03]  /*2b60*/  FMUL.FTZ R3, R9, UR8 ;  /* 0x0000000809037c20 */ /* 0x000fc60008410000 */
[----:B------:R-:W-:Y:S01]  /*2b70*/  LEA.HI.X R7, R2, UR19, R29, 0x2, P1 ;  /* 0x0000001302077c11 */ /* 0x000fe200088f141d */
[----:B------:R-:W-:Y:S01]  /*2b80*/  FFMA.FTZ R2, R19, R8, R17 ;  /* 0x0000000813027223 */ /* 0x000fe20000010011 */
[----:B------:R-:W-:-:S05]  /*2b90*/  FFMA.FTZ R3, R18, R3, R16 ;  /* 0x0000000312037223 */ /* 0x000fca0000010010 */
[----:B------:R1:W-:Y:S02]  /*2ba0*/  STG.E.64 desc[UR12][R6.64], R2 ;  /* 0x0000000206007986 */ /* 0x0003e4000c101b0c */
.L_x_2322:
[----:B------:R-:W-:Y:S05]  /*2bb0*/  BSYNC.RECONVERGENT B1 ;  /* 0x0000000000017941 */ /* 0x000fea0003800200 */
.L_x_2321:
        /* <DEDUP_REMOVED lines=18> */
[----:B------:R-:W-:-:S04]  /*2ce0*/  FADD.FTZ R11, R11, -UR5 ;  /* 0x800000050b0b7e21 */ /* 0x000fc80008010000 */
[----:B------:R-:W-:-:S04]  /*2cf0*/  FMUL.FTZ R3, R11, UR8 ;  /* 0x000000080b037c20 */ /* 0x000fc80008410000 */
[----:B------:R-:W-:Y:S01]  /*2d00*/  FFMA.FTZ R3, R18, R3, R16 ;  /* 0x0000000312037223 */ /* 0x000fe20000010010 */
[----:B0-----:R-:W-:Y:S02]  /*2d10*/  IMAD R2, R2, UR10, RZ ;  /* 0x0000000a02027c24 */ /* 0x001fe4000f8e02ff */
[----:B------:R-:W-:-:S04]  /*2d20*/  IMAD.WIDE.U32 R6, R5, UR10, R6 ;  /* 0x0000000a05067c25 */ /* 0x000fc8000f8e0006 */
[----:B------:R-:W-:Y:S02]  /*2d30*/  IMAD R5, R5, UR11, R2 ;  /* 0x0000000b05057c24 */ /* 0x000fe4000f8e0202 */
[----:B------:R-:W-:Y:S01]  /*2d40*/  FMUL.FTZ R2, R10, UR8 ;  /* 0x000000080a027c20 */ /* 0x000fe20008410000 */
[----:B-1----:R-:W-:Y:S02]  /*2d50*/  LEA R10, P2, R6, UR18, 0x2 ;  /* 0x00000012060a7c11 */ /* 0x002fe4000f8410ff */
[----:B------:R-:W-:Y:S01]  /*2d60*/  IADD3 R5, PT, PT, R7, R5, RZ ;  /* 0x0000000507057210 */ /* 0x000fe20007ffe0ff */
[----:B------:R-:W-:-:S03]  /*2d70*/  FFMA.FTZ R2, R19, R2, R17 ;  /* 0x0000000213027223 */ /* 0x000fc60000010011 */
[----:B------:R-:W-:-:S05]  /*2d80*/  LEA.HI.X R11, R6, UR19, R5, 0x2, P2 ;  /* 0x00000013060b7c11 */ /* 0x000fca00090f1405 */
[----:B------:R0:W-:Y:S02]  /*2d90*/  STG.E.64 desc[UR12][R10.64], R2 ;  /* 0x000000020a007986 */ /* 0x0001e4000c101b0c */
.L_x_2324:
[----:B------:R-:W-:Y:S05]  /*2da0*/  BSYNC.RECONVERGENT B1 ;  /* 0x0000000000017941 */ /* 0x000fea0003800200 */
.L_x_2323:
[----:B------:R-:W-:Y:S04]  /*2db0*/  BSSY.RECONVERGENT B1, `(.L_x_2325) ;  /* 0x0000013000017945 */ /* 0x000fe80003800200 */
[----:B------:R-:W-:Y:S05]  /*2dc0*/  @P3 BRA `(.L_x_2326) ;  /* 0x0000000000443947 */ /* 0x000fea0003800000 */
[----:B------:R-:W1:Y:S01]  /*2dd0*/  LDCU.64 UR10, c[0x0][0x3e0] ;  /* 0x00007c00ff0a77ac */ /* 0x000e620008000a00 */
[----:B------:R-:W-:Y:S01]  /*2de0*/  MOV R6, R34 ;  /* 0x0000002200067202 */ /* 0x000fe20000000f00 */
[----:B------:R-:W-:Y:S01]  /*2df0*/  FADD.FTZ R12, R12, -UR5 ;  /* 0x800000050c0c7e21 */ /* 0x000fe20008010000 */
[----:B------:R-:W-:Y:S01]  /*2e00*/  MOV R7, R33 ;  /* 0x0000002100077202 */ /* 0x000fe20000000f00 */
[----:B------:R-:W2:Y:S01]  /*2e10*/  LDCU.64 UR18, c[0x0][0x380] ;  /* 0x00007000ff1277ac */ /* 0x000ea20008000a00 */
[----:B------:R-:W-:Y:S01]  /*2e20*/  FADD.FTZ R13, R13, -UR5 ;  /* 0x800000050d0d7e21 */ /* 0x000fe20008010000 */
[----:B0-----:R-:W-:-:S03]  /*2e30*/  FMUL.FTZ R2, R12, UR8 ;  /* 0x000000080c027c20 */ /* 0x001fc60008410000 */
[----:B------:R-:W-:Y:S01]  /*2e40*/  FMUL.FTZ R3, R13, UR8 ;  /* 0x000000080d037c20 */ /* 0x000fe20008410000 */
[----:B------:R-:W-:-:S03]  /*2e50*/  FFMA.FTZ R2, R19, R2, R17 ;  /* 0x0000000213027223 */ /* 0x000fc60000010011 */
[----:B------:R-:W-:Y:S01]  /*2e60*/  FFMA.FTZ R3, R18, R3, R16 ;  /* 0x0000000312037223 */ /* 0x000fe20000010010 */
[----:B-1----:R-:W-:Y:S02]  /*2e70*/  IMAD R9, R9, UR10, RZ ;  /* 0x0000000a09097c24 */ /* 0x002fe4000f8e02ff */
[----:B------:R-:W-:-:S04]  /*2e80*/  IMAD.WIDE.U32 R6, R4, UR10, R6 ;  /* 0x0000000a04067c25 */ /* 0x000fc8000f8e0006 */
[----:B------:R-:W-:Y:S01]  /*2e90*/  IMAD R9, R4, UR11, R9 ;  /* 0x0000000b04097c24 */ /* 0x000fe2000f8e0209 */
[----:B--2---:R-:W-:-:S04]  /*2ea0*/  LEA R4, P2, R6, UR18, 0x2 ;  /* 0x0000001206047c11 */ /* 0x004fc8000f8410ff */
[----:B------:R-:W-:-:S04]  /*2eb0*/  IADD3 R9, PT, PT, R7, R9, RZ ;  /* 0x0000000907097210 */ /* 0x000fc80007ffe0ff */
[----:B------:R-:W-:-:S05]  /*2ec0*/  LEA.HI.X R5, R6, UR19, R9, 0x2, P2 ;  /* 0x0000001306057c11 */ /* 0x000fca00090f1409 */
[----:B------:R1:W-:Y:S02]  /*2ed0*/  STG.E.64 desc[UR12][R4.64], R2 ;  /* 0x0000000204007986 */ /* 0x0003e4000c101b0c */
.L_x_2326:
[----:B------:R-:W-:Y:S05]  /*2ee0*/  BSYNC.RECONVERGENT B1 ;  /* 0x0000000000017941 */ /* 0x000fea0003800200 */
.L_x_2325:
[----:B------:R-:W-:Y:S04]  /*2ef0*/  BSSY.RECONVERGENT B1, `(.L_x_2327) ;  /* 0x0000013000017945 */ /* 0x000fe80003800200 */
[----:B------:R-:W-:Y:S05]  /*2f00*/  @P4 BRA `(.L_x_2328) ;  /* 0x0000000000444947 */ /* 0x000fea0003800000 */
[----:B------:R-:W2:Y:S01]  /*2f10*/  LDCU.64 UR10, c[0x0][0x3e0] ;  /* 0x00007c00ff0a77ac */ /* 0x000ea20008000a00 */
[----:B01----:R-:W-:Y:S01]  /*2f20*/  MOV R2, R34 ;  /* 0x0000002200027202 */ /* 0x003fe20000000f00 */
[----:B------:R-:W-:Y:S01]  /*2f30*/  FADD.FTZ R14, R14, -UR5 ;  /* 0x800000050e0e7e21 */ /* 0x000fe20008010000 */
[----:B------:R-:W-:Y:S01]  /*2f40*/  MOV R3, R33 ;  /* 0x0000002100037202 */ /* 0x000fe20000000f00 */
[----:B------:R-:W0:Y:S01]  /*2f50*/  LDCU.64 UR18, c[0x0][0x380] ;  /* 0x00007000ff1277ac */ /* 0x000e220008000a00 */
[----:B------:R-:W-:Y:S01]  /*2f60*/  FADD.FTZ R15, R15, -UR5 ;  /* 0x800000050f0f7e21 */ /* 0x000fe20008010000 */
[----:B------:R-:W-:-:S04]  /*2f70*/  FMUL.FTZ R4, R14, UR8 ;  /* 0x000000080e047c20 */ /* 0x000fc80008410000 */
[----:B------:R-:W-:Y:S01]  /*2f80*/  FFMA.FTZ R4, R19, R4, R17 ;  /* 0x0000000413047223 */ /* 0x000fe20000010011 */
[----:B--2---:R-:W-:Y:S02]  /*2f90*/  IMAD R5, R8, UR10, RZ ;  /* 0x0000000a08057c24 */ /* 0x004fe4000f8e02ff */
[----:B------:R-:W-:-:S04]  /*2fa0*/  IMAD.WIDE.U32 R2, R30, UR10, R2 ;  /* 0x0000000a1e027c25 */ /* 0x000fc8000f8e0002 */
[----:B------:R-:W-:Y:S01]  /*2fb0*/  IMAD R5, R30, UR11, R5 ;  /* 0x0000000b1e057c24 */ /* 0x000fe2000f8e0205 */
[----:B0-----:R-:W-:-:S04]  /*2fc0*/  LEA R6, P2, R2, UR18, 0x2 ;  /* 0x0000001202067c11 */ /* 0x001fc8000f8410ff */
[----:B------:R-:W-:Y:S01]  /*2fd0*/  IADD3 R3, PT, PT, R3, R5, RZ ;  /* 0x0000000503037210 */ /* 0x000fe20007ffe0ff */
[----:B------:R-:W-:-:S03]  /*2fe0*/  FMUL.FTZ R5, R15, UR8 ;  /* 0x000000080f057c20 */ /* 0x000fc60008410000 */
[----:B------:R-:W-:Y:S01]  /*2ff0*/  LEA.HI.X R7, R2, UR19, R3, 0x2, P2 ;  /* 0x0000001302077c11 */ /* 0x000fe200090f1403 */
[----:B------:R-:W-:-:S05]  /*3000*/  FFMA.FTZ R5, R18, R5, R16 ;  /* 0x0000000512057223 */ /* 0x000fca0000010010 */
[----:B------:R2:W-:Y:S02]  /*3010*/  STG.E.64 desc[UR12][R6.64], R4 ;  /* 0x0000000406007986 */ /* 0x0005e4000c101b0c */
.L_x_2328:
[----:B------:R-:W-:Y:S05]  /*3020*/  BSYNC.RECONVERGENT B1 ;  /* 0x0000000000017941 */ /* 0x000fea0003800200 */
.L_x_2327:
[----:B------:R-:W-:Y:S05]  /*3030*/  @P1 BRA `(.L_x_2329) ;  /* 0x0000001000641947 */ /* 0x000fea0003800000 */
[----:B------:R-:W2:Y:S01]  /*3040*/  LDCU.64 UR10, c[0x0][0x3e0] ;  /* 0x00007c00ff0a77ac */ /* 0x000ea20008000a00 */
[----:B01----:R-:W-:Y:S01]  /*3050*/  MOV R2, R34 ;  /* 0x0000002200027202 */ /* 0x003fe20000000f00 */
[----:B------:R-:W-:Y:S02]  /*3060*/  IMAD.MOV.U32 R3, RZ, RZ, R33 ;  /* 0x000000ffff037224 */ /* 0x000fe400078e0021 */
[----:B------:R-:W-:Y:S01]  /*3070*/  FADD.FTZ R20, R20, -UR5 ;  /* 0x8000000514147e21 */ /* 0x000fe20008010000 */
[----:B------:R-:W0:Y:S01]  /*3080*/  LDCU.64 UR14, c[0x0][0x380] ;  /* 0x00007000ff0e77ac */ /* 0x000e220008000a00 */
[----:B------:R-:W-:Y:S02]  /*3090*/  FADD.FTZ R21, R21, -UR5 ;  /* 0x8000000515157e21 */ /* 0x000fe40008010000 */
[----:B------:R-:W-:Y:S02]  /*30a0*/  FMUL.FTZ R20, R20, UR8 ;  /* 0x0000000814147c20 */ /* 0x000fe40008410000 */
[----:B------:R-:W-:-:S02]  /*30b0*/  FMUL.FTZ R21, R21, UR8 ;  /* 0x0000000815157c20 */ /* 0x000fc40008410000 */
[----:B------:R-:W-:Y:S02]  /*30c0*/  FFMA.FTZ R20, R19, R20, R17 ;  /* 0x0000001413147223 */ /* 0x000fe40000010011 */
        /* <DEDUP_REMOVED lines=9> */
.L_x_2314:
        /* <DEDUP_REMOVED lines=20> */
[----:B------:R-:W-:Y:S01]  /*32a0*/  LEA.HI.X R29, R36, UR19, R29, 0x2, P1 ;  /* 0x00000013241d7c11 */ /* 0x000fe200088f141d */
        /* <DEDUP_REMOVED lines=11> */
.L_x_2331:
[----:B------:R-:W-:Y:S05]  /*3360*/  BSYNC.RECONVERGENT B1 ;  /* 0x0000000000017941 */ /* 0x000fea0003800200 */
.L_x_2330:
        /* <DEDUP_REMOVED lines=15> */
[----:B------:R-:W-:-:S04]  /*3460*/  FFMA.FTZ R3, R18, R3, R16 ;  /* 0x0000000312037223 */ /* 0x000fc80000010010 */
[----:B------:R-:W-:Y:S01]  /*3470*/  FMUL.FTZ R36, R3, -1.4426950216293334961 ;  /* 0xbfb8aa3b03247820 */ /* 0x000fe20000410000 */
[----:B0-----:R-:W-:Y:S02]  /*3480*/  IMAD R6, R6, UR14, RZ ;  /* 0x0000000e06067c24 */ /* 0x001fe4000f8e02ff */
[----:B------:R-:W-:-:S03]  /*3490*/  IMAD.WIDE.U32 R28, R37, UR14, R28 ;  /* 0x0000000e251c7c25 */ /* 0x000fc6000f8e001c */
[----:B------:R-:W0:Y:S01]  /*34a0*/  MUFU.EX2 R36, R36 ;  /* 0x0000002400247308 */ /* 0x000e220000000800 */
[----:B------:R-:W-:Y:S01]  /*34b0*/  IMAD R7, R37, UR15, R6 ;  /* 0x0000000f25077c24 */ /* 0x000fe2000f8e0206 */
[----:B-1----:R-:W-:-:S04]  /*34c0*/  LEA R6, P1, R28, UR18, 0x2 ;  /* 0x000000121c067c11 */ /* 0x002fc8000f8210ff */
[----:B------:R-:W-:-:S04]  /*34d0*/  IADD3 R7, PT, PT, R29, R7, RZ ;  /* 0x000000071d077210 */ /* 0x000fc80007ffe0ff */
[----:B------:R-:W-:Y:S01]  /*34e0*/  LEA.HI.X R7, R28, UR19, R7, 0x2, P1 ;  /* 0x000000131c077c11 */ /* 0x000fe200088f1407 */
[----:B------:R-:W-:-:S06]  /*34f0*/  FMUL.FTZ R28, R2, -1.4426950216293334961 ;  /* 0xbfb8aa3b021c7820 */ /* 0x000fcc0000410000 */
        /* <DEDUP_REMOVED lines=8> */
.L_x_2333:
[----:B------:R-:W-:Y:S05]  /*3580*/  BSYNC.RECONVERGENT B1 ;  /* 0x0000000000017941 */ /* 0x000fea0003800200 */
.L_x_2332:
        /* <DEDUP_REMOVED lines=21> */
[----:B------:R-:W-:Y:S02]  /*36e0*/  FMUL.FTZ R2, R4, UR8 ;  /* 0x0000000804027c20 */ /* 0x000fe40008410000 */
[----:B------:R-:W-:Y:S02]  /*36f0*/  FMUL.FTZ R29, R3, -1.4426950216293334961 ;  /* 0xbfb8aa3b031d7820 */ /* 0x000fe40000410000 */
[----:B------:R-:W-:-:S04]  /*3700*/  FFMA.FTZ R2, R19, R2, R17 ;  /* 0x0000000213027223 */ /* 0x000fc80000010011 */
[----:B------:R-:W-:Y:S01]  /*3710*/  FMUL.FTZ R4, R2, -1.4426950216293334961 ;  /* 0xbfb8aa3b02047820 */ /* 0x000fe20000410000 */
        /* <DEDUP_REMOVED lines=9> */
.L_x_2335:
[----:B------:R-:W-:Y:S05]  /*37b0*/  BSYNC.RECONVERGENT B1 ;  /* 0x0000000000017941 */ /* 0x000fea0003800200 */
.L_x_2334:
[----:B------:R-:W-:Y:S01]  /*37c0*/  BSSY.RECONVERGENT B1, `(.L_x_2336) ;  /* 0x0000020000017945 */ /* 0x000fe20003800200 */
[----:B0-----:R-:W-:-:S03]  /*37d0*/  IADD3 R6, PT, PT, R31, 0x140, RZ ;  /* 0x000001401f067810 */ /* 0x001fc60007ffe0ff */
[----:B------:R-:W-:Y:S05]  /*37e0*/  @P4 BRA `(.L_x_2337) ;  /* 0x0000000000744947 */ /* 0x000fea0003800000 */
[----:B------:R-:W-:Y:S01]  /*37f0*/  FADD.FTZ R8, R8, -UR5 ;  /* 0x8000000508087e21 */ /* 0x000fe20008010000 */
[----:B------:R-:W-:Y:S01]  /*3800*/  FADD.FTZ R2, R9, -UR5 ;  /* 0x8000000509027e21 */ /* 0x000fe20008010000 */
[----:B------:R-:W0:Y:S01]  /*3810*/  LDCU.64 UR14, c[0x0][0x3e0] ;  /* 0x00007c00ff0e77ac */ /* 0x000e220008000a00 */
[----:B------:R-:W-:Y:S02]  /*3820*/  VIADD R5, R31, 0xc0 ;  /* 0x000000c01f057836 */ /* 0x000fe40000000000 */
[----:B------:R-:W-:Y:S01]  /*3830*/  FMUL.FTZ R8, R8, UR8 ;  /* 0x0000000808087c20 */ /* 0x000fe20008410000 */
[----:B------:R-:W-:Y:S01]  /*3840*/  FMUL.FTZ R7, R2, UR8 ;  /* 0x0000000802077c20 */ /* 0x000fe20008410000 */
[----:B------:R-:W1:Y:S02]  /*3850*/  LDCU.64 UR18, c[0x0][0x380] ;  /* 0x00007000ff1277ac */ /* 0x000e640008000a00 */
[----:B------:R-:W-:Y:S01]  /*3860*/  FFMA.FTZ R9, R19, R8, R17 ;  /* 0x0000000813097223 */ /* 0x000fe20000010011 */
        /* <DEDUP_REMOVED lines=21> */
.L_x_2337:
[----:B------:R-:W-:Y:S05]  /*39c0*/  BSYNC.RECONVERGENT B1 ;  /* 0x0000000000017941 */ /* 0x000fea0003800200 */
.L_x_2336:
        /* <DEDUP_REMOVED lines=40> */
.L_x_2339:
[----:B------:R-:W-:Y:S05]  /*3c50*/  BSYNC.RECONVERGENT B1 ;  /* 0x0000000000017941 */ /* 0x000fea0003800200 */
.L_x_2338:
[----:B------:R-:W-:Y:S04]  /*3c60*/  BSSY.RECONVERGENT B1, `(.L_x_2340) ;  /* 0x000001d000017945 */ /* 0x000fe80003800200 */
[----:B------:R-:W-:Y:S05]  /*3c70*/  @P3 BRA `(.L_x_2341) ;  /* 0x00000000006c3947 */ /* 0x000fea0003800000 */
[----:B------:R-:W-:Y:S01]  /*3c80*/  FADD.FTZ R12, R12, -UR5 ;  /* 0x800000050c0c7e21 */ /* 0x000fe20008010000 */
[----:B------:R-:W-:Y:S01]  /*3c90*/  FADD.FTZ R13, R13, -UR5 ;  /* 0x800000050d0d7e21 */ /* 0x000fe20008010000 */
[----:B------:R-:W1:Y:S01]  /*3ca0*/  LDCU.64 UR14, c[0x0][0x3e0] ;  /* 0x00007c00ff0e77ac */ /* 0x000e620008000a00 */
[----:B0-----:R-:W-:Y:S01]  /*3cb0*/  MOV R3, R33 ;  /* 0x0000002100037202 */ /* 0x001fe20000000f00 */
[----:B------:R-:W-:Y:S01]  /*3cc0*/  FMUL.FTZ R10, R12, UR8 ;  /* 0x000000080c0a7c20 */ /* 0x000fe20008410000 */
[----:B------:R-:W-:Y:S01]  /*3cd0*/  FMUL.FTZ R9, R13, UR8 ;  /* 0x000000080d097c20 */ /* 0x000fe20008410000 */
        /* <DEDUP_REMOVED lines=21> */
.L_x_2341:
[----:B------:R-:W-:Y:S05]  /*3e30*/  BSYNC.RECONVERGENT B1 ;  /* 0x0000000000017941 */ /* 0x000fea0003800200 */
.L_x_2340:
[----:B------:R-:W-:Y:S04]  /*3e40*/  BSSY.RECONVERGENT B1, `(.L_x_2342) ;  /* 0x000001d000017945 */ /* 0x000fe80003800200 */
[----:B------:R-:W-:Y:S05]  /*3e50*/  @P4 BRA `(.L_x_2343) ;  /* 0x00000000006c4947 */ /* 0x000fea0003800000 */
[----:B------:R-:W-:Y:S01]  /*3e60*/  FADD.FTZ R14, R14, -UR5 ;  /* 0x800000050e0e7e21 */ /* 0x000fe20008010000 */
[----:B------:R-:W-:Y:S01]  /*3e70*/  FADD.FTZ R15, R15, -UR5 ;  /* 0x800000050f0f7e21 */ /* 0x000fe20008010000 */
[----:B------:R-:W2:Y:S01]  /*3e80*/  LDCU.64 UR14, c[0x0][0x3e0] ;  /* 0x00007c00ff0e77ac */ /* 0x000ea20008000a00 */
[----:B01----:R-:W-:Y:S01]  /*3e90*/  MOV R4, R34 ;  /* 0x0000002200047202 */ /* 0x003fe20000000f00 */
[----:B------:R-:W-:Y:S01]  /*3ea0*/  FMUL.FTZ R6, R14, UR8 ;  /* 0x000000080e067c20 */ /* 0x000fe20008410000 */
[----:B------:R-:W-:Y:S01]  /*3eb0*/  FMUL.FTZ R15, R15, UR8 ;  /* 0x000000080f0f7c20 */ /* 0x000fe20008410000 */
[----:B------:R-:W0:Y:S01]  /*3ec0*/  LDCU.64 UR18, c[0x0][0x380] ;  /* 0x00007000ff1277ac */ /* 0x000e220008000a00 */
[----:B------:R-:W-:Y:S01]  /*3ed0*/  MOV R5, R33 ;  /* 0x0000002100057202 */ /* 0x000fe20000000f00 */
[----:B------:R-:W-:Y:S01]  /*3ee0*/  FFMA.FTZ R6, R19, R6, R17 ;  /* 0x0000000613067223 */ /* 0x000fe20000010011 */
[----:B------:R-:W-:-:S03]  /*3ef0*/  FFMA.FTZ R8, R18, R15, R16 ;  /* 0x0000000f12087223 */ /* 0x000fc60000010010 */
[----:B------:R-:W-:Y:S01]  /*3f00*/  FMUL.FTZ R2, R6, -1.4426950216293334961 ;  /* 0xbfb8aa3b06027820 */ /* 0x000fe20000410000 */
[----:B------:R-:W-:-:S05]  /*3f10*/  FMUL.FTZ R3, R8, -1.4426950216293334961 ;  /* 0xbfb8aa3b08037820 */ /* 0x000fca0000410000 */
[----:B------:R-:W1:Y:S01]  /*3f20*/  MUFU.EX2 R2, R2 ;  /* 0x0000000200027308 */ /* 0x000e620000000800 */
[----:B--2---:R-:W-:Y:S02]  /*3f30*/  IMAD R7, R7, UR14, RZ ;  /* 0x0000000e07077c24 */ /* 0x004fe4000f8e02ff */
        /* <DEDUP_REMOVED lines=13> */
.L_x_2343:
[----:B------:R-:W-:Y:S05]  /*4010*/  BSYNC.RECONVERGENT B1 ;  /* 0x0000000000017941 */ /* 0x000fea0003800200 */
.L_x_2342:
[----:B------:R-:W-:Y:S05]  /*4020*/  @P1 BRA `(.L_x_2329) ;  /* 0x0000000000681947 */ /* 0x000fea0003800000 */
[----:B------:R-:W-:Y:S01]  /*4030*/  FADD.FTZ R20, R20, -UR5 ;  /* 0x8000000514147e21 */ /* 0x000fe20008010000 */
[----:B------:R-:W-:Y:S01]  /*4040*/  FADD.FTZ R21, R21, -UR5 ;  /* 0x8000000515157e21 */ /* 0x000fe20008010000 */
[----:B------:R-:W3:Y:S01]  /*4050*/  LDCU.64 UR10, c[0x0][0x3e0] ;  /* 0x00007c00ff0a77ac */ /* 0x000ee20008000a00 */
[----:B------:R-:W-:Y:S01]  /*4060*/  MOV R32, R34 ;  /* 0x0000002200207202 */ /* 0x000fe20000000f00 */
[----:B------:R-:W-:Y:S01]  /*4070*/  FMUL.FTZ R20, R20, UR8 ;  /* 0x0000000814147c20 */ /* 0x000fe20008410000 */
[----:B------:R-:W-:Y:S01]  /*4080*/  FMUL.FTZ R21, R21, UR8 ;  /* 0x0000000815157c20 */ /* 0x000fe20008410000 */
[----:B------:R-:W4:Y:S02]  /*4090*/  LDCU.64 UR14, c[0x0][0x380] ;  /* 0x00007000ff0e77ac */ /* 0x000f240008000a00 */
[----:B------:R-:W-:Y:S01]  /*40a0*/  FFMA.FTZ R17, R19, R20, R17 ;  /* 0x0000001413117223 */ /* 0x000fe20000010011 */
[----:B------:R-:W-:-:S03]  /*40b0*/  FFMA.FTZ R16, R18, R21, R16 ;  /* 0x0000001512107223 */ /* 0x000fc60000010010 */
[----:B012---:R-:W-:Y:S01]  /*40c0*/  FMUL.FTZ R2, R17, -1.4426950216293334961 ;  /* 0xbfb8aa3b11027820 */ /* 0x007fe20000410000 */
[----:B------:R-:W-:-:S05]  /*40d0*/  FMUL.FTZ R3, R16, -1.4426950216293334961 ;  /* 0xbfb8aa3b10037820 */ /* 0x000fca0000410000 */
[----:B------:R-:W0:Y:S01]  /*40e0*/  MUFU.EX2 R2, R2 ;  /* 0x0000000200027308 */ /* 0x000e220000000800 */
[----:B---3--:R-:W-:Y:S02]  /*40f0*/  IMAD R6, R0, UR10, RZ ;  /* 0x0000000a00067c24 */ /* 0x008fe4000f8e02ff */
[----:B------:R-:W-:-:S05]  /*4100*/  IMAD.WIDE.U32 R32, R27, UR10, R32 ;  /* 0x0000000a1b207c25 */ /* 0x000fca000f8e0020 */
[----:B------:R-:W1:Y:S01]  /*4110*/  MUFU.EX2 R3, R3 ;  /* 0x0000000300037308 */ /* 0x000e620000000800 */
[----:B------:R-:W-:-:S05]  /*4120*/  IMAD R7, R27, UR11, R6 ;  /* 0x0000000b1b077c24 */ /* 0x000fca000f8e0206 */
[----:B------:R-:W-:Y:S01]  /*4130*/  IADD3 R7, PT, PT, R33, R7, RZ ;  /* 0x0000000721077210 */ /* 0x000fe20007ffe0ff */
[----:B0-----:R-:W-:Y:S01]  /*4140*/  FADD.FTZ R4, R2, 1 ;  /* 0x3f80000002047421 */ /* 0x001fe20000010000 */
[----:B----4-:R-:W-:-:S05]  /*4150*/  LEA R2, P1, R32, UR14, 0x2 ;  /* 0x0000000e20027c11 */ /* 0x010fca000f8210ff */
[----:B------:R-:W0:Y:S01]  /*4160*/  MUFU.RCP R4, R4 ;  /* 0x0000000400047308 */ /* 0x000e220000001000 */
[----:B-1----:R-:W-:Y:S01]  /*4170*/  FADD.FTZ R5, R3, 1 ;  /* 0x3f80000003057421 */ /* 0x002fe20000010000 */
[----:B------:R-:W-:-:S06]  /*4180*/  LEA.HI.X R3, R32, UR15, R7, 0x2, P1 ;  /* 0x0000000f20037c11 */ /* 0x000fcc00088f1407 */
[----:B------:R-:W1:Y:S01]  /*4190*/  MUFU.RCP R5, R5 ;  /* 0x0000000500057308 */ /* 0x000e620000001000 */
[----:B0-----:R-:W-:Y:S01]  /*41a0*/  FMUL.FTZ R6, R17, R4 ;  /* 0x0000000411067220 */ /* 0x001fe20000410000 */
[----:B-1----:R-:W-:-:S05]  /*41b0*/  FMUL.FTZ R7, R16, R5 ;  /* 0x0000000510077220 */ /* 0x002fca0000410000 */
[----:B------:R4:W-:Y:S02]  /*41c0*/  STG.E.64 desc[UR12][R2.64], R6 ;  /* 0x0000000602007986 */ /* 0x0009e4000c101b0c */
.L_x_2329:
[----:B------:R-:W-:Y:S05]  /*41d0*/  BSYNC.RECONVERGENT B0 ;  /* 0x0000000000007941 */ /* 0x000fea0003800200 */
.L_x_2313:
        /* <DEDUP_REMOVED lines=8> */
.L_x_2345:
        /* <DEDUP_REMOVED lines=10> */
.L_x_2526:


//--------------------- .text._Z35group_norm_nhwc_fwd_one_pass_kernelI11Fp32IOFp16WLi64ELi12ELi384EEv26Group_norm_nhwc_fwd_params --------------------------
	.section	.text._Z35group_norm_nhwc_fwd_one_pass_kernelI11Fp32IOFp16WLi64ELi12ELi384EEv26Group_norm_nhwc_fwd_params,"ax",@progbits
	.align	128
        .global         _Z35group_norm_nhwc_fwd_one_pass_kernelI11Fp32IOFp16WLi64ELi12ELi384EEv26Group_norm_nhwc_fwd_params
        .type           _Z35group_norm_nhwc_fwd_one_pass_kernelI11Fp32IOFp16WLi64ELi12ELi384EEv26Group_norm_nhwc_fwd_params,@function
        .size           _Z35group_norm_nhwc_fwd_one_pass_kernelI11Fp32IOFp16WLi64ELi12ELi384EEv26Group_norm_nhwc_fwd_params,(.L_x_2527 - _Z35group_norm_nhwc_fwd_one_pass_kernelI11Fp32IOFp16WLi64ELi12ELi384EEv26Group_norm_nhwc_fwd_params)
        .other          _Z35group_norm_nhwc_fwd_one_pass_kernelI11Fp32IOFp16WLi64ELi12ELi384EEv26Group_norm_nhwc_fwd_params,@"STO_CUDA_ENTRY STV_DEFAULT"
_Z35group_norm_nhwc_fwd_one_pass_kernelI11Fp32IOFp16WLi64ELi12ELi384EEv26Group_norm_nhwc_fwd_params:
.text._Z35group_norm_nhwc_fwd_one_pass_kernelI11Fp32IOFp16WLi64ELi12ELi384EEv26Group_norm_nhwc_fwd_params:
        /* <DEDUP_REMOVED lines=35> */
.L_x_2361:
        /* <DEDUP_REMOVED lines=92> */
.L_x_2347:
[----:B------:R-:W-:Y:S05]  /*07f0*/  BSYNC.RECONVERGENT B0 ;  /* 0x0000000000007941 */ /* 0x000fea0003800200 */
.L_x_2346:
        /* <DEDUP_REMOVED lines=36> */
.L_x_2349:
[----:B------:R-:W-:Y:S05]  /*0a40*/  BSYNC.RECONVERGENT B0 ;  /* 0x0000000000007941 */ /* 0x000fea0003800200 */
.L_x_2348:
        /* <DEDUP_REMOVED lines=33> */
.L_x_2352:
[----:B------:R-:W3:Y:S04]  /*0c60*/  LDG.E.STRONG.GPU R8, desc[UR14][R6.64] ;  /* 0x0000000e06087981 */ /* 0x000ee8000c1ef900 */
[----:B---3--:R-:W-:Y:S01]  /*0c70*/  CCTL.IVALL ;  /* 0x00000000ff00798f */ /* 0x008fe20002000000 */
[----:B------:R-:W-:Y:S05]  /*0c80*/  YIELD ;  /* 0x0000000000007946 */ /* 0x000fea0003800000 */
[----:B------:R-:W-:-:S13]  /*0c90*/  ISETP.NE.AND P3, PT, R8, R11, PT ;  /* 0x0000000b0800720c */ /* 0x000fda0003f65270 */
[----:B------:R-:W-:Y:S05]  /*0ca0*/  @P3 BRA `(.L_x_2352) ;  /* 0xfffffffc00ec3947 */ /* 0x000fea000383ffff */
.L_x_2351:
        /* <DEDUP_REMOVED lines=14> */
.L_x_2354:
        /* <DEDUP_REMOVED lines=26> */
[----:B--2---:R-:W-:Y:S01]  /*0f30*/  MOV R12, UR26 ;  /* 0x0000001a000c7c02 */ /* 0x004fe20008000f00 */
[----:B------:R-:W-:-:S03]  /*0f40*/  IMAD.U32 R13, RZ, RZ, UR27 ;  /* 0x0000001bff0d7e24 */ /* 0x000fc6000f8e00ff */
        /* <DEDUP_REMOVED lines=11> */
[----:B---3--:R-:W-:Y:S01]  /*1000*/  @!P3 FADD.FTZ R4, R4, R8 ;  /* 0x000000080404b221 */ /* 0x008fe20000010000 */
[----:B------:R-:W-:Y:S01]  /*1010*/  @!P3 FADD.FTZ R5, R5, R9 ;  /* 0x000000090505b221 */ /* 0x000fe20000010000 */
[----:B------:R-:W-:-:S03]  /*1020*/  ISETP.EQ.OR P3, PT, R6, UR18, P4 ;  /* 0x0000001206007c0c */ /* 0x000fc6000a762670 */
[----:B------:R-:W-:Y:S01]  /*1030*/  IMAD.U32 R7, RZ, RZ, UR26 ;  /* 0x0000001aff077e24 */ /* 0x000fe2000f8e00ff */
[----:B------:R-:W-:Y:S01]  /*1040*/  MOV R6, UR25 ;  /* 0x0000001900067c02 */ /* 0x000fe20008000f00 */
[----:B--2---:R-:W-:Y:S01]  /*1050*/  @!P6 FADD.FTZ R4, R4, R10 ;  /* 0x0000000a0404e221 */ /* 0x004fe20000010000 */
        /* <DEDUP_REMOVED lines=15> */
[----:B------:R-:W-:Y:S01]  /*1150*/  MOV R8, UR28 ;  /* 0x0000001c00087c02 */ /* 0x000fe20008000f00 */
[----:B------:R-:W-:Y:S01]  /*1160*/  IMAD.U32 R9, RZ, RZ, UR29 ;  /* 0x0000001dff097e24 */ /* 0x000fe2000f8e00ff */
[----:B------:R-:W-:-:S02]  /*1170*/  @!UP1 UIMAD.WIDE.U32 UR28, UR24, 0x8, UR16 ;  /* 0x00000008181c98a5 */ /* 0x000fc4000f8e0010 */
        /* <DEDUP_REMOVED lines=28> */
.L_x_2353:
        /* <DEDUP_REMOVED lines=54> */
.L_x_2355:
        /* <DEDUP_REMOVED lines=27> */
.L_x_2356:
        /* <DEDUP_REMOVED lines=13> */
.L_x_2357:
[----:B------:R-:W-:Y:S05]  /*1920*/  BSYNC.RECONVERGENT B0 ;  /* 0x0000000000007941 */ /* 0x000fea0003800200 */
.L_x_2350:
        /* <DEDUP_REMOVED lines=28> */
[C---:B------:R-:W-:Y:S01]  /*1af0*/  FADD.FTZ R5, -R14.reuse, R16 ;  /* 0x000000100e057221 */ /* 0x040fe20000010100 */
[----:B------:R-:W-:Y:S01]  /*1b00*/  FADD.FTZ R17, -R14, R17 ;  /* 0x000000110e117221 */ /* 0x000fe20000010100 */
        /* <DEDUP_REMOVED lines=8> */
[----:B-----5:R-:W-:-:S02]  /*1b90*/  HADD2.F32 R9, -RZ, R28.H0_H0 ;  /* 0x2000001cff097230 */ /* 0x020fc40000004100 */
[----:B------:R-:W-:-:S03]  /*1ba0*/  FFMA.FTZ R4, R0, R5, R7 ;  /* 0x0000000500047223 */ /* 0x000fc60000010007 */
        /* <DEDUP_REMOVED lines=12> */
.L_x_2358:
        /* <DEDUP_REMOVED lines=13> */
.L_x_2360:
[----:B------:R-:W-:Y:S05]  /*1d40*/  BSYNC.RECONVERGENT B0 ;  /* 0x0000000000007941 */ /* 0x000fea0003800200 */
.L_x_2359:
[----:B------:R-:W-:Y:S02]  /*1d50*/  UIADD3 UR8, UPT, UPT, UR20, UR8, URZ ;  /* 0x0000000814087290 */ /* 0x000fe4000fffe0ff */
[----:B------:R-:W-:Y:S02]  /*1d60*/  UIADD3 UR4, UPT, UPT, UR4, 0x1, URZ ;  /* 0x0000000104047890 */ /* 0x000fe4000fffe0ff */
[----:B------:R-:W-:-:S09]  /*1d70*/  UISETP.GE.AND UP0, UPT, UR8, UR7, UPT ;  /* 0x000000070800728c */ /* 0x000fd2000bf06270 */
[----:B------:R-:W-:Y:S05]  /*1d80*/  BRA.U !UP0, `(.L_x_2361) ;  /* 0xffffffe508287547 */ /* 0x000fea000b83ffff */
[----:B------:R-:W-:Y:S05]  /*1d90*/  EXIT ;  /* 0x000000000000794d */ /* 0x000fea0003800000 */
.L_x_2362:
        /* <DEDUP_REMOVED lines=14> */
.L_x_2527:


//--------------------- .text._Z35group_norm_nhwc_fwd_one_pass_kernelI11Fp32IOFp16WLi128ELi12ELi384EEv26Group_norm_nhwc_fwd_params --------------------------
	.section	.text._Z35group_norm_nhwc_fwd_one_pass_kernelI11Fp32IOFp16WLi128ELi12ELi384EEv26Group_norm_nhwc_fwd_params,"ax",@progbits
	.align	128
        .global         _Z35group_norm_nhwc_fwd_one_pass_kernelI11Fp32IOFp16WLi128ELi12ELi384EEv26Group_norm_nhwc_fwd_params
        .type           _Z35group_norm_nhwc_fwd_one_pass_kernelI11Fp32IOFp16WLi128ELi12ELi384EEv26Group_norm_nhwc_fwd_params,@function
        .size           _Z35group_norm_nhwc_fwd_one_pass_kernelI11Fp32IOFp16WLi128ELi12ELi384EEv26Group_norm_nhwc_fwd_params,(.L_x_2528 - _Z35group_norm_nhwc_fwd_one_pass_kernelI11Fp32IOFp16WLi128ELi12ELi384EEv26Group_norm_nhwc_fwd_params)
        .other          _Z35group_norm_nhwc_fwd_one_pass_kernelI11Fp32IOFp16WLi128ELi12ELi384EEv26Group_norm_nhwc_fwd_params,@"STO_CUDA_ENTRY STV_DEFAULT"
_Z35group_norm_nhwc_fwd_one_pass_kernelI11Fp32IOFp16WLi128ELi12ELi384EEv26Group_norm_nhwc_fwd_params:
.text._Z35group_norm_nhwc_fwd_one_pass_kernelI11Fp32IOFp16WLi128ELi12ELi384EEv26Group_norm_nhwc_fwd_params:
        /* <DEDUP_REMOVED lines=27> */
.L_x_2382:
[----:B0-----:R-:W0:Y:S01]  /*01b0*/  LDC R0, c[0x0][0x3f8] ;  /* 0x0000fe00ff007b82 */ /* 0x001e220000000800 */
[----:B--2---:R-:W-:Y:S01]  /*01c0*/  IABS R9, UR8 ;  /* 0x0000000800097c13 */ /* 0x004fe20008000000 */
[----:B-1----:R-:W1:Y:S01]  /*01d0*/  LDCU.64 UR10, c[0x0][0x3e8] ;  /* 0x00007d00ff0a77ac */ /* 0x002e620008000a00 */
[----:B------:R-:W-:Y:S02]  /*01e0*/  SHF.R.S32.HI R15, RZ, 0x1f, R2 ;  /* 0x0000001fff0f7819 */ /* 0x000fe40000011402 */
[----:B------:R-:W-:Y:S02]  /*01f0*/  CS2R R20, SRZ ;  /* 0x0000000000147805 */ /* 0x000fe4000001ff00 */
[----:B------:R-:W-:Y:S02]  /*0200*/  IADD3 R12, PT, PT, R2, 0x40, RZ ;  /* 0x00000040020c7810 */ /* 0x000fe40007ffe0ff */
        /* <DEDUP_REMOVED lines=21> */
[----:B------:R-:W-:-:S04]  /*0360*/  IMAD R4, R4, 0x6, RZ ;  /* 0x0000000604047824 */ /* 0x000fc800078e02ff */
[----:B------:R-:W-:-:S05]  /*0370*/  IMAD.MOV R4, RZ, RZ, -R4 ;  /* 0x000000ffff047224 */ /* 0x000fca00078e0a04 */
[----:B------:R-:W-:Y:S01]  /*0380*/  PRMT R7, R4, 0x7710, RZ ;  /* 0x0000771004077816 */ /* 0x000fe200000000ff */
[----:B------:R-:W-:Y:S01]  /*0390*/  @!P2 VIADD R17, R17, 0x1 ;  /* 0x000000011111a836 */ /* 0x000fe20000000000 */
[-C--:B------:R-:W-:Y:S02]  /*03a0*/  @!P2 IADD3 R5, PT, PT, R5, -R8.reuse, RZ ;  /* 0x800000080505a210 */ /* 0x080fe40007ffe0ff */
[----:B-1----:R-:W-:Y:S02]  /*03b0*/  ISETP.GE.U32.AND P2, PT, R12, UR10, PT ;  /* 0x0000000a0c007c0c */ /* 0x002fe4000bf46070 */
[----:B------:R-:W-:Y:S02]  /*03c0*/  ISETP.GE.U32.AND P1, PT, R5, R8, PT ;  /* 0x000000080500720c */ /* 0x000fe40003f26070 */
[----:B------:R-:W-:Y:S02]  /*03d0*/  LOP3.LUT R5, R0, UR8, RZ, 0x3c, !PT ;  /* 0x0000000800057c12 */ /* 0x000fe4000f8e3cff */
[----:B------:R-:W-:-:S02]  /*03e0*/  ISETP.GE.AND.EX P2, PT, R13, UR11, PT, P2 ;  /* 0x0000000b0d007c0c */ /* 0x000fc4000bf46320 */
[----:B------:R-:W-:Y:S02]  /*03f0*/  ISETP.GE.AND P4, PT, R5, RZ, PT ;  /* 0x000000ff0500720c */ /* 0x000fe40003f86270 */
[----:B------:R-:W-:-:S04]  /*0400*/  IADD3 R7, PT, PT, R7, R24, RZ ;  /* 0x0000001807077210 */ /* 0x000fc80007ffe0ff */
[----:B------:R-:W-:Y:S02]  /*0410*/  SHF.L.U32 R7, R7, 0x1, RZ ;  /* 0x0000000107077819 */ /* 0x000fe400000006ff */
[----:B------:R-:W-:Y:S02]  /*0420*/  @P1 IADD3 R17, PT, PT, R17, 0x1, RZ ;  /* 0x0000000111111810 */ /* 0x000fe40007ffe0ff */
[----:B------:R-:W-:Y:S01]  /*0430*/  ISETP.GE.U32.AND P1, PT, R2, UR10, PT ;  /* 0x0000000a02007c0c */ /* 0x000fe2000bf26070 */
[----:B------:R-:W0:Y:S01]  /*0440*/  @!P2 LDC.64 R8, c[0x0][0x3e0] ;  /* 0x0000f800ff08ab82 */ /* 0x000e220000000a00 */
[----:B------:R-:W-:Y:S02]  /*0450*/  LOP3.LUT R7, R7, 0xffff, RZ, 0xc0, !PT ;  /* 0x0000ffff07077812 */ /* 0x000fe400078ec0ff */
[----:B------:R-:W-:Y:S01]  /*0460*/  ISETP.GE.AND.EX P1, PT, R15, UR11, PT, P1 ;  /* 0x0000000b0f007c0c */ /* 0x000fe2000bf26310 */
[----:B------:R-:W1:Y:S01]  /*0470*/  LDCU.64 UR10, c[0x0][0x3f0] ;  /* 0x00007e00ff0a77ac */ /* 0x000e620008000a00 */
[----:B------:R-:W-:-:S02]  /*0480*/  @!P4 IADD3 R17, PT, PT, -R17, RZ, RZ ;  /* 0x000000ff1111c210 */ /* 0x000fc40007ffe1ff */
[----:B------:R-:W-:-:S04]  /*0490*/  @!P3 LOP3.LUT R17, RZ, R0, RZ, 0x33, !PT ;  /* 0x00000000ff11b212 */ /* 0x000fc800078e33ff */
[----:B------:R-:W-:Y:S02]  /*04a0*/  IADD3 R5, PT, PT, -R17, RZ, RZ ;  /* 0x000000ff11057210 */ /* 0x000fe40007ffe1ff */
[----:B------:R-:W-:-:S03]  /*04b0*/  SHF.R.S32.HI R4, RZ, 0x1f, R17 ;  /* 0x0000001fff047819 */ /* 0x000fc60000011411 */
[----:B------:R-:W2:Y:S01]  /*04c0*/  @!P1 LDC.64 R10, c[0x0][0x3e0] ;  /* 0x0000f800ff0a9b82 */ /* 0x000ea20000000a00 */
[----:B------:R-:W-:-:S04]  /*04d0*/  IMAD R0, R0, R5, UR8 ;  /* 0x0000000800007e24 */ /* 0x000fc8000f8e0205 */
[----:B------:R-:W-:Y:S02]  /*04e0*/  IMAD R0, R0, 0xc, RZ ;  /* 0x0000000c00007824 */ /* 0x000fe400078e02ff */
[----:B-1----:R-:W-:Y:S02]  /*04f0*/  IMAD R14, R4, UR10, RZ ;  /* 0x0000000a040e7c24 */ /* 0x002fe4000f8e02ff */
[----:B------:R-:W1:Y:S01]  /*0500*/  @!P2 LDC.64 R4, c[0x0][0x390] ;  /* 0x0000e400ff04ab82 */ /* 0x000e620000000a00 */
[C---:B------:R-:W-:Y:S01]  /*0510*/  IADD3 R26, P3, PT, R0.reuse, R7, RZ ;  /* 0x00000007001a7210 */ /* 0x040fe20007f7e0ff */
[----:B------:R-:W-:Y:S02]  /*0520*/  IMAD R29, R17, UR11, R14 ;  /* 0x0000000b111d7c24 */ /* 0x000fe4000f8e020e */
[----:B0-----:R-:W-:Y:S01]  /*0530*/  @!P2 IMAD R13, R13, R8, RZ ;  /* 0x000000080d0da224 */ /* 0x001fe200078e02ff */
[----:B------:R-:W-:-:S03]  /*0540*/  LEA.HI.X.SX32 R27, R0, RZ, 0x1, P3 ;  /* 0x000000ff001b7211 */ /* 0x000fc600018f0eff */
[----:B------:R-:W0:Y:S01]  /*0550*/  @!P1 LDC.64 R6, c[0x0][0x390] ;  /* 0x0000e400ff069b82 */ /* 0x000e220000000a00 */
[----:B------:R-:W-:Y:S02]  /*0560*/  @!P2 IMAD R9, R12, R9, R13 ;  /* 0x000000090c09a224 */ /* 0x000fe400078e020d */
[----:B------:R-:W-:-:S04]  /*0570*/  IMAD.WIDE.U32 R26, R17, UR10, R26 ;  /* 0x0000000a111a7c25 */ /* 0x000fc8000f8e001a */
[----:B--2---:R-:W-:Y:S01]  /*0580*/  @!P1 IMAD R15, R15, R10, RZ ;  /* 0x0000000a0f0f9224 */ /* 0x004fe200078e02ff */
[-C--:B------:R-:W-:Y:S01]  /*0590*/  @!P1 MOV R28, R26.reuse ;  /* 0x0000001a001c9202 */ /* 0x080fe20000000f00 */
[----:B------:R-:W-:Y:S01]  /*05a0*/  IMAD.IADD R29, R27, 0x1, R29 ;  /* 0x000000011b1d7824 */ /* 0x000fe200078e021d */
[----:B------:R-:W-:Y:S01]  /*05b0*/  @!P2 MOV R14, R26 ;  /* 0x0000001a000ea202 */ /* 0x000fe20000000f00 */
[C---:B------:R-:W-:Y:S02]  /*05c0*/  @!P1 IMAD R17, R2.reuse, R11, R15 ;  /* 0x0000000b02119224 */ /* 0x040fe400078e020f */
[----:B------:R-:W-:Y:S01]  /*05d0*/  @!P1 IMAD.WIDE.U32 R10, R2, R10, R28 ;  /* 0x0000000a020a9225 */ /* 0x000fe200078e001c */
[----:B------:R-:W-:-:S03]  /*05e0*/  @!P2 MOV R15, R29 ;  /* 0x0000001d000fa202 */ /* 0x000fc60000000f00 */
[----:B------:R-:W-:Y:S02]  /*05f0*/  @!P1 IMAD.IADD R11, R11, 0x1, R17 ;  /* 0x000000010b0b9824 */ /* 0x000fe400078e0211 */
[----:B------:R-:W-:Y:S01]  /*0600*/  @!P2 IMAD.WIDE.U32 R12, R12, R8, R14 ;  /* 0x000000080c0ca225 */ /* 0x000fe200078e000e */
[----:B0-----:R-:W-:-:S04]  /*0610*/  @!P1 LEA R6, P3, R10, R6, 0x2 ;  /* 0x000000060a069211 */ /* 0x001fc800078610ff */
[----:B------:R-:W-:Y:S02]  /*0620*/  @!P2 IADD3 R9, PT, PT, R13, R9, RZ ;  /* 0x000000090d09a210 */ /* 0x000fe40007ffe0ff */
[----:B-1----:R-:W-:Y:S02]  /*0630*/  @!P2 LEA R8, P4, R12, R4, 0x2 ;  /* 0x000000040c08a211 */ /* 0x002fe400078810ff */
        /* <DEDUP_REMOVED lines=51> */
.L_x_2364:
[----:B----4-:R-:W-:Y:S05]  /*0970*/  BSYNC.RECONVERGENT B0 ;  /* 0x0000000000007941 */ /* 0x010fea0003800200 */
.L_x_2363:
        /* <DEDUP_REMOVED lines=36> */
.L_x_2366:
[----:B------:R-:W-:Y:S05]  /*0bc0*/  BSYNC.RECONVERGENT B0 ;  /* 0x0000000000007941 */ /* 0x000fea0003800200 */
.L_x_2365:
        /* <DEDUP_REMOVED lines=33> */
.L_x_2369:
[----:B------:R-:W2:Y:S04]  /*0de0*/  LDG.E.STRONG.GPU R6, desc[UR14][R4.64] ;  /* 0x0000000e04067981 */ /* 0x000ea8000c1ef900 */
[----:B--2---:R-:W-:Y:S01]  /*0df0*/  CCTL.IVALL ;  /* 0x00000000ff00798f */ /* 0x004fe20002000000 */
[----:B------:R-:W-:Y:S05]  /*0e00*/  YIELD ;  /* 0x0000000000007946 */ /* 0x000fea0003800000 */
[----:B------:R-:W-:-:S13]  /*0e10*/  ISETP.NE.AND P4, PT, R6, R9, PT ;  /* 0x000000090600720c */ /* 0x000fda0003f85270 */
[----:B------:R-:W-:Y:S05]  /*0e20*/  @P4 BRA `(.L_x_2369) ;  /* 0xfffffffc00ec4947 */ /* 0x000fea000383ffff */
.L_x_2368:
        /* <DEDUP_REMOVED lines=15> */
.L_x_2371:
        /* <DEDUP_REMOVED lines=91> */
.L_x_2370:
        /* <DEDUP_REMOVED lines=53> */
.L_x_2372:
        /* <DEDUP_REMOVED lines=27> */
.L_x_2373:
        /* <DEDUP_REMOVED lines=13> */
.L_x_2374:
[----:B------:R-:W-:Y:S05]  /*1aa0*/  BSYNC.RECONVERGENT B0 ;  /* 0x0000000000007941 */ /* 0x000fea0003800200 */
.L_x_2367:
        /* <DEDUP_REMOVED lines=20> */
[----:B------:R-:W-:-:S05]  /*1bf0*/  LOP3.LUT R11, R11, 0xffff, RZ, 0xc0, !PT ;  /* 0x0000ffff0b0b7812 */ /* 0x000fca00078ec0ff */
[----:B------:R-:W-:Y:S02]  /*1c00*/  IMAD.IADD R13, R0, 0x1, R11 ;  /* 0x00000001000d7824 */ /* 0x000fe400078e020b */
[----:B------:R-:W-:Y:S02]  /*1c10*/  @P0 FMUL.FTZ R11, R19, UR10 ;  /* 0x0000000a130b0c20 */ /* 0x000fe40008410000 */
[----:B-1----:R-:W-:-:S03]  /*1c20*/  IMAD.WIDE R6, R13, 0x2, R6 ;  /* 0x000000020d067825 */ /* 0x002fc600078e0206 */
[----:B------:R1:W-:Y:S01]  /*1c30*/  @P0 STG.E.64 desc[UR14][R8.64], R10 ;  /* 0x0000000a08000986 */ /* 0x0003e2000c101b0e */
        /* <DEDUP_REMOVED lines=33> */
[C---:B------:R-:W-:Y:S01]  /*1e50*/  FADD.FTZ R7, -R0.reuse, R20 ;  /* 0x0000001400077221 */ /* 0x040fe20000010100 */
[----:B------:R-:W-:Y:S01]  /*1e60*/  MOV R5, R29 ;  /* 0x0000001d00057202 */ /* 0x000fe20000000f00 */
[----:B------:R-:W1:Y:S01]  /*1e70*/  LDCU.64 UR10, c[0x0][0x380] ;  /* 0x00007000ff0a77ac */ /* 0x000e620008000a00 */
[----:B------:R-:W-:Y:S01]  /*1e80*/  FADD.FTZ R21, -R0, R21 ;  /* 0x0000001500157221 */ /* 0x000fe20000010100 */
[----:B------:R-:W-:-:S04]  /*1e90*/  FMUL.FTZ R7, R7, R10 ;  /* 0x0000000a07077220 */ /* 0x000fc80000410000 */
[----:B------:R-:W-:Y:S01]  /*1ea0*/  FFMA.FTZ R8, R11, R7, R14 ;  /* 0x000000070b087223 */ /* 0x000fe2000001000e */
[----:B0-----:R-:W-:Y:S02]  /*1eb0*/  IMAD R9, R9, UR16, RZ ;  /* 0x0000001009097c24 */ /* 0x001fe4000f8e02ff */
[----:B------:R-:W-:-:S04]  /*1ec0*/  IMAD.WIDE.U32 R4, R2, UR16, R4 ;  /* 0x0000001002047c25 */ /* 0x000fc8000f8e0004 */
[----:B------:R-:W-:Y:S01]  /*1ed0*/  IMAD R9, R2, UR17, R9 ;  /* 0x0000001102097c24 */ /* 0x000fe2000f8e0209 */
[----:B-1----:R-:W-:-:S03]  /*1ee0*/  LEA R6, P1, R4, UR10, 0x2 ;  /* 0x0000000a04067c11 */ /* 0x002fc6000f8210ff */
[----:B------:R-:W-:Y:S02]  /*1ef0*/  IMAD.IADD R5, R5, 0x1, R9 ;  /* 0x0000000105057824 */ /* 0x000fe400078e0209 */
[----:B------:R-:W-:-:S03]  /*1f00*/  FMUL.FTZ R9, R21, R10 ;  /* 0x0000000a15097220 */ /* 0x000fc60000410000 */
[----:B------:R-:W-:Y:S01]  /*1f10*/  LEA.HI.X R7, R4, UR11, R5, 0x2, P1 ;  /* 0x0000000b04077c11 */ /* 0x000fe200088f1405 */
[----:B------:R-:W-:-:S05]  /*1f20*/  FFMA.FTZ R9, R12, R9, R13 ;  /* 0x000000090c097223 */ /* 0x000fca000001000d */
[----:B------:R0:W-:Y:S02]  /*1f30*/  STG.E.64 desc[UR14][R6.64], R8 ;  /* 0x0000000806007986 */ /* 0x0001e4000c101b0e */
.L_x_2378:
[----:B------:R-:W-:Y:S05]  /*1f40*/  BSYNC.RECONVERGENT B1 ;  /* 0x0000000000017941 */ /* 0x000fea0003800200 */
.L_x_2377:
        /* <DEDUP_REMOVED lines=19> */
.L_x_2376:
        /* <DEDUP_REMOVED lines=12> */
[----:B------:R-:W-:-:S02]  /*2140*/  IMAD.MOV.U32 R7, RZ, RZ, R29 ;  /* 0x000000ffff077224 */ /* 0x000fc400078e001d */
        /* <DEDUP_REMOVED lines=17> */
.L_x_2381:
[----:B------:R-:W-:Y:S05]  /*2260*/  BSYNC.RECONVERGENT B1 ;  /* 0x0000000000017941 */ /* 0x000fea0003800200 */
.L_x_2380:
        /* <DEDUP_REMOVED lines=32> */
.L_x_2379:
[----:B------:R-:W-:Y:S05]  /*2470*/  BSYNC.RECONVERGENT B0 ;  /* 0x0000000000007941 */ /* 0x000fea0003800200 */
.L_x_2375:
[----:B------:R-:W-:Y:S02]  /*2480*/  UIADD3 UR8, UPT, UPT, UR19, UR8, URZ ;  /* 0x0000000813087290 */ /* 0x000fe4000fffe0ff */
[----:B------:R-:W-:Y:S02]  /*2490*/  UIADD3 UR4, UPT, UPT, UR4, 0x1, URZ ;  /* 0x0000000104047890 */ /* 0x000fe4000fffe0ff */
[----:B------:R-:W-:-:S09]  /*24a0*/  UISETP.GE.AND UP1, UPT, UR8, UR7, UPT ;  /* 0x000000070800728c */ /* 0x000fd2000bf26270 */
[----:B------:R-:W-:Y:S05]  /*24b0*/  BRA.U !UP1, `(.L_x_2382) ;  /* 0xffffffdd093c7547 */ /* 0x000fea000b83ffff */
[----:B------:R-:W-:Y:S05]  /*24c0*/  EXIT ;  /* 0x000000000000794d */ /* 0x000fea0003800000 */
.L_x_2383:
        /* <DEDUP_REMOVED lines=11> */
.L_x_2528:


//--------------------- .text._Z35group_norm_nhwc_fwd_one_pass_kernelI11Fp32IOFp16WLi256ELi12ELi384EEv26Group_norm_nhwc_fwd_params --------------------------
	.section	.text._Z35group_norm_nhwc_fwd_one_pass_kernelI11Fp32IOFp16WLi256ELi12ELi384EEv26Group_norm_nhwc_fwd_params,"ax",@progbits
	.align	128
        .global         _Z35group_norm_nhwc_fwd_one_pass_kernelI11Fp32IOFp16WLi256ELi12ELi384EEv26Group_norm_nhwc_fwd_params
        .type           _Z35group_norm_nhwc_fwd_one_pass_kernelI11Fp32IOFp16WLi256ELi12ELi384EEv26Group_norm_nhwc_fwd_params,@function
        .size           _Z35group_norm_nhwc_fwd_one_pass_kernelI11Fp32IOFp16WLi256ELi12ELi384EEv26Group_norm_nhwc_fwd_params,(.L_x_2529 - _Z35group_norm_nhwc_fwd_one_pass_kernelI11Fp32IOFp16WLi256ELi12ELi384EEv26Group_norm_nhwc_fwd_params)
        .other          _Z35group_norm_nhwc_fwd_one_pass_kernelI11Fp32IOFp16WLi256ELi12ELi384EEv26Group_norm_nhwc_fwd_params,@"STO_CUDA_ENTRY STV_DEFAULT"
_Z35group_norm_nhwc_fwd_one_pass_kernelI11Fp32IOFp16WLi256ELi12ELi384EEv26Group_norm_nhwc_fwd_params:
.text._Z35group_norm_nhwc_fwd_one_pass_kernelI11Fp32IOFp16WLi256ELi12ELi384EEv26Group_norm_nhwc_fwd_params:
        /* <DEDUP_REMOVED lines=25> */
.L_x_2411:
        /* <DEDUP_REMOVED lines=26> */
[-C--:B------:R-:W-:Y:S01]  /*0330*/  @!P2 IADD3 R2, PT, PT, R2, -R7.reuse, RZ ;  /* 0x800000070202a210 */ /* 0x080fe20007ffe0ff */
[----:B------:R-:W-:Y:S01]  /*0340*/  @!P2 VIADD R5, R5, 0x1 ;  /* 0x000000010505a836 */ /* 0x000fe20000000000 */
        /* <DEDUP_REMOVED lines=13> */
[----:B------:R-:W-:Y:S01]  /*0420*/  ISETP.GE.U32.AND P3, PT, R21, UR10, PT ;  /* 0x0000000a15007c0c */ /* 0x000fe2000bf66070 */
[----:B------:R-:W-:Y:S01]  /*0430*/  IMAD.IADD R2, R7, 0x1, R8 ;  /* 0x0000000107027824 */ /* 0x000fe200078e0208 */
[----:B------:R-:W-:Y:S01]  /*0440*/  IADD3 R9, PT, PT, -R5, RZ, RZ ;  /* 0x000000ff05097210 */ /* 0x000fe20007ffe1ff */
[----:B------:R-:W0:Y:S01]  /*0450*/  @!P2 LDC.64 R6, c[0x0][0x3e0] ;  /* 0x0000f800ff06ab82 */ /* 0x000e220000000a00 */
[----:B------:R-:W-:Y:S02]  /*0460*/  ISETP.GE.U32.AND P1, PT, R23, UR10, PT ;  /* 0x0000000a17007c0c */ /* 0x000fe4000bf26070 */
[----:B------:R-:W-:Y:S01]  /*0470*/  SHF.L.U32 R2, R2, 0x1, RZ ;  /* 0x0000000102027819 */ /* 0x000fe200000006ff */
[----:B------:R-:W-:Y:S01]  /*0480*/  IMAD R0, R0, R9, UR8 ;  /* 0x0000000800007e24 */ /* 0x000fe2000f8e0209 */
[----:B------:R-:W-:Y:S02]  /*0490*/  ISETP.GE.AND.EX P3, PT, R13, UR11, PT, P3 ;  /* 0x0000000b0d007c0c */ /* 0x000fe4000bf66330 */
[----:B------:R-:W-:Y:S01]  /*04a0*/  LOP3.LUT R27, R2, 0xffff, RZ, 0xc0, !PT ;  /* 0x0000ffff021b7812 */ /* 0x000fe200078ec0ff */
[----:B------:R-:W-:Y:S01]  /*04b0*/  IMAD R0, R0, 0xc, RZ ;  /* 0x0000000c00007824 */ /* 0x000fe200078e02ff */
[----:B------:R-:W-:Y:S01]  /*04c0*/  SHF.R.S32.HI R2, RZ, 0x1f, R5 ;  /* 0x0000001fff027819 */ /* 0x000fe20000011405 */
[----:B------:R-:W1:Y:S01]  /*04d0*/  @!P2 LDC.64 R16, c[0x0][0x390] ;  /* 0x0000e400ff10ab82 */ /* 0x000e620000000a00 */
[----:B------:R-:W-:-:S02]  /*04e0*/  ISETP.GE.AND.EX P1, PT, R29, UR11, PT, P1 ;  /* 0x0000000b1d007c0c */ /* 0x000fc4000bf26310 */
        /* <DEDUP_REMOVED lines=9> */
[----:B0-----:R-:W-:Y:S01]  /*0580*/  @!P2 IMAD R4, R3, R6, RZ ;  /* 0x000000060304a224 */ /* 0x001fe200078e02ff */
[----:B------:R-:W-:Y:S01]  /*0590*/  IADD3 R25, PT, PT, R27, R25, RZ ;  /* 0x000000191b197210 */ /* 0x000fe20007ffe0ff */
[----:B------:R-:W0:Y:S01]  /*05a0*/  @!P3 LDC.64 R2, c[0x0][0x3e0] ;  /* 0x0000f800ff02bb82 */ /* 0x000e220000000a00 */
[----:B------:R-:W-:Y:S01]  /*05b0*/  @!P2 MOV R24, R26 ;  /* 0x0000001a0018a202 */ /* 0x000fe20000000f00 */
[----:B------:R-:W-:-:S04]  /*05c0*/  @!P2 IMAD R15, R11, R7, R4 ;  /* 0x000000070b0fa224 */ /* 0x000fc800078e0204 */
[----:B------:R-:W-:Y:S02]  /*05d0*/  @!P2 IMAD.WIDE.U32 R6, R11, R6, R24 ;  /* 0x000000060b06a225 */ /* 0x000fe400078e0018 */
[----:B------:R-:W2:Y:S02]  /*05e0*/  @!P1 LDC.64 R4, c[0x0][0x3e0] ;  /* 0x0000f800ff049b82 */ /* 0x000ea40000000a00 */
[----:B------:R-:W-:Y:S01]  /*05f0*/  @!P2 IMAD.IADD R7, R7, 0x1, R15 ;  /* 0x000000010707a824 */ /* 0x000fe200078e020f */
[----:B-1----:R-:W-:-:S04]  /*0600*/  @!P2 LEA R16, P5, R6, R16, 0x2 ;  /* 0x000000100610a211 */ /* 0x002fc800078a10ff */
[----:B------:R-:W-:Y:S01]  /*0610*/  @!P2 LEA.HI.X R17, R6, R17, R7, 0x2, P5 ;  /* 0x000000110611a211 */ /* 0x000fe200028f1407 */
[----:B------:R-:W1:Y:S01]  /*0620*/  @!P3 LDC.64 R10, c[0x0][0x390] ;  /* 0x0000e400ff0abb82 */ /* 0x000e620000000a00 */
[----:B0-----:R-:W-:-:S07]  /*0630*/  @!P3 IMAD R12, R13, R2, RZ ;  /* 0x000000020d0cb224 */ /* 0x001fce00078e02ff */
[----:B------:R-:W0:Y:S01]  /*0640*/  @!P1 LDC.64 R14, c[0x0][0x390] ;  /* 0x0000e400ff0e9b82 */ /* 0x000e220000000a00 */
        /* <DEDUP_REMOVED lines=9> */
[----:B------:R-:W-:Y:S02]  /*06e0*/  @!P3 IADD3 R3, PT, PT, R3, R29, RZ ;  /* 0x0000001d0303b210 */ /* 0x000fe40007ffe0ff */
[C---:B-1----:R-:W-:Y:S01]  /*06f0*/  @!P3 LEA R10, P6, R2.reuse, R10, 0x2 ;  /* 0x0000000a020ab211 */ /* 0x042fe200078c10ff */
[----:B------:R-:W-:Y:S02]  /*0700*/  @!P1 IMAD.WIDE.U32 R4, R23, R4, R12 ;  /* 0x0000000417049225 */ /* 0x000fe400078e000c */
[----:B------:R-:W1:Y:S01]  /*0710*/  @!P4 LDC.64 R12, c[0x0][0x390] ;  /* 0x0000e400ff0ccb82 */ /* 0x000e620000000a00 */
[----:B------:R-:W-:Y:S01]  /*0720*/  @!P3 LEA.HI.X R11, R2, R11, R3, 0x2, P6 ;  /* 0x0000000b020bb211 */ /* 0x000fe200030f1403 */
[----:B------:R-:W-:Y:S01]  /*0730*/  @!P1 IMAD.IADD R21, R5, 0x1, R21 ;  /* 0x0000000105159824 */ /* 0x000fe200078e0215 */
[C---:B0-----:R-:W-:Y:S01]  /*0740*/  @!P1 LEA R14, P5, R4.reuse, R14, 0x2 ;  /* 0x0000000e040e9211 */ /* 0x041fe200078a10ff */
[----:B------:R-:W-:Y:S01]  /*0750*/  HFMA2 R3, -RZ, RZ, 0, 0 ;  /* 0x00000000ff037431 */ /* 0x000fe200000001ff */
[----:B------:R-:W-:Y:S01]  /*0760*/  MOV R2, RZ ;  /* 0x000000ff00027202 */ /* 0x000fe20000000f00 */
[----:B--2---:R-:W-:Y:S01]  /*0770*/  @!P4 IMAD R18, R19, R6, RZ ;  /* 0x000000061312c224 */ /* 0x004fe200078e02ff */
[----:B------:R-:W-:-:S02]  /*0780*/  @!P1 LEA.HI.X R15, R4, R15, R21, 0x2, P5 ;  /* 0x0000000f040f9211 */ /* 0x000fc400028f1415 */
[----:B------:R-:W-:Y:S02]  /*0790*/  CS2R R4, SRZ ;  /* 0x0000000000047805 */ /* 0x000fe4000001ff00 */
[----:B------:R-:W-:Y:S01]  /*07a0*/  @!P4 MOV R19, R25 ;  /* 0x000000190013c202 */ /* 0x000fe20000000f00 */
[C---:B------:R-:W-:Y:S01]  /*07b0*/  @!P4 IMAD R21, R9.reuse, R7, R18 ;  /* 0x000000070915c224 */ /* 0x040fe200078e0212 */
[----:B------:R-:W-:Y:S01]  /*07c0*/  @!P4 MOV R18, R26 ;  /* 0x0000001a0012c202 */ /* 0x000fe20000000f00 */
[----:B------:R-:W2:Y:S04]  /*07d0*/  @!P2 LDG.E.64 R2, desc[UR16][R16.64] ;  /* 0x000000101002a981 */ /* 0x000ea8000c1e1b00 */
[----:B------:R-:W-:Y:S01]  /*07e0*/  @!P4 IMAD.WIDE.U32 R18, R9, R6, R18 ;  /* 0x000000060912c225 */ /* 0x000fe200078e0012 */
[----:B------:R-:W3:Y:S01]  /*07f0*/  @!P1 LDG.E.64 R4, desc[UR16][R14.64] ;  /* 0x000000100e049981 */ /* 0x000ee2000c1e1b00 */
[----:B------:R-:W-:-:S03]  /*0800*/  CS2R R6, SRZ ;  /* 0x0000000000067805 */ /* 0x000fc6000001ff00 */
[----:B------:R-:W-:Y:S02]  /*0810*/  @!P4 IADD3 R9, PT, PT, R19, R21, RZ ;  /* 0x000000151309c210 */ /* 0x000fe40007ffe0ff */
[C---:B-1----:R-:W-:Y:S02]  /*0820*/  @!P4 LEA R12, P2, R18.reuse, R12, 0x2 ;  /* 0x0000000c120cc211 */ /* 0x042fe400078410ff */
        /* <DEDUP_REMOVED lines=9> */
[----:B---3--:R-:W-:Y:S01]  /*08c0*/  FMUL.FTZ R17, R5, R5 ;  /* 0x0000000505117220 */ /* 0x008fe20000410000 */
[----:B------:R-:W-:-:S03]  /*08d0*/  FADD.FTZ R14, R4, R5 ;  /* 0x00000005040e7221 */ /* 0x000fc60000010000 */
[----:B------:R-:W-:Y:S01]  /*08e0*/  FFMA.FTZ R17, R4, R4, R17 ;  /* 0x0000000404117223 */ /* 0x000fe20000010011 */
[C---:B------:R-:W-:Y:S01]  /*08f0*/  FFMA.FTZ R16, R2.reuse, R2, R19 ;  /* 0x0000000202107223 */ /* 0x040fe20000010013 */
[----:B------:R-:W-:Y:S01]  /*0900*/  FADD.FTZ R15, R2, R3 ;  /* 0x00000003020f7221 */ /* 0x000fe20000010000 */
[----:B------:R-:W-:Y:S01]  /*0910*/  FADD.FTZ R14, RZ, R14 ;  /* 0x0000000eff0e7221 */ /* 0x000fe20000010000 */
[----:B------:R-:W-:Y:S01]  /*0920*/  FADD.FTZ R17, RZ, R17 ;  /* 0x00000011ff117221 */ /* 0x000fe20000010000 */
[----:B-----5:R-:W-:Y:S01]  /*0930*/  FMUL.FTZ R19, R7, R7 ;  /* 0x0000000707137220 */ /* 0x020fe20000410000 */
[----:B------:R-:W-:Y:S01]  /*0940*/  FADD.FTZ R11, R6, R7 ;  /* 0x00000007060b7221 */ /* 0x000fe20000010000 */
[----:B------:R-:W-:Y:S01]  /*0950*/  FADD.FTZ R14, R14, R15 ;  /* 0x0000000f0e0e7221 */ /* 0x000fe20000010000 */
        /* <DEDUP_REMOVED lines=40> */
[----:B--2---:R-:W-:-:S03]  /*0be0*/  FADD.FTZ R11, R14, R17 ;  /* 0x000000110e0b7221 */ /* 0x004fc60000010000 */
[----:B------:R-:W-:-:S05]  /*0bf0*/  @!P2 IMAD.IADD R9, R9, 0x1, R12 ;  /* 0x000000010909a824 */ /* 0x000fca00078e020c */
[----:B------:R3:W-:Y:S02]  /*0c00*/  @!P2 STS.64 [R9+0x10], R10 ;  /* 0x0000100a0900a388 */ /* 0x0007e40000000a00 */
.L_x_2385:
[----:B------:R-:W-:Y:S05]  /*0c10*/  BSYNC.RECONVERGENT B0 ;  /* 0x0000000000007941 */ /* 0x000fea0003800200 */
.L_x_2384:
        /* <DEDUP_REMOVED lines=36> */
.L_x_2387:
[----:B------:R-:W-:Y:S05]  /*0e60*/  BSYNC.RECONVERGENT B0 ;  /* 0x0000000000007941 */ /* 0x000fea0003800200 */
.L_x_2386:
        /* <DEDUP_REMOVED lines=31> */
.L_x_2390:
[----:B---3--:R-:W2:Y:S04]  /*1060*/  LDG.E.STRONG.GPU R12, desc[UR16][R8.64] ;  /* 0x00000010080c7981 */ /* 0x008ea8000c1ef900 */
[----:B--2---:R-:W-:Y:S01]  /*1070*/  CCTL.IVALL ;  /* 0x00000000ff00798f */ /* 0x004fe20002000000 */
[----:B------:R-:W-:Y:S05]  /*1080*/  YIELD ;  /* 0x0000000000007946 */ /* 0x000fea0003800000 */
[----:B------:R-:W-:-:S13]  /*1090*/  ISETP.NE.AND P2, PT, R12, R15, PT ;  /* 0x0000000f0c00720c */ /* 0x000fda0003f45270 */
[----:B------:R-:W-:Y:S05]  /*10a0*/  @P2 BRA `(.L_x_2390) ;  /* 0xfffffffc00ec2947 */ /* 0x000fea000383ffff */
.L_x_2389:
        /* <DEDUP_REMOVED lines=15> */
.L_x_2392:
        /* <DEDUP_REMOVED lines=20> */
[----:B------:R-:W-:Y:S02]  /*12e0*/  MOV R14, UR24 ;  /* 0x00000018000e7c02 */ /* 0x000fe40008000f00 */
[----:B------:R-:W-:Y:S01]  /*12f0*/  MOV R15, UR25 ;  /* 0x00000019000f7c02 */ /* 0x000fe20008000f00 */
[----:B------:R-:W-:Y:S01]  /*1300*/  @!UP0 UIMAD.WIDE.U32 UR24, UR10, 0x8, UR18 ;  /* 0x000000080a1888a5 */ /* 0x000fe2000f8e0012 */
[----:B-1----:R-:W-:Y:S01]  /*1310*/  IMAD.U32 R16, RZ, RZ, UR26 ;  /* 0x0000001aff107e24 */ /* 0x002fe2000f8e00ff */
[----:B--2---:R-:W-:-:S03]  /*1320*/  MOV R17, UR27 ;  /* 0x0000001b00117c02 */ /* 0x004fc60008000f00 */
[----:B------:R-:W2:Y:S01]  /*1330*/  @!P4 LDG.E.64 R14, desc[UR16][R14.64] ;  /* 0x000000100e0ec981 */ /* 0x000ea2000c1e1b00 */
[----:B------:R-:W-:Y:S02]  /*1340*/  MOV R18, UR24 ;  /* 0x0000001800127c02 */ /* 0x000fe40008000f00 */
[----:B------:R-:W-:Y:S01]  /*1350*/  MOV R19, UR25 ;  /* 0x0000001900137c02 */ /* 0x000fe20008000f00 */
[----:B------:R-:W3:Y:S05]  /*1360*/  @!P6 LDG.E.64 R16, desc[UR16][R16.64] ;  /* 0x000000101010e981 */ /* 0x000eea000c1e1b00 */
        /* <DEDUP_REMOVED lines=14> */
[----:B------:R-:W-:Y:S02]  /*1450*/  IMAD.U32 R9, RZ, RZ, UR24 ;  /* 0x00000018ff097e24 */ /* 0x000fe4000f8e00ff */
[----:B---3--:R-:W-:Y:S01]  /*1460*/  @!P6 FADD.FTZ R10, R10, R16 ;  /* 0x000000100a0ae221 */ /* 0x008fe20000010000 */
[----:B------:R-:W-:Y:S01]  /*1470*/  @!P6 FADD.FTZ R11, R11, R17 ;  /* 0x000000110b0be221 */ /* 0x000fe20000010000 */
[----:B------:R-:W-:Y:S01]  /*1480*/  ISETP.EQ.OR P6, PT, R12, UR15, P3 ;  /* 0x0000000f0c007c0c */ /* 0x000fe20009fc2670 */
[----:B------:R-:W-:Y:S01]  /*1490*/  VOTEU.ALL UP0, P2 ;  /* 0x0000000000ff7886 */ /* 0x000fe20001000000 */
[----:B----4-:R-:W-:Y:S01]  /*14a0*/  @!P5 FADD.FTZ R10, R10, R18 ;  /* 0x000000120a0ad221 */ /* 0x010fe20000010000 */
[----:B------:R-:W-:Y:S01]  /*14b0*/  @!P5 FADD.FTZ R11, R11, R19 ;  /* 0x000000130b0bd221 */ /* 0x000fe20000010000 */
[----:B------:R-:W-:-:S02]  /*14c0*/  ISETP.EQ.OR P5, PT, R9, UR15, P3 ;  /* 0x0000000f09007c0c */ /* 0x000fc40009fa2670 */
[----:B------:R-:W-:Y:S01]  /*14d0*/  @!UP0 UIMAD.WIDE.U32 UR24, UR21, 0x8, UR18 ;  /* 0x00000008151888a5 */ /* 0x000fe2000f8e0012 */
[----:B------:R-:W-:-:S05]  /*14e0*/  VOTEU.ALL UP0, P4 ;  /* 0x0000000000ff7886 */ /* 0x000fca0002000000 */
[----:B------:R-:W-:Y:S01]  /*14f0*/  MOV R12, UR24 ;  /* 0x00000018000c7c02 */ /* 0x000fe20008000f00 */
[----:B------:R-:W-:Y:S01]  /*1500*/  VOTEU.ALL UP1, P6 ;  /* 0x0000000000ff7886 */ /* 0x000fe20003020000 */
[----:B------:R-:W-:Y:S01]  /*1510*/  MOV R13, UR25 ;  /* 0x00000019000d7c02 */ /* 0x000fe20008000f00 */
[----:B------:R-:W-:Y:S02]  /*1520*/  @!UP0 UIMAD.WIDE.U32 UR24, UR12, 0x8, UR18 ;  /* 0x000000080c1888a5 */ /* 0x000fe4000f8e0012 */
[----:B------:R-:W-:Y:S01]  /*1530*/  VOTEU.ALL UP0, P5 ;  /* 0x0000000000ff7886 */ /* 0x000fe20002800000 */
[----:B------:R-:W-:Y:S02]  /*1540*/  @!UP1 UIMAD.WIDE.U32 UR26, UR14, 0x8, UR18 ;  /* 0x000000080e1a98a5 */ /* 0x000fe4000f8e0012 */
[----:B------:R-:W2:Y:S01]  /*1550*/  @!P2 LDG.E.64 R12, desc[UR16][R12.64] ;  /* 0x000000100c0ca981 */ /* 0x000ea2000c1e1b00 */
[----:B------:R-:W-:Y:S02]  /*1560*/  MOV R14, UR24 ;  /* 0x00000018000e7c02 */ /* 0x000fe40008000f00 */
[----:B------:R-:W-:Y:S01]  /*1570*/  MOV R15, UR25 ;  /* 0x00000019000f7c02 */ /* 0x000fe20008000f00 */
[----:B------:R-:W-:Y:S01]  /*1580*/  @!UP0 UIMAD.WIDE.U32 UR24, UR13, 0x8, UR18 ;  /* 0x000000080d1888a5 */ /* 0x000fe2000f8e0012 */
[----:B------:R-:W-:-:S02]  /*1590*/  MOV R16, UR26 ;  /* 0x0000001a00107c02 */ /* 0x000fc40008000f00 */
[----:B------:R-:W-:Y:S02]  /*15a0*/  MOV R17, UR27 ;  /* 0x0000001b00117c02 */ /* 0x000fe40008000f00 */
[----:B------:R-:W3:Y:S01]  /*15b0*/  @!P4 LDG.E.64 R14, desc[UR16][R14.64] ;  /* 0x000000100e0ec981 */ /* 0x000ee2000c1e1b00 */
[----:B------:R-:W-:Y:S01]  /*15c0*/  IMAD.U32 R18, RZ, RZ, UR24 ;  /* 0x00000018ff127e24 */ /* 0x000fe2000f8e00ff */
        /* <DEDUP_REMOVED lines=24> */
.L_x_2391:
        /* <DEDUP_REMOVED lines=52> */
.L_x_2393:
        /* <DEDUP_REMOVED lines=28> */
.L_x_2394:
        /* <DEDUP_REMOVED lines=13> */
.L_x_2395:
[----:B------:R-:W-:Y:S05]  /*1d20*/  BSYNC.RECONVERGENT B0 ;  /* 0x0000000000007941 */ /* 0x000fea0003800200 */
.L_x_2388:
[----:B------:R-:W4:Y:S01]  /*1d30*/  S2R R14, SR_TID.X ;  /* 0x00000000000e7919 */ /* 0x000f220000002100 */
[----:B------:R-:W5:Y:S01]  /*1d40*/  S2UR UR9, SR_CgaCtaId ;  /* 0x00000000000979c3 */ /* 0x000f620000008800 */
[----:B------:R-:W0:Y:S01]  /*1d50*/  LDCU UR10, c[0x0][0x414] ;  /* 0x00008280ff0a77ac */ /* 0x000e220008000800 */
[----:B------:R-:W-:Y:S01]  /*1d60*/  MOV R29, UR8 ;  /* 0x00000008001d7c02 */ /* 0x000fe20008000f00 */
        /* <DEDUP_REMOVED lines=10> */
[----:B------:R-:W-:-:S04]  /*1e10*/  IMAD R8, R8, 0x6, RZ ;  /* 0x0000000608087824 */ /* 0x000fc800078e02ff */
[----:B------:R-:W-:Y:S02]  /*1e20*/  IMAD.MOV R15, RZ, RZ, -R8 ;  /* 0x000000ffff0f7224 */ /* 0x000fe400078e0a08 */
[----:B------:R-:W1:Y:S03]  /*1e30*/  LDC.64 R8, c[0x0][0x3a0] ;  /* 0x0000e800ff087b82 */ /* 0x000e660000000a00 */
        /* <DEDUP_REMOVED lines=28> */
[----:B----4-:R-:W-:Y:S02]  /*2000*/  HADD2.F32 R10, -RZ, R12.H0_H0 ;  /* 0x2000000cff0a7230 */ /* 0x010fe40000004100 */
[----:B---3--:R-:W-:Y:S02]  /*2010*/  HADD2.F32 R12, -RZ, R29.H0_H0 ;  /* 0x2000001dff0c7230 */ /* 0x008fe40000004100 */
[----:B-----5:R-:W-:Y:S01]  /*2020*/  HADD2.F32 R11, -RZ, R18.H0_H0 ;  /* 0x20000012ff0b7230 */ /* 0x020fe20000004100 */
[----:B01----:R-:W-:Y:S06]  /*2030*/  BRA.U UP0, `(.L_x_2397) ;  /* 0x00000005007c7547 */ /* 0x003fec000b800000 */
[----:B------:R-:W0:Y:S01]  /*2040*/  LDCU.64 UR12, c[0x0][0x3e8] ;  /* 0x00007d00ff0c77ac */ /* 0x000e220008000a00 */
[----:B------:R-:W-:Y:S01]  /*2050*/  SHF.R.S32.HI R14, RZ, 0x1f, R23 ;  /* 0x0000001fff0e7819 */ /* 0x000fe20000011417 */
[----:B------:R-:W-:Y:S01]  /*2060*/  BSSY.RECONVERGENT B1, `(.L_x_2398) ;  /* 0x0000018000017945 */ /* 0x000fe20003800200 */
[C---:B------:R-:W-:Y:S01]  /*2070*/  IADD3 R17, PT, PT, R23.reuse, 0x40, RZ ;  /* 0x0000004017117810 */ /* 0x040fe20007ffe0ff */
[C---:B------:R-:W-:Y:S01]  /*2080*/  VIADD R13, R23.reuse, 0x80 ;  /* 0x00000080170d7836 */ /* 0x040fe20000000000 */
        /* <DEDUP_REMOVED lines=14> */
[----:B-1----:R-:W-:-:S04]  /*2170*/  LEA R14, P1, R18, UR10, 0x2 ;  /* 0x0000000a120e7c11 */ /* 0x002fc8000f8210ff */
[----:B------:R-:W-:Y:S01]  /*2180*/  IADD3 R15, PT, PT, R19, R15, RZ ;  /* 0x0000000f130f7210 */ /* 0x000fe20007ffe0ff */
[----:B------:R-:W-:-:S03]  /*2190*/  FADD.FTZ R19, -R0, R4 ;  /* 0x0000000400137221 */ /* 0x000fc60000010100 */
[----:B------:R-:W-:Y:S01]  /*21a0*/  LEA.HI.X R15, R18, UR11, R15, 0x2, P1 ;  /* 0x0000000b120f7c11 */ /* 0x000fe200088f140f */
[----:B------:R-:W-:-:S04]  /*21b0*/  FMUL.FTZ R4, R19, R8 ;  /* 0x0000000813047220 */ /* 0x000fc80000410000 */
[----:B------:R-:W-:-:S05]  /*21c0*/  FFMA.FTZ R4, R9, R4, R12 ;  /* 0x0000000409047223 */ /* 0x000fca000001000c */
[----:B------:R0:W-:Y:S02]  /*21d0*/  STG.E.64 desc[UR16][R14.64], R4 ;  /* 0x000000040e007986 */ /* 0x0001e4000c101b10 */
.L_x_2399:
[----:B------:R-:W-:Y:S05]  /*21e0*/  BSYNC.RECONVERGENT B1 ;  /* 0x0000000000017941 */ /* 0x000fea0003800200 */
.L_x_2398:
        /* <DEDUP_REMOVED lines=22> */
[----:B------:R-:W-:Y:S01]  /*2350*/  IMAD.IADD R19, R5, 0x1, R19 ;  /* 0x0000000105137824 */ /* 0x000fe200078e0213 */
[C---:B-1----:R-:W-:Y:S02]  /*2360*/  LEA R18, P1, R4.reuse, UR18, 0x2 ;  /* 0x0000001204127c11 */ /* 0x042fe4000f8210ff */
[----:B------:R-:W-:Y:S02]  /*2370*/  FMUL.FTZ R2, R17, R8 ;  /* 0x0000000811027220 */ /* 0x000fe40000410000 */
[----:B------:R-:W-:Y:S02]  /*2380*/  LEA.HI.X R19, R4, UR19, R19, 0x2, P1 ;  /* 0x0000001304137c11 */ /* 0x000fe400088f1413 */
[----:B------:R-:W-:-:S05]  /*2390*/  FFMA.FTZ R2, R9, R2, R12 ;  /* 0x0000000209027223 */ /* 0x000fca000001000c */
[----:B------:R0:W-:Y:S02]  /*23a0*/  STG.E.64 desc[UR16][R18.64], R2 ;  /* 0x0000000212007986 */ /* 0x0001e4000c101b10 */
.L_x_2401:
[----:B------:R-:W-:Y:S05]  /*23b0*/  BSYNC.RECONVERGENT B1 ;  /* 0x0000000000017941 */ /* 0x000fea0003800200 */
.L_x_2400:
        /* <DEDUP_REMOVED lines=18> */
[----:B------:R1:W-:Y:S02]  /*24e0*/  STG.E.64 desc[UR16][R6.64], R2 ;  /* 0x0000000206007986 */ /* 0x0003e4000c101b10 */
.L_x_2403:
[----:B------:R-:W-:Y:S05]  /*24f0*/  BSYNC.RECONVERGENT B1 ;  /* 0x0000000000017941 */ /* 0x000fea0003800200 */
.L_x_2402:
        /* <DEDUP_REMOVED lines=19> */
.L_x_2397:
[----:B------:R-:W0:Y:S01]  /*2630*/  LDCU.64 UR18, c[0x0][0x3e8] ;  /* 0x00007d00ff1277ac */ /* 0x000e220008000a00 */
[----:B------:R-:W-:Y:S01]  /*2640*/  BSSY.RECONVERGENT B1, `(.L_x_2405) ;  /* 0x0000021000017945 */ /* 0x000fe20003800200 */
[C---:B------:R-:W-:Y:S01]  /*2650*/  VIADD R17, R23.reuse, 0x40 ;  /* 0x0000004017117836 */ /* 0x040fe20000000000 */
[C---:B------:R-:W-:Y:S02]  /*2660*/  IADD3 R13, PT, PT, R23.reuse, 0x80, RZ ;  /* 0x00000080170d7810 */ /* 0x040fe40007ffe0ff */
        /* <DEDUP_REMOVED lines=30> */
.L_x_2406:
[----:B0-----:R-:W-:Y:S05]  /*2850*/  BSYNC.RECONVERGENT B1 ;  /* 0x0000000000017941 */ /* 0x001fea0003800200 */
.L_x_2405:
        /* <DEDUP_REMOVED lines=22> */
[----:B------:R-:W-:-:S03]  /*29c0*/  IADD3 R19, PT, PT, R5, R19, RZ ;  /* 0x0000001305137210 */ /* 0x000fc60007ffe0ff */
        /* <DEDUP_REMOVED lines=15> */
.L_x_2408:
[----:B------:R-:W-:Y:S05]  /*2ac0*/  BSYNC.RECONVERGENT B1 ;  /* 0x0000000000017941 */ /* 0x000fea0003800200 */
.L_x_2407:
        /* <DEDUP_REMOVED lines=29> */
.L_x_2410:
[----:B------:R-:W-:Y:S05]  /*2ca0*/  BSYNC.RECONVERGENT B1 ;  /* 0x0000000000017941 */ /* 0x000fea0003800200 */
.L_x_2409:
        /* <DEDUP_REMOVED lines=27> */
.L_x_2404:
[----:B------:R-:W-:Y:S05]  /*2e60*/  BSYNC.RECONVERGENT B0 ;  /* 0x0000000000007941 */ /* 0x000fea0003800200 */
.L_x_2396:
[----:B------:R-:W-:Y:S02]  /*2e70*/  UIADD3 UR8, UPT, UPT, UR20, UR8, URZ ;  /* 0x0000000814087290 */ /* 0x000fe4000fffe0ff */
[----:B------:R-:W-:Y:S02]  /*2e80*/  UIADD3 UR4, UPT, UPT, UR4, 0x1, URZ ;  /* 0x0000000104047890 */ /* 0x000fe4000fffe0ff */
[----:B------:R-:W-:-:S09]  /*2e90*/  UISETP.GE.AND UP0, UPT, UR8, UR7, UPT ;  /* 0x000000070800728c */ /* 0x000fd2000bf06270 */
[----:B------:R-:W-:Y:S05]  /*2ea0*/  BRA.U !UP0, `(.L_x_2411) ;  /* 0xffffffd108b87547 */ /* 0x000fea000b83ffff */
[----:B------:R-:W-:Y:S05]  /*2eb0*/  EXIT ;  /* 0x000000000000794d */ /* 0x000fea0003800000 */
.L_x_2412:
        /* <DEDUP_REMOVED lines=12> */
.L_x_2529:


//--------------------- .text._Z35group_norm_nhwc_fwd_one_pass_kernelI11Fp32IOFp16WLi512ELi12ELi384EEv26Group_norm_nhwc_fwd_params --------------------------
	.section	.text._Z35group_norm_nhwc_fwd_one_pass_kernelI11Fp32IOFp16WLi512ELi12ELi384EEv26Group_norm_nhwc_fwd_params,"ax",@progbits
	.align	128
        .global         _Z35group_norm_nhwc_fwd_one_pass_kernelI11Fp32IOFp16WLi512ELi12ELi384EEv26Group_norm_nhwc_fwd_params
        .type           _Z35group_norm_nhwc_fwd_one_pass_kernelI11Fp32IOFp16WLi512ELi12ELi384EEv26Group_norm_nhwc_fwd_params,@function
        .size           _Z35group_norm_nhwc_fwd_one_pass_kernelI11Fp32IOFp16WLi512ELi12ELi384EEv26Group_norm_nhwc_fwd_params,(.L_x_2530 - _Z35group_norm_nhwc_fwd_one_pass_kernelI11Fp32IOFp16WLi512ELi12ELi384EEv26Group_norm_nhwc_fwd_params)
        .other          _Z35group_norm_nhwc_fwd_one_pass_kernelI11Fp32IOFp16WLi512ELi12ELi384EEv26Group_norm_nhwc_fwd_params,@"STO_CUDA_ENTRY STV_DEFAULT"
_Z35group_norm_nhwc_fwd_one_pass_kernelI11Fp32IOFp16WLi512ELi12ELi384EEv26Group_norm_nhwc_fwd_params:
.text._Z35group_norm_nhwc_fwd_one_pass_kernelI11Fp32IOFp16WLi512ELi12ELi384EEv26Group_norm_nhwc_fwd_params:
        /* <DEDUP_REMOVED lines=36> */
.L_x_2456:
[----:B0-----:R-:W0:Y:S01]  /*0240*/  LDCU UR5, c[0x0][0x3f8] ;  /* 0x00007f00ff0577ac */ /* 0x001e220008000800 */
[----:B------:R-:W-:Y:S02]  /*0250*/  IABS R8, UR7 ;  /* 0x0000000700087c13 */ /* 0x000fe40008000000 */
[C---:B------:R-:W-:Y:S01]  /*0260*/  IADD3 R19, PT, PT, R31.reuse, 0x40, RZ ;  /* 0x000000401f137810 */ /* 0x040fe20007ffe0ff */
[----:B-1----:R-:W1:Y:S01]  /*0270*/  LDCU.64 UR14, c[0x0][0x3e8] ;  /* 0x00007d00ff0e77ac */ /* 0x002e620008000a00 */
[C---:B------:R-:W-:Y:S02]  /*0280*/  IADD3 R13, PT, PT, R31.reuse, 0x80, RZ ;  /* 0x000000801f0d7810 */ /* 0x040fe40007ffe0ff */
[----:B------:R-:W-:Y:S02]  /*0290*/  SHF.R.S32.HI R33, RZ, 0x1f, R19 ;  /* 0x0000001fff217819 */ /* 0x000fe40000011413 */
[----:B---3--:R-:W-:Y:S02]  /*02a0*/  SHF.R.S32.HI R21, RZ, 0x1f, R13 ;  /* 0x0000001fff157819 */ /* 0x008fe4000001140d */
[----:B------:R-:W-:-:S02]  /*02b0*/  IADD3 R17, PT, PT, R31, 0x100, RZ ;  /* 0x000001001f117810 */ /* 0x000fc40007ffe0ff */
[----:B------:R-:W-:Y:S02]  /*02c0*/  LOP3.LUT R34, R26, 0xffff, RZ, 0xc0, !PT ;  /* 0x0000ffff1a227812 */ /* 0x000fe400078ec0ff */
[----:B------:R-:W-:Y:S02]  /*02d0*/  SHF.R.S32.HI R15, RZ, 0x1f, R17 ;  /* 0x0000001fff0f7819 */ /* 0x000fe40000011411 */
[----:B------:R-:W-:Y:S02]  /*02e0*/  IADD3 R20, PT, PT, R31, 0x140, RZ ;  /* 0x000001401f147810 */ /* 0x000fe40007ffe0ff */
[----:B0-2-4-:R-:W-:Y:S02]  /*02f0*/  MOV R2, UR5 ;  /* 0x0000000500027c02 */ /* 0x015fe40008000f00 */
[----:B------:R-:W-:Y:S02]  /*0300*/  SHF.R.S32.HI R11, RZ, 0x1f, R20 ;  /* 0x0000001fff0b7819 */ /* 0x000fe40000011414 */
[----:B------:R-:W-:-:S02]  /*0310*/  IABS R5, R2 ;  /* 0x0000000200057213 */ /* 0x000fc40000000000 */
[----:B-1----:R-:W-:Y:S02]  /*0320*/  ISETP.GE.U32.AND P4, PT, R19, UR14, PT ;  /* 0x0000000e13007c0c */ /* 0x002fe4000bf86070 */
[----:B------:R-:W0:Y:S01]  /*0330*/  I2F.RP R4, R5 ;  /* 0x0000000500047306 */ /* 0x000e220000209400 */
[----:B------:R-:W-:Y:S02]  /*0340*/  ISETP.GE.U32.AND P5, PT, R13, UR14, PT ;  /* 0x0000000e0d007c0c */ /* 0x000fe4000bfa6070 */
[----:B------:R-:W-:Y:S02]  /*0350*/  ISETP.GE.AND.EX P4, PT, R33, UR15, PT, P4 ;  /* 0x0000000f21007c0c */ /* 0x000fe4000bf86340 */
[----:B------:R-:W-:Y:S02]  /*0360*/  ISETP.GE.AND.EX P5, PT, R21, UR15, PT, P5 ;  /* 0x0000000f15007c0c */ /* 0x000fe4000bfa6350 */
[----:B------:R-:W-:Y:S02]  /*0370*/  ISETP.GE.U32.AND P3, PT, R17, UR14, PT ;  /* 0x0000000e11007c0c */ /* 0x000fe4000bf66070 */
[----:B------:R-:W-:-:S02]  /*0380*/  ISETP.GE.U32.AND P2, PT, R20, UR14, PT ;  /* 0x0000000e14007c0c */ /* 0x000fc4000bf46070 */
[----:B------:R-:W-:Y:S02]  /*0390*/  ISETP.GE.AND.EX P3, PT, R15, UR15, PT, P3 ;  /* 0x0000000f0f007c0c */ /* 0x000fe4000bf66330 */
        /* <DEDUP_REMOVED lines=66> */
[----:B-1----:R-:W-:Y:S01]  /*07c0*/  @!P5 LEA R14, P6, R8, R2, 0x2 ;  /* 0x00000002080ed211 */ /* 0x002fe200078c10ff */
[----:B------:R-:W-:Y:S01]  /*07d0*/  @!P3 IMAD.MOV.U32 R2, RZ, RZ, R34 ;  /* 0x000000ffff02b224 */ /* 0x000fe200078e0022 */
[----:B------:R-:W-:-:S02]  /*07e0*/  ISETP.GE.U32.AND P1, PT, R30, UR14, PT ;  /* 0x0000000e1e007c0c */ /* 0x000fc4000bf26070 */
[----:B------:R-:W-:Y:S02]  /*07f0*/  @!P5 LEA.HI.X R15, R8, R3, R21, 0x2, P6 ;  /* 0x00000003080fd211 */ /* 0x000fe400030f1415 */
[----:B------:R-:W-:Y:S01]  /*0800*/  @!P3 MOV R3, R33 ;  /* 0x000000210003b202 */ /* 0x000fe20000000f00 */
[----:B------:R-:W1:Y:S01]  /*0810*/  @!P3 LDC.64 R8, c[0x0][0x390] ;  /* 0x0000e400ff08bb82 */ /* 0x000e620000000a00 */
[----:B------:R-:W-:Y:S01]  /*0820*/  ISETP.GE.AND.EX P1, PT, R10, UR15, PT, P1 ;  /* 0x0000000f0a007c0c */ /* 0x000fe2000bf26310 */
[----:B------:R3:W4:Y:S01]  /*0830*/  @!P5 LDG.E.64 R4, desc[UR12][R14.64] ;  /* 0x0000000c0e04d981 */ /* 0x000722000c1e1b00 */
[----:B------:R-:W-:-:S04]  /*0840*/  @!P3 IMAD.WIDE.U32 R28, R17, R28, R2 ;  /* 0x0000001c111cb225 */ /* 0x000fc800078e0002 */
[----:B------:R-:W-:Y:S01]  /*0850*/  HFMA2 R3, -RZ, RZ, 0, 0 ;  /* 0x00000000ff037431 */ /* 0x000fe200000001ff */
[----:B------:R-:W-:Y:S01]  /*0860*/  MOV R2, RZ ;  /* 0x000000ff00027202 */ /* 0x000fe20000000f00 */
[----:B--2---:R-:W-:Y:S01]  /*0870*/  @!P2 IMAD R11, R11, R6, RZ ;  /* 0x000000060b0ba224 */ /* 0x004fe200078e02ff */
[----:B------:R-:W-:-:S04]  /*0880*/  @!P2 MOV R36, R34 ;  /* 0x000000220024a202 */ /* 0x000fc80000000f00 */
[----:B------:R2:W5:Y:S01]  /*0890*/  @!P4 LDG.E.64 R2, desc[UR12][R12.64] ;  /* 0x0000000c0c02c981 */ /* 0x000562000c1e1b00 */
[----:B---3--:R-:W-:Y:S02]  /*08a0*/  IADD3 R15, PT, PT, R31, 0xc0, RZ ;  /* 0x000000c01f0f7810 */ /* 0x008fe40007ffe0ff */
[----:B------:R-:W-:Y:S01]  /*08b0*/  @!P2 MOV R37, R33 ;  /* 0x000000210025a202 */ /* 0x000fe20000000f00 */
[----:B--2---:R-:W2:Y:S01]  /*08c0*/  @!P1 LDC.64 R12, c[0x0][0x3e0] ;  /* 0x0000f800ff0c9b82 */ /* 0x004ea20000000a00 */
[----:B------:R-:W-:Y:S01]  /*08d0*/  ISETP.GE.U32.AND P4, PT, R15, UR14, PT ;  /* 0x0000000e0f007c0c */ /* 0x000fe2000bf86070 */
[C---:B------:R-:W-:Y:S01]  /*08e0*/  @!P2 IMAD R11, R20.reuse, R7, R11 ;  /* 0x00000007140ba224 */ /* 0x040fe200078e020b */
[----:B------:R-:W-:Y:S01]  /*08f0*/  SHF.R.S32.HI R14, RZ, 0x1f, R15 ;  /* 0x0000001fff0e7819 */ /* 0x000fe2000001140f */
[----:B------:R-:W-:Y:S01]  /*0900*/  @!P2 IMAD.WIDE.U32 R20, R20, R6, R36 ;  /* 0x000000061414a225 */ /* 0x000fe200078e0024 */
[----:B------:R-:W-:Y:S02]  /*0910*/  ISETP.GE.U32.AND P5, PT, R31, UR14, PT ;  /* 0x0000000e1f007c0c */ /* 0x000fe4000bfa6070 */
[----:B------:R-:W-:Y:S01]  /*0920*/  ISETP.GE.AND.EX P4, PT, R14, UR15, PT, P4 ;  /* 0x0000000f0e007c0c */ /* 0x000fe2000bf86340 */
[----:B------:R-:W3:Y:S01]  /*0930*/  @!P1 LDC.64 R6, c[0x0][0x390] ;  /* 0x0000e400ff069b82 */ /* 0x000ee20000000a00 */
[----:B------:R-:W-:-:S02]  /*0940*/  ISETP.GE.AND.EX P5, PT, R22, UR15, PT, P5 ;  /* 0x0000000f16007c0c */ /* 0x000fc4000bfa6350 */
[----:B------:R-:W-:Y:S02]  /*0950*/  @!P3 IADD3 R17, PT, PT, R29, R16, RZ ;  /* 0x000000101d11b210 */ /* 0x000fe40007ffe0ff */
[C---:B-1----:R-:W-:Y:S02]  /*0960*/  @!P3 LEA R16, P6, R28.reuse, R8, 0x2 ;  /* 0x000000081c10b211 */ /* 0x042fe400078c10ff */
[----:B------:R-:W-:Y:S02]  /*0970*/  @!P1 MOV R29, R33 ;  /* 0x00000021001d9202 */ /* 0x000fe40000000f00 */
[----:B------:R-:W-:Y:S02]  /*0980*/  @!P3 LEA.HI.X R17, R28, R9, R17, 0x2, P6 ;  /* 0x000000091c11b211 */ /* 0x000fe400030f1411 */
[----:B------:R-:W-:Y:S01]  /*0990*/  @!P1 MOV R28, R34 ;  /* 0x00000022001c9202 */ /* 0x000fe20000000f00 */
[----:B------:R-:W1:Y:S01]  /*09a0*/  @!P4 LDC.64 R8, c[0x0][0x3e0] ;  /* 0x0000f800ff08cb82 */ /* 0x000e620000000a00 */
[----:B------:R-:W-:-:S02]  /*09b0*/  @!P2 IADD3 R11, PT, PT, R21, R11, RZ ;  /* 0x0000000b150ba210 */ /* 0x000fc40007ffe0ff */
[----:B0-----:R-:W-:Y:S01]  /*09c0*/  @!P2 LEA R18, P6, R20, R18, 0x2 ;  /* 0x000000121412a211 */ /* 0x001fe200078c10ff */
[-C--:B--2---:R-:W-:Y:S02]  /*09d0*/  @!P1 IMAD R10, R10, R12.reuse, RZ ;  /* 0x0000000c0a0a9224 */ /* 0x084fe400078e02ff */
[----:B------:R-:W-:Y:S01]  /*09e0*/  @!P1 IMAD.WIDE.U32 R28, R30, R12, R28 ;  /* 0x0000000c1e1c9225 */ /* 0x000fe200078e001c */
[----:B------:R-:W-:-:S03]  /*09f0*/  @!P2 LEA.HI.X R19, R20, R19, R11, 0x2, P6 ;  /* 0x000000131413a211 */ /* 0x000fc600030f140b */
[----:B------:R-:W-:Y:S02]  /*0a00*/  @!P1 IMAD R13, R30, R13, R10 ;  /* 0x0000000d1e0d9224 */ /* 0x000fe400078e020a */
[----:B------:R-:W0:Y:S01]  /*0a10*/  @!P5 LDC.64 R10, c[0x0][0x3e0] ;  /* 0x0000f800ff0adb82 */ /* 0x000e220000000a00 */
[----:B---3--:R-:W-:Y:S02]  /*0a20*/  @!P1 LEA R20, P6, R28, R6, 0x2 ;  /* 0x000000061c149211 */ /* 0x008fe400078c10ff */
[----:B------:R-:W-:-:S05]  /*0a30*/  @!P1 IADD3 R21, PT, PT, R29, R13, RZ ;  /* 0x0000000d1d159210 */ /* 0x000fca0007ffe0ff */
[----:B------:R-:W2:Y:S01]  /*0a40*/  @!P4 LDC.64 R12, c[0x0][0x390] ;  /* 0x0000e400ff0ccb82 */ /* 0x000ea20000000a00 */
[----:B------:R-:W-:-:S07]  /*0a50*/  @!P1 LEA.HI.X R21, R28, R7, R21, 0x2, P6 ;  /* 0x000000071c159211 */ /* 0x000fce00030f1415 */
[----:B------:R-:W3:Y:S01]  /*0a60*/  @!P5 LDC.64 R6, c[0x0][0x390] ;  /* 0x0000e400ff06db82 */ /* 0x000ee20000000a00 */
        /* <DEDUP_REMOVED lines=14> */
[----:B---3--:R-:W-:-:S04]  /*0b50*/  @!P5 LEA R8, P6, R14, R6, 0x2 ;  /* 0x000000060e08d211 */ /* 0x008fc800078c10ff */
[----:B------:R-:W-:Y:S02]  /*0b60*/  @!P5 LEA.HI.X R9, R14, R7, R11, 0x2, P6 ;  /* 0x000000070e09d211 */ /* 0x000fe400030f140b */
[----:B------:R-:W-:Y:S02]  /*0b70*/  ISETP.GE.U32.AND P6, PT, R27, UR14, PT ;  /* 0x0000000e1b007c0c */ /* 0x000fe4000bfc6070 */
[----:B------:R-:W-:Y:S02]  /*0b80*/  CS2R R6, SRZ ;  /* 0x0000000000067805 */ /* 0x000fe4000001ff00 */
[----:B------:R-:W-:-:S04]  /*0b90*/  ISETP.GE.AND.EX P6, PT, R0, UR15, PT, P6 ;  /* 0x0000000f00007c0c */ /* 0x000fc8000bfc6360 */
[----:B------:R0:W2:Y:S01]  /*0ba0*/  @!P5 LDG.E.64 R6, desc[UR12][R8.64] ;  /* 0x0000000c0806d981 */ /* 0x0000a2000c1e1b00 */
[----:B------:R-:W-:-:S06]  /*0bb0*/  CS2R R10, SRZ ;  /* 0x00000000000a7805 */ /* 0x000fcc000001ff00 */
[----:B------:R1:W3:Y:S02]  /*0bc0*/  @!P3 LDG.E.64 R10, desc[UR12][R16.64] ;  /* 0x0000000c100ab981 */ /* 0x0002e4000c1e1b00 */
[----:B------:R-:W1:Y:S01]  /*0bd0*/  @!P6 LDC.64 R14, c[0x0][0x3e0] ;  /* 0x0000f800ff0eeb82 */ /* 0x000e620000000a00 */
[----:B0-----:R-:W-:-:S06]  /*0be0*/  CS2R R8, SRZ ;  /* 0x0000000000087805 */ /* 0x001fcc000001ff00 */
[----:B------:R0:W3:Y:S01]  /*0bf0*/  @!P4 LDG.E.64 R8, desc[UR12][R12.64] ;  /* 0x0000000c0c08c981 */ /* 0x0000e2000c1e1b00 */
[----:B-1----:R-:W1:Y:S01]  /*0c00*/  @!P6 LDC.64 R16, c[0x0][0x390] ;  /* 0x0000e400ff10eb82 */ /* 0x002e620000000a00 */
[----:B0-----:R-:W-:-:S06]  /*0c10*/  CS2R R12, SRZ ;  /* 0x00000000000c7805 */ /* 0x001fcc000001ff00 */
[----:B------:R0:W3:Y:S01]  /*0c20*/  @!P2 LDG.E.64 R12, desc[UR12][R18.64] ;  /* 0x0000000c120ca981 */ /* 0x0000e2000c1e1b00 */
[----:B------:R-:W-:-:S04]  /*0c30*/  @!P6 IMAD R28, R0, R14, RZ ;  /* 0x0000000e001ce224 */ /* 0x000fc800078e02ff */
[----:B------:R-:W-:Y:S01]  /*0c40*/  @!P6 IMAD R29, R27, R15, R28 ;  /* 0x0000000f1b1de224 */ /* 0x000fe200078e021c */
[----:B0-----:R-:W-:Y:S02]  /*0c50*/  @!P6 MOV R18, R34 ;  /* 0x000000220012e202 */ /* 0x001fe40000000f00 */
[----:B------:R-:W-:-:S03]  /*0c60*/  @!P6 MOV R19, R33 ;  /* 0x000000210013e202 */ /* 0x000fc60000000f00 */
[----:B------:R-:W-:Y:S01]  /*0c70*/  @!P6 IMAD.WIDE.U32 R18, R27, R14, R18 ;  /* 0x0000000e1b12e225 */ /* 0x000fe200078e0012 */
[----:B------:R-:W-:-:S04]  /*0c80*/  CS2R R14, SRZ ;  /* 0x00000000000e7805 */ /* 0x000fc8000001ff00 */
[----:B------:R-:W-:Y:S02]  /*0c90*/  @!P6 IADD3 R28, PT, PT, R19, R29, RZ ;  /* 0x0000001d131ce210 */ /* 0x000fe40007ffe0ff */
[----:B------:R0:W3:Y:S01]  /*0ca0*/  @!P1 LDG.E.64 R14, desc[UR12][R20.64] ;  /* 0x0000000c140e9981 */ /* 0x0000e2000c1e1b00 */
[----:B-1----:R-:W-:-:S04]  /*0cb0*/  @!P6 LEA R16, P1, R18, R16, 0x2 ;  /* 0x000000101210e211 */ /* 0x002fc800078210ff */
[----:B------:R-:W-:Y:S02]  /*0cc0*/  @!P6 LEA.HI.X R17, R18, R17, R28, 0x2, P1 ;  /* 0x000000111211e211 */ /* 0x000fe400008f141c */
[----:B0-----:R-:W-:-:S06]  /*0cd0*/  CS2R R20, SRZ ;  /* 0x0000000000147805 */ /* 0x001fcc000001ff00 */
[----:B------:R0:W3:Y:S01]  /*0ce0*/  @!P6 LDG.E.64 R20, desc[UR12][R16.64] ;  /* 0x0000000c1014e981 */ /* 0x0000e2000c1e1b00 */
[----:B------:R-:W-:Y:S01]  /*0cf0*/  ISETP.GT.AND P1, PT, R24, 0x1e, PT ;  /* 0x0000001e1800780c */ /* 0x000fe20003f24270 */
[----:B-----5:R-:W-:-:S04]  /*0d00*/  FMUL.FTZ R29, R3, R3 ;  /* 0x00000003031d7220 */ /* 0x020fc80000410000 */
        /* <DEDUP_REMOVED lines=8> */
[----:B---3--:R-:W-:-:S03]  /*0d90*/  FMUL.FTZ R19, R9, R9 ;  /* 0x0000000909137220 */ /* 0x008fc60000410000 */
        /* <DEDUP_REMOVED lines=66> */
.L_x_2414:
[----:B------:R-:W-:Y:S05]  /*11c0*/  BSYNC.RECONVERGENT B0 ;  /* 0x0000000000007941 */ /* 0x000fea0003800200 */
.L_x_2413:
        /* <DEDUP_REMOVED lines=36> */
.L_x_2416:
[----:B------:R-:W-:Y:S05]  /*1410*/  BSYNC.RECONVERGENT B0 ;  /* 0x0000000000007941 */ /* 0x000fea0003800200 */
.L_x_2415:
[----:B------:R-:W-:Y:S05]  /*1420*/  @!P1 BRA `(.L_x_2417) ;  /* 0x0000000c00ac9947 */ /* 0x000fea0003800000 */
[----:B---3--:R-:W3:Y:S01]  /*1430*/  LDC.64 R16, c[0x0][0x3b8] ;  /* 0x0000ee00ff107b82 */ /* 0x008ee20000000a00 */
[----:B------:R-:W-:Y:S01]  /*1440*/  ULOP3.LUT UR9, UR4, 0x1, URZ, 0xc0, !UPT ;  /* 0x0000000104097892 */ /* 0x000fe2000f8ec0ff */
[----:B------:R-:W-:-:S03]  /*1450*/  ISETP.GE.U32.AND P3, PT, R23, 0x8, PT ;  /* 0x000000081700780c */ /* 0x000fc60003f66070 */
[----:B------:R-:W-:-:S06]  /*1460*/  UIMAD UR5, UR9, UR16, URZ ;  /* 0x00000010090572a4 */ /* 0x000fcc000f8e02ff */
[----:B------:R-:W-:-:S04]  /*1470*/  IMAD R28, R23, UR5, RZ ;  /* 0x00000005171c7c24 */ /* 0x000fc8000f8e02ff */
[----:B--2---:R-:W-:-:S04]  /*1480*/  IMAD.SHL.U32 R29, R28, 0x2, RZ ;  /* 0x000000021c1d7824 */ /* 0x004fc800078e00ff */
        /* <DEDUP_REMOVED lines=24> */
.L_x_2419:
[----:B---3--:R-:W2:Y:S04]  /*1610*/  LDG.E.STRONG.GPU R16, desc[UR12][R28.64] ;  /* 0x0000000c1c107981 */ /* 0x008ea8000c1ef900 */
[----:B--2---:R-:W-:Y:S01]  /*1620*/  CCTL.IVALL ;  /* 0x00000000ff00798f */ /* 0x004fe20002000000 */
[----:B------:R-:W-:Y:S05]  /*1630*/  YIELD ;  /* 0x0000000000007946 */ /* 0x000fea0003800000 */
[----:B------:R-:W-:-:S13]  /*1640*/  ISETP.NE.AND P1, PT, R16, R37, PT ;  /* 0x000000251000720c */ /* 0x000fda0003f25270 */
[----:B------:R-:W-:Y:S05]  /*1650*/  @P1 BRA `(.L_x_2419) ;  /* 0xfffffffc00ec1947 */ /* 0x000fea000383ffff */
.L_x_2418:
        /* <DEDUP_REMOVED lines=15> */
.L_x_2421:
        /* <DEDUP_REMOVED lines=91> */
.L_x_2420:
        /* <DEDUP_REMOVED lines=52> */
.L_x_2422:
        /* <DEDUP_REMOVED lines=28> */
.L_x_2423:
        /* <DEDUP_REMOVED lines=13> */
.L_x_2424:
[----:B------:R-:W-:Y:S05]  /*22d0*/  BSYNC.RECONVERGENT B0 ;  /* 0x0000000000007941 */ /* 0x000fea0003800200 */
.L_x_2417:
        /* <DEDUP_REMOVED lines=67> */
.L_x_2428:
[----:B------:R-:W-:Y:S05]  /*2710*/  BSYNC.RECONVERGENT B1 ;  /* 0x0000000000017941 */ /* 0x000fea0003800200 */
.L_x_2427:
        /* <DEDUP_REMOVED lines=23> */
.L_x_2430:
[----:B------:R-:W-:Y:S05]  /*2890*/  BSYNC.RECONVERGENT B1 ;  /* 0x0000000000017941 */ /* 0x000fea0003800200 */
.L_x_2429:
        /* <DEDUP_REMOVED lines=18> */
[----:B------:R-:W-:-:S04]  /*29c0*/  IMAD.WIDE.U32 R2, R37, UR10, R2 ;  /* 0x0000000a25027c25 */ /* 0x000fc8000f8e0002 */
[----:B------:R-:W-:Y:S01]  /*29d0*/  IMAD.IADD R7, R3, 0x1, R7 ;  /* 0x0000000103077824 */ /* 0x000fe200078e0207 */
[----:B-1----:R-:W-:Y:S01]  /*29e0*/  LEA R6, P1, R2, UR18, 0x2 ;  /* 0x0000001202067c11 */ /* 0x002fe2000f8210ff */
[----:B------:R-:W-:-:S03]  /*29f0*/  FMUL.FTZ R3, R5, UR8 ;  /* 0x0000000805037c20 */ /* 0x000fc60008410000 */
[----:B------:R-:W-:Y:S01]  /*2a00*/  LEA.HI.X R7, R2, UR19, R7, 0x2, P1 ;  /* 0x0000001302077c11 */ /* 0x000fe200088f1407 */
[----:B------:R-:W-:Y:S01]  /*2a10*/  FMUL.FTZ R2, R4, UR8 ;  /* 0x0000000804027c20 */ /* 0x000fe20008410000 */
[----:B------:R-:W-:-:S03]  /*2a20*/  FFMA.FTZ R3, R18, R3, R16 ;  /* 0x0000000312037223 */ /* 0x000fc60000010010 */
[----:B------:R-:W-:-:S05]  /*2a30*/  FFMA.FTZ R2, R19, R2, R17 ;  /* 0x0000000213027223 */ /* 0x000fca0000010011 */
[----:B------:R0:W-:Y:S02]  /*2a40*/  STG.E.64 desc[UR12][R6.64], R2 ;  /* 0x0000000206007986 */ /* 0x0001e4000c101b0c */
.L_x_2432:
[----:B------:R-:W-:Y:S05]  /*2a50*/  BSYNC.RECONVERGENT B1 ;  /* 0x0000000000017941 */ /* 0x000fea0003800200 */
.L_x_2431:
        /* <DEDUP_REMOVED lines=21> */
.L_x_2434:
[----:B------:R-:W-:Y:S05]  /*2bb0*/  BSYNC.RECONVERGENT B1 ;  /* 0x0000000000017941 */ /* 0x000fea0003800200 */
.L_x_2433:
        /* <DEDUP_REMOVED lines=30> */
.L_x_2436:
[----:B------:R-:W-:Y:S05]  /*2da0*/  BSYNC.RECONVERGENT B1 ;  /* 0x0000000000017941 */ /* 0x000fea0003800200 */
.L_x_2435:
        /* <DEDUP_REMOVED lines=19> */
.L_x_2438:
[----:B------:R-:W-:Y:S05]  /*2ee0*/  BSYNC.RECONVERGENT B1 ;  /* 0x0000000000017941 */ /* 0x000fea0003800200 */
.L_x_2437:
        /* <DEDUP_REMOVED lines=19> */
.L_x_2440:
[----:B------:R-:W-:Y:S05]  /*3020*/  BSYNC.RECONVERGENT B1 ;  /* 0x0000000000017941 */ /* 0x000fea0003800200 */
.L_x_2439:
[----:B------:R-:W-:Y:S05]  /*3030*/  @P1 BRA `(.L_x_2441) ;  /* 0x0000001000641947 */ /* 0x000fea0003800000 */
[----:B------:R-:W2:Y:S01]  /*3040*/  LDCU.64 UR10, c[0x0][0x3e0] ;  /* 0x00007c00ff0a77ac */ /* 0x000ea20008000a00 */
[----:B01----:R-:W-:Y:S01]  /*3050*/  MOV R2, R34 ;  /* 0x0000002200027202 */ /* 0x003fe20000000f00 */
[----:B------:R-:W-:Y:S01]  /*3060*/  FADD.FTZ R20, R20, -UR5 ;  /* 0x8000000514147e21 */ /* 0x000fe20008010000 */
[----:B------:R-:W-:Y:S01]  /*3070*/  MOV R3, R33 ;  /* 0x0000002100037202 */ /* 0x000fe20000000f00 */
[----:B------:R-:W0:Y:S01]  /*3080*/  LDCU.64 UR14, c[0x0][0x380] ;  /* 0x00007000ff0e77ac */ /* 0x000e220008000a00 */
[----:B------:R-:W-:Y:S01]  /*3090*/  FADD.FTZ R21, R21, -UR5 ;  /* 0x8000000515157e21 */ /* 0x000fe20008010000 */
[----:B------:R-:W-:-:S03]  /*30a0*/  FMUL.FTZ R20, R20, UR8 ;  /* 0x0000000814147c20 */ /* 0x000fc60008410000 */
[----:B------:R-:W-:Y:S01]  /*30b0*/  FMUL.FTZ R21, R21, UR8 ;  /* 0x0000000815157c20 */ /* 0x000fe20008410000 */
        /* <DEDUP_REMOVED lines=10> */
.L_x_2426:
        /* <DEDUP_REMOVED lines=32> */
.L_x_2443:
[----:B------:R-:W-:Y:S05]  /*3360*/  BSYNC.RECONVERGENT B1 ;  /* 0x0000000000017941 */ /* 0x000fea0003800200 */
.L_x_2442:
        /* <DEDUP_REMOVED lines=8> */
[----:B------:R-:W-:Y:S02]  /*33f0*/  IMAD.MOV.U32 R29, RZ, RZ, R33 ;  /* 0x000000ffff1d7224 */ /* 0x000fe400078e0021 */
[----:B------:R-:W-:Y:S01]  /*3400*/  FADD.FTZ R2, R2, -UR5 ;  /* 0x8000000502027e21 */ /* 0x000fe20008010000 */
[----:B------:R-:W1:Y:S01]  /*3410*/  LDCU.64 UR18, c[0x0][0x380] ;  /* 0x00007000ff1277ac */ /* 0x000e620008000a00 */
[----:B------:R-:W-:Y:S02]  /*3420*/  FADD.FTZ R3, R3, -UR5 ;  /* 0x8000000503037e21 */ /* 0x000fe40008010000 */
[----:B------:R-:W-:Y:S02]  /*3430*/  FMUL.FTZ R2, R2, UR8 ;  /* 0x0000000802027c20 */ /* 0x000fe40008410000 */
[----:B------:R-:W-:-:S02]  /*3440*/  FMUL.FTZ R3, R3, UR8 ;  /* 0x0000000803037c20 */ /* 0x000fc40008410000 */
[----:B------:R-:W-:Y:S02]  /*3450*/  FFMA.FTZ R2, R19, R2, R17 ;  /* 0x0000000213027223 */ /* 0x000fe40000010011 */
        /* <DEDUP_REMOVED lines=18> */
.L_x_2445:
[----:B------:R-:W-:Y:S05]  /*3580*/  BSYNC.RECONVERGENT B1 ;  /* 0x0000000000017941 */ /* 0x000fea0003800200 */
.L_x_2444:
        /* <DEDUP_REMOVED lines=34> */
.L_x_2447:
[----:B------:R-:W-:Y:S05]  /*37b0*/  BSYNC.RECONVERGENT B1 ;  /* 0x0000000000017941 */ /* 0x000fea0003800200 */
.L_x_2446:
        /* <DEDUP_REMOVED lines=9> */
[----:B------:R-:W1:Y:S01]  /*3850*/  LDCU.64 UR18, c[0x0][0x380] ;  /* 0x00007000ff1277ac */ /* 0x000e620008000a00 */
[----:B------:R-:W-:Y:S01]  /*3860*/  SHF.R.S32.HI R4, RZ, 0x1f, R5 ;  /* 0x0000001fff047819 */ /* 0x000fe20000011405 */
[----:B------:R-:W-:Y:S01]  /*3870*/  FFMA.FTZ R9, R19, R8, R17 ;  /* 0x0000000813097223 */ /* 0x000fe20000010011 */
[----:B------:R-:W-:-:S03]  /*3880*/  FFMA.FTZ R7, R18, R7, R16 ;  /* 0x0000000712077223 */ /* 0x000fc60000010010 */
        /* <DEDUP_REMOVED lines=19> */
.L_x_2449:
[----:B------:R-:W-:Y:S05]  /*39c0*/  BSYNC.RECONVERGENT B1 ;  /* 0x0000000000017941 */ /* 0x000fea0003800200 */
.L_x_2448:
        /* <DEDUP_REMOVED lines=40> */
.L_x_2451:
[----:B------:R-:W-:Y:S05]  /*3c50*/  BSYNC.RECONVERGENT B1 ;  /* 0x0000000000017941 */ /* 0x000fea0003800200 */
.L_x_2450:
        /* <DEDUP_REMOVED lines=29> */
.L_x_2453:
[----:B------:R-:W-:Y:S05]  /*3e30*/  BSYNC.RECONVERGENT B1 ;  /* 0x0000000000017941 */ /* 0x000fea0003800200 */
.L_x_2452:
        /* <DEDUP_REMOVED lines=29> */
.L_x_2455:
[----:B------:R-:W-:Y:S05]  /*4010*/  BSYNC.RECONVERGENT B1 ;  /* 0x0000000000017941 */ /* 0x000fea0003800200 */
.L_x_2454:
        /* <DEDUP_REMOVED lines=27> */
.L_x_2441:
[----:B------:R-:W-:Y:S05]  /*41d0*/  BSYNC.RECONVERGENT B0 ;  /* 0x0000000000007941 */ /* 0x000fea0003800200 */
.L_x_2425:
        /* <DEDUP_REMOVED lines=8> */
.L_x_2457:
        /* <DEDUP_REMOVED lines=10> */
.L_x_2530:


//--------------------- .nv.shared.reserved.0     --------------------------
	.section	.nv.shared.reserved.0,"aw",@nobits
	.weak		__nv_reservedSMEM_offset_0_alias
	.size		__nv_reservedSMEM_offset_0_alias, 0, 64
	.other		__nv_reservedSMEM_offset_0_alias,@"STO_CUDA_RESERVED_SHARED STV_DEFAULT"
__nv_reservedSMEM_offset_0_alias:
	.zero		0
	.zero		64


//--------------------- .nv.global                --------------------------
	.section	.nv.global,"aw",@nobits
.nv.global:
	.type		_ZN61_INTERNAL_6b3be3ff_30_group_norm_nhwc_one_pass_12_cu_dad538916thrust24THRUST_300001_SM_1000_NS12placeholders2_5E,@object
	.size		_ZN61_INTERNAL_6b3be3ff_30_group_norm_nhwc_one_pass_12_cu_dad538916thrust24THRUST_300001_SM_1000_NS12placeholders2_5E,(_ZN61_INTERNAL_6b3be3ff_30_group_norm_nhwc_one_pass_12_cu_dad538914cuda3std3__45__cpo6cbeginE - _ZN61_INTERNAL_6b3be3ff_30_group_norm_nhwc_one_pass_12_cu_dad538916thrust24THRUST_300001_SM_1000_NS12placeholders2_5E)
_ZN61_INTERNAL_6b3be3ff_30_group_norm_nhwc_one_pass_12_cu_dad538916thrust24THRUST_300001_SM_1000_NS12placeholders2_5E:
	.zero		1
	.type		_ZN61_INTERNAL_6b3be3ff_30_group_norm_nhwc_one_pass_12_cu_dad538914cuda3std3__45__cpo6cbeginE,@object
	.size		_ZN61_INTERNAL_6b3be3ff_30_group_norm_nhwc_one_pass_12_cu_dad538914cuda3std3__45__cpo6cbeginE,(_ZN61_INTERNAL_6b3be3ff_30_group_norm_nhwc_one_pass_12_cu_dad538914cuda3std6ranges3__45__cpo6cbeginE - _ZN61_INTERNAL_6b3be3ff_30_group_norm_nhwc_one_pass_12_cu_dad538914cuda3std3__45__cpo6cbeginE)
_ZN61_INTERNAL_6b3be3ff_30_group_norm_nhwc_one_pass_12_cu_dad538914cuda3std3__45__cpo6cbeginE:
	.zero		1
	.type		_ZN61_INTERNAL_6b3be3ff_30_group_norm_nhwc_one_pass_12_cu_dad538914cuda3std6ranges3__45__cpo6cbeginE,@object
	.size		_ZN61_INTERNAL_6b3be3ff_30_group_norm_nhwc_one_pass_12_cu_dad538914cuda3std6ranges3__45__cpo6cbeginE,(_ZN61_INTERNAL_6b3be3ff_30_group_norm_nhwc_one_pass_12_cu_dad538914cuda3std3__48in_placeE - _ZN61_INTERNAL_6b3be3ff_30_group_norm_nhwc_one_pass_12_cu_dad538914cuda3std6ranges3__45__cpo6cbeginE)
_ZN61_INTERNAL_6b3be3ff_30_group_norm_nhwc_one_pass_12_cu_dad538914cuda3std6ranges3__45__cpo6cbeginE:
	.zero		1
	.type		_ZN61_INTERNAL_6b3be3ff_30_group_norm_nhwc_one_pass_12_cu_dad538914cuda3std3__48in_placeE,@object
	.size		_ZN61_INTERNAL_6b3be3ff_30_group_norm_nhwc_one_pass_12_cu_dad538914cuda3std3__48in_placeE,(_ZN61_INTERNAL_6b3be3ff_30_group_norm_nhwc_one_pass_12_cu_dad538914cuda3std6ranges3__45__cpo4sizeE - _ZN61_INTERNAL_6b3be3ff_30_group_norm_nhwc_one_pass_12_cu_dad538914cuda3std3__48in_placeE)
_ZN61_INTERNAL_6b3be3ff_30_group_norm_nhwc_one_pass_12_cu_dad538914cuda3std3__48in_placeE:
	.zero		1
	.type		_ZN61_INTERNAL_6b3be3ff_30_group_norm_nhwc_one_pass_12_cu_dad538914cuda3std6ranges3__45__cpo4sizeE,@object
	.size		_ZN61_INTERNAL_6b3be3ff_30_group_norm_nhwc_one_pass_12_cu_dad538914cuda3std6ranges3__45__cpo4sizeE,(_ZN61_INTERNAL_6b3be3ff_30_group_norm_nhwc_one_pass_12_cu_dad538916thrust24THRUST_300001_SM_1000_NS12placeholders2_9E - _ZN61_INTERNAL_6b3be3ff_30_group_norm_nhwc_one_pass_12_cu_dad538914cuda3std6ranges3__45__cpo4sizeE)
_ZN61_INTERNAL_6b3be3ff_30_group_norm_nhwc_one_pass_12_cu_dad538914cuda3std6ranges3__45__cpo4sizeE:
	.zero		1
	.type		_ZN61_INTERNAL_6b3be3ff_30_group_norm_nhwc_one_pass_12_cu_dad538916thrust24THRUST_300001_SM_1000_NS12placeholders2_9E,@object
	.size		_ZN61_INTERNAL_6b3be3ff_30_group_norm_nhwc_one_pass_12_cu_dad538916thrust24THRUST_300001_SM_1000_NS12placeholders2_9E,(_ZN61_INTERNAL_6b3be3ff_30_group_norm_nhwc_one_pass_12_cu_dad538914cuda3std3__45__cpo7crbeginE - _ZN61_INTERNAL_6b3be3ff_30_group_norm_nhwc_one_pass_12_cu_dad538916thrust24THRUST_300001_SM_1000_NS12placeholders2_9E)
_ZN61_INTERNAL_6b3be3ff_30_group_norm_nhwc_one_pass_12_cu_dad538916thrust24THRUST_300001_SM_1000_NS12placeholders2_9E:
	.zero		1
	.type		_ZN61_INTERNAL_6b3be3ff_30_group_norm_nhwc_one_pass_12_cu_dad538914cuda3std3__45__cpo7crbeginE,@object
	.size		_ZN61_INTERNAL_6b3be3ff_30_group_norm_nhwc_one_pass_12_cu_dad538914cuda3std3__45__cpo7crbeginE,(_ZN61_INTERNAL_6b3be3ff_30_group_norm_nhwc_one_pass_12_cu_dad538914cuda3std6ranges3__45__cpo4nextE - _ZN61_INTERNAL_6b3be3ff_30_group_norm_nhwc_one_pass_12_cu_dad538914cuda3std3__45__cpo7crbeginE)
_ZN61_INTERNAL_6b3be3ff_30_group_norm_nhwc_one_pass_12_cu_dad538914cuda3std3__45__cpo7crbeginE:
	.zero		1
	.type		_ZN61_INTERNAL_6b3be3ff_30_group_norm_nhwc_one_pass_12_cu_dad538914cuda3std6ranges3__45__cpo4nextE,@object
	.size		_ZN61_INTERNAL_6b3be3ff_30_group_norm_nhwc_one_pass_12_cu_dad538914cuda3std6ranges3__45__cpo4nextE,(_ZN61_INTERNAL_6b3be3ff_30_group_norm_nhwc_one_pass_12_cu_dad538914cuda3std6ranges3__45__cpo4swapE - _ZN61_INTERNAL_6b3be3ff_30_group_norm_nhwc_one_pass_12_cu_dad538914cuda3std6ranges3__45__cpo4nextE)
_ZN61_INTERNAL_6b3be3ff_30_group_norm_nhwc_one_pass_12_cu_dad538914cuda3std6ranges3__45__cpo4nextE:
	.zero		1
	.type		_ZN61_INTERNAL_6b3be3ff_30_group_norm_nhwc_one_pass_12_cu_dad538914cuda3std6ranges3__45__cpo4swapE,@object
	.size		_ZN61_INTERNAL_6b3be3ff_30_group_norm_nhwc_one_pass_12_cu_dad538914cuda3std6ranges3__45__cpo4swapE,(_ZN61_INTERNAL_6b3be3ff_30_group_norm_nhwc_one_pass_12_cu_dad538916thrust24THRUST_300001_SM_1000_NS12placeholders2_1E - _ZN61_INTERNAL_6b3be3ff_30_group_norm_nhwc_one_pass_12_cu_dad538914cuda3std6ranges3__45__cpo4swapE)
_ZN61_INTERNAL_6b3be3ff_30_group_norm_nhwc_one_pass_12_cu_dad538914cuda3std6ranges3__45__cpo4swapE:
	.zero		1
	.type		_ZN61_INTERNAL_6b3be3ff_30_group_norm_nhwc_one_pass_12_cu_dad538916thrust24THRUST_300001_SM_1000_NS12placeholders2_1E,@object
	.size		_ZN61_INTERNAL_6b3be3ff_30_group_norm_nhwc_one_pass_12_cu_dad538916thrust24THRUST_300001_SM_1000_NS12placeholders2_1E,(_ZN61_INTERNAL_6b3be3ff_30_group_norm_nhwc_one_pass_12_cu_dad538916thrust24THRUST_300001_SM_1000_NS12placeholders2_3E - _ZN61_INTERNAL_6b3be3ff_30_group_norm_nhwc_one_pass_12_cu_dad538916thrust24THRUST_300001_SM_1000_NS12placeholders2_1E)
_ZN61_INTERNAL_6b3be3ff_30_group_norm_nhwc_one_pass_12_cu_dad538916thrust24THRUST_300001_SM_1000_NS12placeholders2_1E:
	.zero		1
	.type		_ZN61_INTERNAL_6b3be3ff_30_group_norm_nhwc_one_pass_12_cu_dad538916thrust24THRUST_300001_SM_1000_NS12placeholders2_3E,@object
	.size		_ZN61_INTERNAL_6b3be3ff_30_group_norm_nhwc_one_pass_12_cu_dad538916thrust24THRUST_300001_SM_1000_NS12placeholders2_3E,(_ZN61_INTERNAL_6b3be3ff_30_group_norm_nhwc_one_pass_12_cu_dad538914cuda3std3__45__cpo5beginE - _ZN61_INTERNAL_6b3be3ff_30_group_norm_nhwc_one_pass_12_cu_dad538916thrust24THRUST_300001_SM_1000_NS12placeholders2_3E)
_ZN61_INTERNAL_6b3be3ff_30_group_norm_nhwc_one_pass_12_cu_dad538916thrust24THRUST_300001_SM_1000_NS12placeholders2_3E:
	.zero		1
	.type		_ZN61_INTERNAL_6b3be3ff_30_group_norm_nhwc_one_pass_12_cu_dad538914cuda3std3__45__cpo5beginE,@object
	.size		_ZN61_INTERNAL_6b3be3ff_30_group_norm_nhwc_one_pass_12_cu_dad538914cuda3std3__45__cpo5beginE,(_ZN61_INTERNAL_6b3be3ff_30_group_norm_nhwc_one_pass_12_cu_dad538914cuda3std6ranges3__45__cpo5beginE - _ZN61_INTERNAL_6b3be3ff_30_group_norm_nhwc_one_pass_12_cu_dad538914cuda3std3__45__cpo5beginE)
_ZN61_INTERNAL_6b3be3ff_30_group_norm_nhwc_one_pass_12_cu_dad538914cuda3std3__45__cpo5beginE:
	.zero		1
	.type		_ZN61_INTERNAL_6b3be3ff_30_group_norm_nhwc_one_pass_12_cu_dad538914cuda3std6ranges3__45__cpo5beginE,@object
	.size		_ZN61_INTERNAL_6b3be3ff_30_group_norm_nhwc_one_pass_12_cu_dad538914cuda3std6ranges3__45__cpo5beginE,(_ZN61_INTERNAL_6b3be3ff_30_group_norm_nhwc_one_pass_12_cu_dad538914cuda3std3__463_GLOBAL__N__6b3be3ff_30_group_norm_nhwc_one_pass_12_cu_dad538916ignoreE - _ZN61_INTERNAL_6b3be3ff_30_group_norm_nhwc_one_pass_12_cu_dad538914cuda3std6ranges3__45__cpo5beginE)
_ZN61_INTERNAL_6b3be3ff_30_group_norm_nhwc_one_pass_12_cu_dad538914cuda3std6ranges3__45__cpo5beginE:
	.zero		1
	.type		_ZN61_INTERNAL_6b3be3ff_30_group_norm_nhwc_one_pass_12_cu_dad538914cuda3std3__463_GLOBAL__N__6b3be3ff_30_group_norm_nhwc_one_pass_12_cu_dad538916ignoreE,@object
	.size		_ZN61_INTERNAL_6b3be3ff_30_group_norm_nhwc_one_pass_12_cu_dad538914cuda3std3__463_GLOBAL__N__6b3be3ff_30_group_norm_nhwc_one_pass_12_cu_dad538916ignoreE,(_ZN61_INTERNAL_6b3be3ff_30_group_norm_nhwc_one_pass_12_cu_dad538914cuda3std6ranges3__45__cpo4dataE - _ZN61_INTERNAL_6b3be3ff_30_group_norm_nhwc_one_pass_12_cu_dad538914cuda3std3__463_GLOBAL__N__6b3be3ff_30_group_norm_nhwc_one_pass_12_cu_dad538916ignoreE)
_ZN61_INTERNAL_6b3be3ff_30_group_norm_nhwc_one_pass_12_cu_dad538914cuda3std3__463_GLOBAL__N__6b3be3ff_30_group_norm_nhwc_one_pass_12_cu_dad538916ignoreE:
	.zero		1
	.type		_ZN61_INTERNAL_6b3be3ff_30_group_norm_nhwc_one_pass_12_cu_dad538914cuda3std6ranges3__45__cpo4dataE,@object
	.size		_ZN61_INTERNAL_6b3be3ff_30_group_norm_nhwc_one_pass_12_cu_dad538914cuda3std6ranges3__45__cpo4dataE,(_ZN61_INTERNAL_6b3be3ff_30_group_norm_nhwc_one_pass_12_cu_dad538916thrust24THRUST_300001_SM_1000_NS12placeholders2_7E - _ZN61_INTERNAL_6b3be3ff_30_group_norm_nhwc_one_pass_12_cu_dad538914cuda3std6ranges3__45__cpo4dataE)
_ZN61_INTERNAL_6b3be3ff_30_group_norm_nhwc_one_pass_12_cu_dad538914cuda3std6ranges3__45__cpo4dataE:
	.zero		1
	.type		_ZN61_INTERNAL_6b3be3ff_30_group_norm_nhwc_one_pass_12_cu_dad538916thrust24THRUST_300001_SM_1000_NS12placeholders2_7E,@object
	.size		_ZN61_INTERNAL_6b3be3ff_30_group_norm_nhwc_one_pass_12_cu_dad538916thrust24THRUST_300001_SM_1000_NS12placeholders2_7E,(_ZN61_INTERNAL_6b3be3ff_30_group_norm_nhwc_one_pass_12_cu_dad538914cuda3std3__45__cpo6rbeginE - _ZN61_INTERNAL_6b3be3ff_30_group_norm_nhwc_one_pass_12_cu_dad538916thrust24THRUST_300001_SM_1000_NS12placeholders2_7E)
_ZN61_INTERNAL_6b3be3ff_30_group_norm_nhwc_one_pass_12_cu_dad538916thrust24THRUST_300001_SM_1000_NS12placeholders2_7E:
	.zero		1
	.type		_ZN61_INTERNAL_6b3be3ff_30_group_norm_nhwc_one_pass_12_cu_dad538914cuda3std3__45__cpo6rbeginE,@object
	.size		_ZN61_INTERNAL_6b3be3ff_30_group_norm_nhwc_one_pass_12_cu_dad538914cuda3std3__45__cpo6rbeginE,(_ZN61_INTERNAL_6b3be3ff_30_group_norm_nhwc_one_pass_12_cu_dad538914cuda3std6ranges3__45__cpo7advanceE - _ZN61_INTERNAL_6b3be3ff_30_group_norm_nhwc_one_pass_12_cu_dad538914cuda3std3__45__cpo6rbeginE)
_ZN61_INTERNAL_6b3be3ff_30_group_norm_nhwc_one_pass_12_cu_dad538914cuda3std3__45__cpo6rbeginE:
	.zero		1
	.type		_ZN61_INTERNAL_6b3be3ff_30_group_norm_nhwc_one_pass_12_cu_dad538914cuda3std6ranges3__45__cpo7advanceE,@object
	.size		_ZN61_INTERNAL_6b3be3ff_30_group_norm_nhwc_one_pass_12_cu_dad538914cuda3std6ranges3__45__cpo7advanceE,(_ZN61_INTERNAL_6b3be3ff_30_group_norm_nhwc_one_pass_12_cu_dad538914cuda3std3__47nulloptE - _ZN61_INTERNAL_6b3be3ff_30_group_norm_nhwc_one_pass_12_cu_dad538914cuda3std6ranges3__45__cpo7advanceE)
_ZN61_INTERNAL_6b3be3ff_30_group_norm_nhwc_one_pass_12_cu_dad538914cuda3std6ranges3__45__cpo7advanceE:
	.zero		1
	.type		_ZN61_INTERNAL_6b3be3ff_30_group_norm_nhwc_one_pass_12_cu_dad538914cuda3std3__47nulloptE,@object
	.size		_ZN61_INTERNAL_6b3be3ff_30_group_norm_nhwc_one_pass_12_cu_dad538914cuda3std3__47nulloptE,(_ZN61_INTERNAL_6b3be3ff_30_group_norm_nhwc_one_pass_12_cu_dad538914cuda3std6ranges3__45__cpo8distanceE - _ZN61_INTERNAL_6b3be3ff_30_group_norm_nhwc_one_pass_12_cu_dad538914cuda3std3__47nulloptE)
_ZN61_INTERNAL_6b3be3ff_30_group_norm_nhwc_one_pass_12_cu_dad538914cuda3std3__47nulloptE:
	.zero		1
	.type		_ZN61_INTERNAL_6b3be3ff_30_group_norm_nhwc_one_pass_12_cu_dad538914cuda3std6ranges3__45__cpo8distanceE,@object
	.size		_ZN61_INTERNAL_6b3be3ff_30_group_norm_nhwc_one_pass_12_cu_dad538914cuda3std6ranges3__45__cpo8distanceE,(_ZN61_INTERNAL_6b3be3ff_30_group_norm_nhwc_one_pass_12_cu_dad538916thrust24THRUST_300001_SM_1000_NS12placeholders2_6E - _ZN61_INTERNAL_6b3be3ff_30_group_norm_nhwc_one_pass_12_cu_dad538914cuda3std6ranges3__45__cpo8distanceE)
_ZN61_INTERNAL_6b3be3ff_30_group_norm_nhwc_one_pass_12_cu_dad538914cuda3std6ranges3__45__cpo8distanceE:
	.zero		1
	.type		_ZN61_INTERNAL_6b3be3ff_30_group_norm_nhwc_one_pass_12_cu_dad538916thrust24THRUST_300001_SM_1000_NS12placeholders2_6E,@object
	.size		_ZN61_INTERNAL_6b3be3ff_30_group_norm_nhwc_one_pass_12_cu_dad538916thrust24THRUST_300001_SM_1000_NS12placeholders2_6E,(_ZN61_INTERNAL_6b3be3ff_30_group_norm_nhwc_one_pass_12_cu_dad538914cuda3std3__45__cpo4cendE - _ZN61_INTERNAL_6b3be3ff_30_group_norm_nhwc_one_pass_12_cu_dad538916thrust24THRUST_300001_SM_1000_NS12placeholders2_6E)
_ZN61_INTERNAL_6b3be3ff_30_group_norm_nhwc_one_pass_12_cu_dad538916thrust24THRUST_300001_SM_1000_NS12placeholders2_6E:
	.zero		1
	.type		_ZN61_INTERNAL_6b3be3ff_30_group_norm_nhwc_one_pass_12_cu_dad538914cuda3std3__45__cpo4cendE,@object
	.size		_ZN61_INTERNAL_6b3be3ff_30_group_norm_nhwc_one_pass_12_cu_dad538914cuda3std3__45__cpo4cendE,(_ZN61_INTERNAL_6b3be3ff_30_group_norm_nhwc_one_pass_12_cu_dad538914cuda3std6ranges3__45__cpo4cendE - _ZN61_INTERNAL_6b3be3ff_30_group_norm_nhwc_one_pass_12_cu_dad538914cuda3std3__45__cpo4cendE)
_ZN61_INTERNAL_6b3be3ff_30_group_norm_nhwc_one_pass_12_cu_dad538914cuda3std3__45__cpo4cendE:
	.zero		1
	.type		_ZN61_INTERNAL_6b3be3ff_30_group_norm_nhwc_one_pass_12_cu_dad538914cuda3std6ranges3__45__cpo4cendE,@object
	.size		_ZN61_INTERNAL_6b3be3ff_30_group_norm_nhwc_one_pass_12_cu_dad538914cuda3std6ranges3__45__cpo4cendE,(_ZN61_INTERNAL_6b3be3ff_30_group_norm_nhwc_one_pass_12_cu_dad538914cuda3std3__420unreachable_sentinelE - _ZN61_INTERNAL_6b3be3ff_30_group_norm_nhwc_one_pass_12_cu_dad538914cuda3std6ranges3__45__cpo4cendE)
_ZN61_INTERNAL_6b3be3ff_30_group_norm_nhwc_one_pass_12_cu_dad538914cuda3std6ranges3__45__cpo4cendE:
	.zero		1
	.type		_ZN61_INTERNAL_6b3be3ff_30_group_norm_nhwc_one_pass_12_cu_dad538914cuda3std3__420unreachable_sentinelE,@object
	.size		_ZN61_INTERNAL_6b3be3ff_30_group_norm_nhwc_one_pass_12_cu_dad538914cuda3std3__420unreachable_sentinelE,(_ZN61_INTERNAL_6b3be3ff_30_group_norm_nhwc_one_pass_12_cu_dad538914cuda3std6ranges3__45__cpo5ssizeE - _ZN61_INTERNAL_6b3be3ff_30_group_norm_nhwc_one_pass_12_cu_dad538914cuda3std3__420unreachable_sentinelE)
_ZN61_INTERNAL_6b3be3ff_30_group_norm_nhwc_one_pass_12_cu_dad538914cuda3std3__420unreachable_sentinelE:
	.zero		1
	.type		_ZN61_INTERNAL_6b3be3ff_30_group_norm_nhwc_one_pass_12_cu_dad538914cuda3std6ranges3__45__cpo5ssizeE,@object
	.size		_ZN61_INTERNAL_6b3be3ff_30_group_norm_nhwc_one_pass_12_cu_dad538914cuda3std6ranges3__45__cpo5ssizeE,(_ZN61_INTERNAL_6b3be3ff_30_group_norm_nhwc_one_pass_12_cu_dad538916thrust24THRUST_300001_SM_1000_NS12placeholders3_10E - _ZN61_INTERNAL_6b3be3ff_30_group_norm_nhwc_one_pass_12_cu_dad538914cuda3std6ranges3__45__cpo5ssizeE)
_ZN61_INTERNAL_6b3be3ff_30_group_norm_nhwc_one_pass_12_cu_dad538914cuda3std6ranges3__45__cpo5ssizeE:
	.zero		1
	.type		_ZN61_INTERNAL_6b3be3ff_30_group_norm_nhwc_one_pass_12_cu_dad538916thrust24THRUST_300001_SM_1000_NS12placeholders3_10E,@object
	.size		_ZN61_INTERNAL_6b3be3ff_30_group_norm_nhwc_one_pass_12_cu_dad538916thrust24THRUST_300001_SM_1000_NS12placeholders3_10E,(_ZN61_INTERNAL_6b3be3ff_30_group_norm_nhwc_one_pass_12_cu_dad538914cuda3std3__45__cpo5crendE - _ZN61_INTERNAL_6b3be3ff_30_group_norm_nhwc_one_pass_12_cu_dad538916thrust24THRUST_300001_SM_1000_NS12placeholders3_10E)
_ZN61_INTERNAL_6b3be3ff_30_group_norm_nhwc_one_pass_12_cu_dad538916thrust24THRUST_300001_SM_1000_NS12placeholders3_10E:
	.zero		1
	.type		_ZN61_INTERNAL_6b3be3ff_30_group_norm_nhwc_one_pass_12_cu_dad538914cuda3std3__45__cpo5crendE,@object
	.size		_ZN61_INTERNAL_6b3be3ff_30_group_norm_nhwc_one_pass_12_cu_dad538914cuda3std3__45__cpo5crendE,(_ZN61_INTERNAL_6b3be3ff_30_group_norm_nhwc_one_pass_12_cu_dad538914cuda3std6ranges3__45__cpo4prevE - _ZN61_INTERNAL_6b3be3ff_30_group_norm_nhwc_one_pass_12_cu_dad538914cuda3std3__45__cpo5crendE)
_ZN61_INTERNAL_6b3be3ff_30_group_norm_nhwc_one_pass_12_cu_dad538914cuda3std3__45__cpo5crendE:
	.zero		1
	.type		_ZN61_INTERNAL_6b3be3ff_30_group_norm_nhwc_one_pass_12_cu_dad538914cuda3std6ranges3__45__cpo4prevE,@object
	.size		_ZN61_INTERNAL_6b3be3ff_30_group_norm_nhwc_one_pass_12_cu_dad538914cuda3std6ranges3__45__cpo4prevE,(_ZN61_INTERNAL_6b3be3ff_30_group_norm_nhwc_one_pass_12_cu_dad538914cuda3std6ranges3__45__cpo9iter_moveE - _ZN61_INTERNAL_6b3be3ff_30_group_norm_nhwc_one_pass_12_cu_dad538914cuda3std6ranges3__45__cpo4prevE)
_ZN61_INTERNAL_6b3be3ff_30_group_norm_nhwc_one_pass_12_cu_dad538914cuda3std6ranges3__45__cpo4prevE:
	.zero		1
	.type		_ZN61_INTERNAL_6b3be3ff_30_group_norm_nhwc_one_pass_12_cu_dad538914cuda3std6ranges3__45__cpo9iter_moveE,@object
	.size		_ZN61_INTERNAL_6b3be3ff_30_group_norm_nhwc_one_pass_12_cu_dad538914cuda3std6ranges3__45__cpo9iter_moveE,(_ZN61_INTERNAL_6b3be3ff_30_group_norm_nhwc_one_pass_12_cu_dad538916thrust24THRUST_300001_SM_1000_NS12placeholders2_2E - _ZN61_INTERNAL_6b3be3ff_30_group_norm_nhwc_one_pass_12_cu_dad538914cuda3std6ranges3__45__cpo9iter_moveE)
_ZN61_INTERNAL_6b3be3ff_30_group_norm_nhwc_one_pass_12_cu_dad538914cuda3std6ranges3__45__cpo9iter_moveE:
	.zero		1
	.type		_ZN61_INTERNAL_6b3be3ff_30_group_norm_nhwc_one_pass_12_cu_dad538916thrust24THRUST_300001_SM_1000_NS12placeholders2_2E,@object
	.size		_ZN61_INTERNAL_6b3be3ff_30_group_norm_nhwc_one_pass_12_cu_dad538916thrust24THRUST_300001_SM_1000_NS12placeholders2_2E,(_ZN61_INTERNAL_6b3be3ff_30_group_norm_nhwc_one_pass_12_cu_dad538916thrust24THRUST_300001_SM_1000_NS12placeholders2_4E - _ZN61_INTERNAL_6b3be3ff_30_group_norm_nhwc_one_pass_12_cu_dad538916thrust24THRUST_300001_SM_1000_NS12placeholders2_2E)
_ZN61_INTERNAL_6b3be3ff_30_group_norm_nhwc_one_pass_12_cu_dad538916thrust24THRUST_300001_SM_1000_NS12placeholders2_2E:
	.zero		1
	.type		_ZN61_INTERNAL_6b3be3ff_30_group_norm_nhwc_one_pass_12_cu_dad538916thrust24THRUST_300001_SM_1000_NS12placeholders2_4E,@object
	.size		_ZN61_INTERNAL_6b3be3ff_30_group_norm_nhwc_one_pass_12_cu_dad538916thrust24THRUST_300001_SM_1000_NS12placeholders2_4E,(_ZN61_INTERNAL_6b3be3ff_30_group_norm_nhwc_one_pass_12_cu_dad538914cuda3std3__45__cpo3endE - _ZN61_INTERNAL_6b3be3ff_30_group_norm_nhwc_one_pass_12_cu_dad538916thrust24THRUST_300001_SM_1000_NS12placeholders2_4E)
_ZN61_INTERNAL_6b3be3ff_30_group_norm_nhwc_one_pass_12_cu_dad538916thrust24THRUST_300001_SM_1000_NS12placeholders2_4E:
	.zero		1
	.type		_ZN61_INTERNAL_6b3be3ff_30_group_norm_nhwc_one_pass_12_cu_dad538914cuda3std3__45__cpo3endE,@object
	.size		_ZN61_INTERNAL_6b3be3ff_30_group_norm_nhwc_one_pass_12_cu_dad538914cuda3std3__45__cpo3endE,(_ZN61_INTERNAL_6b3be3ff_30_group_norm_nhwc_one_pass_12_cu_dad538914cuda3std6ranges3__45__cpo3endE - _ZN61_INTERNAL_6b3be3ff_30_group_norm_nhwc_one_pass_12_cu_dad538914cuda3std3__45__cpo3endE)
_ZN61_INTERNAL_6b3be3ff_30_group_norm_nhwc_one_pass_12_cu_dad538914cuda3std3__45__cpo3endE:
	.zero		1
	.type		_ZN61_INTERNAL_6b3be3ff_30_group_norm_nhwc_one_pass_12_cu_dad538914cuda3std6ranges3__45__cpo3endE,@object
	.size		_ZN61_INTERNAL_6b3be3ff_30_group_norm_nhwc_one_pass_12_cu_dad538914cuda3std6ranges3__45__cpo3endE,(_ZN61_INTERNAL_6b3be3ff_30_group_norm_nhwc_one_pass_12_cu_dad538914cuda3std3__419piecewise_constructE - _ZN61_INTERNAL_6b3be3ff_30_group_norm_nhwc_one_pass_12_cu_dad538914cuda3std6ranges3__45__cpo3endE)
_ZN61_INTERNAL_6b3be3ff_30_group_norm_nhwc_one_pass_12_cu_dad538914cuda3std6ranges3__45__cpo3endE:
	.zero		1
	.type		_ZN61_INTERNAL_6b3be3ff_30_group_norm_nhwc_one_pass_12_cu_dad538914cuda3std3__419piecewise_constructE,@object
	.size		_ZN61_INTERNAL_6b3be3ff_30_group_norm_nhwc_one_pass_12_cu_dad538914cuda3std3__419piecewise_constructE,(_ZN61_INTERNAL_6b3be3ff_30_group_norm_nhwc_one_pass_12_cu_dad538914cuda3std6ranges3__45__cpo5cdataE - _ZN61_INTERNAL_6b3be3ff_30_group_norm_nhwc_one_pass_12_cu_dad538914cuda3std3__419piecewise_constructE)
_ZN61_INTERNAL_6b3be3ff_30_group_norm_nhwc_one_pass_12_cu_dad538914cuda3std3__419piecewise_constructE:
	.zero		1
	.type		_ZN61_INTERNAL_6b3be3ff_30_group_norm_nhwc_one_pass_12_cu_dad538914cuda3std6ranges3__45__cpo5cdataE,@object
	.size		_ZN61_INTERNAL_6b3be3ff_30_group_norm_nhwc_one_pass_12_cu_dad538914cuda3std6ranges3__45__cpo5cdataE,(_ZN61_INTERNAL_6b3be3ff_30_group_norm_nhwc_one_pass_12_cu_dad538916thrust24THRUST_300001_SM_1000_NS12placeholders2_8E - _ZN61_INTERNAL_6b3be3ff_30_group_norm_nhwc_one_pass_12_cu_dad538914cuda3std6ranges3__45__cpo5cdataE)
_ZN61_INTERNAL_6b3be3ff_30_group_norm_nhwc_one_pass_12_cu_dad538914cuda3std6ranges3__45__cpo5cdataE:
	.zero		1
	.type		_ZN61_INTERNAL_6b3be3ff_30_group_norm_nhwc_one_pass_12_cu_dad538916thrust24THRUST_300001_SM_1000_NS12placeholders2_8E,@object
	.size		_ZN61_INTERNAL_6b3be3ff_30_group_norm_nhwc_one_pass_12_cu_dad538916thrust24THRUST_300001_SM_1000_NS12placeholders2_8E,(_ZN61_INTERNAL_6b3be3ff_30_group_norm_nhwc_one_pass_12_cu_dad538914cuda3std3__45__cpo4rendE - _ZN61_INTERNAL_6b3be3ff_30_group_norm_nhwc_one_pass_12_cu_dad538916thrust24THRUST_300001_SM_1000_NS12placeholders2_8E)
_ZN61_INTERNAL_6b3be3ff_30_group_norm_nhwc_one_pass_12_cu_dad538916thrust24THRUST_300001_SM_1000_NS12placeholders2_8E:
	.zero		1
	.type		_ZN61_INTERNAL_6b3be3ff_30_group_norm_nhwc_one_pass_12_cu_dad538914cuda3std3__45__cpo4rendE,@object
	.size		_ZN61_INTERNAL_6b3be3ff_30_group_norm_nhwc_one_pass_12_cu_dad538914cuda3std3__45__cpo4rendE,(_ZN61_INTERNAL_6b3be3ff_30_group_norm_nhwc_one_pass_12_cu_dad538914cuda3std6ranges3__45__cpo9iter_swapE - _ZN61_INTERNAL_6b3be3ff_30_group_norm_nhwc_one_pass_12_cu_dad538914cuda3std3__45__cpo4rendE)
_ZN61_INTERNAL_6b3be3ff_30_group_norm_nhwc_one_pass_12_cu_dad538914cuda3std3__45__cpo4rendE:
	.zero		1
	.type		_ZN61_INTERNAL_6b3be3ff_30_group_norm_nhwc_one_pass_12_cu_dad538914cuda3std6ranges3__45__cpo9iter_swapE,@object
	.size		_ZN61_INTERNAL_6b3be3ff_30_group_norm_nhwc_one_pass_12_cu_dad538914cuda3std6ranges3__45__cpo9iter_swapE,(_ZN61_INTERNAL_6b3be3ff_30_group_norm_nhwc_one_pass_12_cu_dad538914cuda3std3__48unexpectE - _ZN61_INTERNAL_6b3be3ff_30_group_norm_nhwc_one_pass_12_cu_dad538914cuda3std6ranges3__45__cpo9iter_swapE)
_ZN61_INTERNAL_6b3be3ff_30_group_norm_nhwc_one_pass_12_cu_dad538914cuda3std6ranges3__45__cpo9iter_swapE:
	.zero		1
	.type		_ZN61_INTERNAL_6b3be3ff_30_group_norm_nhwc_one_pass_12_cu_dad538914cuda3std3__48unexpectE,@object
	.size		_ZN61_INTERNAL_6b3be3ff_30_group_norm_nhwc_one_pass_12_cu_dad538914cuda3std3__48unexpectE,(_ZN61_INTERNAL_6b3be3ff_30_group_norm_nhwc_one_pass_12_cu_dad538916thrust24THRUST_300001_SM_1000_NS6system6detail10sequential3seqE - _ZN61_INTERNAL_6b3be3ff_30_group_norm_nhwc_one_pass_12_cu_dad538914cuda3std3__48unexpectE)
_ZN61_INTERNAL_6b3be3ff_30_group_norm_nhwc_one_pass_12_cu_dad538914cuda3std3__48unexpectE:
	.zero		1
	.type		_ZN61_INTERNAL_6b3be3ff_30_group_norm_nhwc_one_pass_12_cu_dad538916thrust24THRUST_300001_SM_1000_NS6system6detail10sequential3seqE,@object
	.size		_ZN61_INTERNAL_6b3be3ff_30_group_norm_nhwc_one_pass_12_cu_dad538916thrust24THRUST_300001_SM_1000_NS6system6detail10sequential3seqE,(.L_29 - _ZN61_INTERNAL_6b3be3ff_30_group_norm_nhwc_one_pass_12_cu_dad538916thrust24THRUST_300001_SM_1000_NS6system6detail10sequential3seqE)
_ZN61_INTERNAL_6b3be3ff_30_group_norm_nhwc_one_pass_12_cu_dad538916thrust24THRUST_300001_SM_1000_NS6system6detail10sequential3seqE:
	.zero		1
.L_29:


//--------------------- .nv.shared._Z35group_norm_nhwc_bwd_one_pass_kernelI11Bf16IOFp32WLi64ELi12ELi384EEv26Group_norm_nhwc_bwd_params --------------------------
	.section	.nv.shared._Z35group_norm_nhwc_bwd_one_pass_kernelI11Bf16IOFp32WLi64ELi12ELi384EEv26Group_norm_nhwc_bwd_params,"aw",@nobits
	.sectionflags	@""
	.align	16
.nv.shared._Z35group_norm_nhwc_bwd_one_pass_kernelI11Bf16IOFp32WLi64ELi12ELi384EEv26Group_norm_nhwc_bwd_params:
	.zero		7296


//--------------------- .nv.shared._Z35group_norm_nhwc_bwd_one_pass_kernelI11Bf16IOFp32WLi128ELi12ELi384EEv26Group_norm_nhwc_bwd_params --------------------------
	.section	.nv.shared._Z35group_norm_nhwc_bwd_one_pass_kernelI11Bf16IOFp32WLi128ELi12ELi384EEv26Group_norm_nhwc_bwd_params,"aw",@nobits
	.sectionflags	@""
	.align	16
.nv.shared._Z35group_norm_nhwc_bwd_one_pass_kernelI11Bf16IOFp32WLi128ELi12ELi384EEv26Group_norm_nhwc_bwd_params:
	.zero		7296


//--------------------- .nv.shared._Z35group_norm_nhwc_bwd_one_pass_kernelI11Bf16IOFp32WLi256ELi12ELi384EEv26Group_norm_nhwc_bwd_params --------------------------
	.section	.nv.shared._Z35group_norm_nhwc_bwd_one_pass_kernelI11Bf16IOFp32WLi256ELi12ELi384EEv26Group_norm_nhwc_bwd_params,"aw",@nobits
	.sectionflags	@""
	.align	16
.nv.shared._Z35group_norm_nhwc_bwd_one_pass_kernelI11Bf16IOFp32WLi256ELi12ELi384EEv26Group_norm_nhwc_bwd_params:
	.zero		7296


//--------------------- .nv.shared._Z35group_norm_nhwc_bwd_one_pass_kernelI11Bf16IOFp32WLi512ELi12ELi384EEv26Group_norm_nhwc_bwd_params --------------------------
	.section	.nv.shared._Z35group_norm_nhwc_bwd_one_pass_kernelI11Bf16IOFp32WLi512ELi12ELi384EEv26Group_norm_nhwc_bwd_params,"aw",@nobits
	.sectionflags	@""
	.align	16
.nv.shared._Z35group_norm_nhwc_bwd_one_pass_kernelI11Bf16IOFp32WLi512ELi12ELi384EEv26Group_norm_nhwc_bwd_params:
	.zero		7296


//--------------------- .nv.shared._Z35group_norm_nhwc_bwd_one_pass_kernelI11Bf16IOBf16WLi64ELi12ELi384EEv26Group_norm_nhwc_bwd_params --------------------------
	.section	.nv.shared._Z35group_norm_nhwc_bwd_one_pass_kernelI11Bf16IOBf16WLi64ELi12ELi384EEv26Group_norm_nhwc_bwd_params,"aw",@nobits
	.sectionflags	@""
	.align	16
.nv.shared._Z35group_norm_nhwc_bwd_one_pass_kernelI11Bf16IOBf16WLi64ELi12ELi384EEv26Group_norm_nhwc_bwd_params:
	.zero		7296


//--------------------- .nv.shared._Z35group_norm_nhwc_bwd_one_pass_kernelI11Bf16IOBf16WLi128ELi12ELi384EEv26Group_norm_nhwc_bwd_params --------------------------
	.section	.nv.shared._Z35group_norm_nhwc_bwd_one_pass_kernelI11Bf16IOBf16WLi128ELi12ELi384EEv26Group_norm_nhwc_bwd_params,"aw",@nobits
	.sectionflags	@""
	.align	16
.nv.shared._Z35group_norm_nhwc_bwd_one_pass_kernelI11Bf16IOBf16WLi128ELi12ELi384EEv26Group_norm_nhwc_bwd_params:
	.zero		7296


//--------------------- .nv.shared._Z35group_norm_nhwc_bwd_one_pass_kernelI11Bf16IOBf16WLi256ELi12ELi384EEv26Group_norm_nhwc_bwd_params --------------------------
	.section	.nv.shared._Z35group_norm_nhwc_bwd_one_pass_kernelI11Bf16IOBf16WLi256ELi12ELi384EEv26Group_norm_nhwc_bwd_params,"aw",@nobits
	.sectionflags	@""
	.align	16
.nv.shared._Z35group_norm_nhwc_bwd_one_pass_kernelI11Bf16IOBf16WLi256ELi12ELi384EEv26Group_norm_nhwc_bwd_params:
	.zero		7296


//--------------------- .nv.shared._Z35group_norm_nhwc_bwd_one_pass_kernelI11Bf16IOBf16WLi512ELi12ELi384EEv26Group_norm_nhwc_bwd_params --------------------------
	.section	.nv.shared._Z35group_norm_nhwc_bwd_one_pass_kernelI11Bf16IOBf16WLi512ELi12ELi384EEv26Group_norm_nhwc_bwd_params,"aw",@nobits
	.sectionflags	@""
	.align	16
.nv.shared._Z35group_norm_nhwc_bwd_one_pass_kernelI11Bf16IOBf16WLi512ELi12ELi384EEv26Group_norm_nhwc_bwd_params:
	.zero		7296


//--------------------- .nv.shared._Z35group_norm_nhwc_bwd_one_pass_kernelI11Bf16IOFp16WLi64ELi12ELi384EEv26Group_norm_nhwc_bwd_params --------------------------
	.section	.nv.shared._Z35group_norm_nhwc_bwd_one_pass_kernelI11Bf16IOFp16WLi64ELi12ELi384EEv26Group_norm_nhwc_bwd_params,"aw",@nobits
	.sectionflags	@""
	.align	16
.nv.shared._Z35group_norm_nhwc_bwd_one_pass_kernelI11Bf16IOFp16WLi64ELi12ELi384EEv26Group_norm_nhwc_bwd_params:
	.zero		7296


//--------------------- .nv.shared._Z35group_norm_nhwc_bwd_one_pass_kernelI11Bf16IOFp16WLi128ELi12ELi384EEv26Group_norm_nhwc_bwd_params --------------------------
	.section	.nv.shared._Z35group_norm_nhwc_bwd_one_pass_kernelI11Bf16IOFp16WLi128ELi12ELi384EEv26Group_norm_nhwc_bwd_params,"aw",@nobits
	.sectionflags	@""
	.align	16
.nv.shared._Z35group_norm_nhwc_bwd_one_pass_kernelI11Bf16IOFp16WLi128ELi12ELi384EEv26Group_norm_nhwc_bwd_params:
	.zero		7296


//--------------------- .nv.shared._Z35group_norm_nhwc_bwd_one_pass_kernelI11Bf16IOFp16WLi256ELi12ELi384EEv26Group_norm_nhwc_bwd_params --------------------------
	.section	.nv.shared._Z35group_norm_nhwc_bwd_one_pass_kernelI11Bf16IOFp16WLi256ELi12ELi384EEv26Group_norm_nhwc_bwd_params,"aw",@nobits
	.sectionflags	@""
	.align	16
.nv.shared._Z35group_norm_nhwc_bwd_one_pass_kernelI11Bf16IOFp16WLi256ELi12ELi384EEv26Group_norm_nhwc_bwd_params:
	.zero		7296


//--------------------- .nv.shared._Z35group_norm_nhwc_bwd_one_pass_kernelI11Bf16IOFp16WLi512ELi12ELi384EEv26Group_norm_nhwc_bwd_params --------------------------
	.section	.nv.shared._Z35group_norm_nhwc_bwd_one_pass_kernelI11Bf16IOFp16WLi512ELi12ELi384EEv26Group_norm_nhwc_bwd_params,"aw",@nobits
	.sectionflags	@""
	.align	16
.nv.shared._Z35group_norm_nhwc_bwd_one_pass_kernelI11Bf16IOFp16WLi512ELi12ELi384EEv26Group_norm_nhwc_bwd_params:
	.zero		7296


//--------------------- .nv.shared._Z35group_norm_nhwc_bwd_one_pass_kernelI11Fp16IOFp32WLi64ELi12ELi384EEv26Group_norm_nhwc_bwd_params --------------------------
	.section	.nv.shared._Z35group_norm_nhwc_bwd_one_pass_kernelI11Fp16IOFp32WLi64ELi12ELi384EEv26Group_norm_nhwc_bwd_params,"aw",@nobits
	.sectionflags	@""
	.align	16
.nv.shared._Z35group_norm_nhwc_bwd_one_pass_kernelI11Fp16IOFp32WLi64ELi12ELi384EEv26Group_norm_nhwc_bwd_params:
	.zero		7296


//--------------------- .nv.shared._Z35group_norm_nhwc_bwd_one_pass_kernelI11Fp16IOFp32WLi128ELi12ELi384EEv26Group_norm_nhwc_bwd_params --------------------------
	.section	.nv.shared._Z35group_norm_nhwc_bwd_one_pass_kernelI11Fp16IOFp32WLi128ELi12ELi384EEv26Group_norm_nhwc_bwd_params,"aw",@nobits
	.sectionflags	@""
	.align	16
.nv.shared._Z35group_norm_nhwc_bwd_one_pass_kernelI11Fp16IOFp32WLi128ELi12ELi384EEv26Group_norm_nhwc_bwd_params:
	.zero		7296


//--------------------- .nv.shared._Z35group_norm_nhwc_bwd_one_pass_kernelI11Fp16IOFp32WLi256ELi12ELi384EEv26Group_norm_nhwc_bwd_params --------------------------
	.section	.nv.shared._Z35group_norm_nhwc_bwd_one_pass_kernelI11Fp16IOFp32WLi256ELi12ELi384EEv26Group_norm_nhwc_bwd_params,"aw",@nobits
	.sectionflags	@""
	.align	16
.nv.shared._Z35group_norm_nhwc_bwd_one_pass_kernelI11Fp16IOFp32WLi256ELi12ELi384EEv26Group_norm_nhwc_bwd_params:
	.zero		7296


//--------------------- .nv.shared._Z35group_norm_nhwc_bwd_one_pass_kernelI11Fp16IOFp32WLi512ELi12ELi384EEv26Group_norm_nhwc_bwd_params --------------------------
	.section	.nv.shared._Z35group_norm_nhwc_bwd_one_pass_kernelI11Fp16IOFp32WLi512ELi12ELi384EEv26Group_norm_nhwc_bwd_params,"aw",@nobits
	.sectionflags	@""
	.align	16
.nv.shared._Z35group_norm_nhwc_bwd_one_pass_kernelI11Fp16IOFp32WLi512ELi12ELi384EEv26Group_norm_nhwc_bwd_params:
	.zero		7296


//--------------------- .nv.shared._Z35group_norm_nhwc_bwd_one_pass_kernelI11Fp16IOBf16WLi64ELi12ELi384EEv26Group_norm_nhwc_bwd_params --------------------------
	.section	.nv.shared._Z35group_norm_nhwc_bwd_one_pass_kernelI11Fp16IOBf16WLi64ELi12ELi384EEv26Group_norm_nhwc_bwd_params,"aw",@nobits
	.sectionflags	@""
	.align	16
.nv.shared._Z35group_norm_nhwc_bwd_one_pass_kernelI11Fp16IOBf16WLi64ELi12ELi384EEv26Group_norm_nhwc_bwd_params:
	.zero		7296


//--------------------- .nv.shared._Z35group_norm_nhwc_bwd_one_pass_kernelI11Fp16IOBf16WLi128ELi12ELi384EEv26Group_norm_nhwc_bwd_params --------------------------
	.section	.nv.shared._Z35group_norm_nhwc_bwd_one_pass_kernelI11Fp16IOBf16WLi128ELi12ELi384EEv26Group_norm_nhwc_bwd_params,"aw",@nobits
	.sectionflags	@""
	.align	16
.nv.shared._Z35group_norm_nhwc_bwd_one_pass_kernelI11Fp16IOBf16WLi128ELi12ELi384EEv26Group_norm_nhwc_bwd_params:
	.zero		7296


//--------------------- .nv.shared._Z35group_norm_nhwc_bwd_one_pass_kernelI11Fp16IOBf16WLi256ELi12ELi384EEv26Group_norm_nhwc_bwd_params --------------------------
	.section	.nv.shared._Z35group_norm_nhwc_bwd_one_pass_kernelI11Fp16IOBf16WLi256ELi12ELi384EEv26Group_norm_nhwc_bwd_params,"aw",@nobits
	.sectionflags	@""
	.align	16
.nv.shared._Z35group_norm_nhwc_bwd_one_pass_kernelI11Fp16IOBf16WLi256ELi12ELi384EEv26Group_norm_nhwc_bwd_params:
	.zero		7296


//--------------------- .nv.shared._Z35group_norm_nhwc_bwd_one_pass_kernelI11Fp16IOBf16WLi512ELi12ELi384EEv26Group_norm_nhwc_bwd_params --------------------------
	.section	.nv.shared._Z35group_norm_nhwc_bwd_one_pass_kernelI11Fp16IOBf16WLi512ELi12ELi384EEv26Group_norm_nhwc_bwd_params,"aw",@nobits
	.sectionflags	@""
	.align	16
.nv.shared._Z35group_norm_nhwc_bwd_one_pass_kernelI11Fp16IOBf16WLi512ELi12ELi384EEv26Group_norm_nhwc_bwd_params:
	.zero		7296


//--------------------- .nv.shared._Z35group_norm_nhwc_bwd_one_pass_kernelI11Fp16IOFp16WLi64ELi12ELi384EEv26Group_norm_nhwc_bwd_params --------------------------
	.section	.nv.shared._Z35group_norm_nhwc_bwd_one_pass_kernelI11Fp16IOFp16WLi64ELi12ELi384EEv26Group_norm_nhwc_bwd_params,"aw",@nobits
	.sectionflags	@""
	.align	16
.nv.shared._Z35group_norm_nhwc_bwd_one_pass_kernelI11Fp16IOFp16WLi64ELi12ELi384EEv26Group_norm_nhwc_bwd_params:
	.zero		7296


//--------------------- .nv.shared._Z35group_norm_nhwc_bwd_one_pass_kernelI11Fp16IOFp16WLi128ELi12ELi384EEv26Group_norm_nhwc_bwd_params --------------------------
	.section	.nv.shared._Z35group_norm_nhwc_bwd_one_pass_kernelI11Fp16IOFp16WLi128ELi12ELi384EEv26Group_norm_nhwc_bwd_params,"aw",@nobits
	.sectionflags	@""
	.align	16
.nv.shared._Z35group_norm_nhwc_bwd_one_pass_kernelI11Fp16IOFp16WLi128ELi12ELi384EEv26Group_norm_nhwc_bwd_params:
	.zero		7296


//--------------------- .nv.shared._Z35group_norm_nhwc_bwd_one_pass_kernelI11Fp16IOFp16WLi256ELi12ELi384EEv26Group_norm_nhwc_bwd_params --------------------------
	.section	.nv.shared._Z35group_norm_nhwc_bwd_one_pass_kernelI11Fp16IOFp16WLi256ELi12ELi384EEv26Group_norm_nhwc_bwd_params,"aw",@nobits
	.sectionflags	@""
	.align	16
.nv.shared._Z35group_norm_nhwc_bwd_one_pass_kernelI11Fp16IOFp16WLi256ELi12ELi384EEv26Group_norm_nhwc_bwd_params:
	.zero		7296


//--------------------- .nv.shared._Z35group_norm_nhwc_bwd_one_pass_kernelI11Fp16IOFp16WLi512ELi12ELi384EEv26Group_norm_nhwc_bwd_params --------------------------
	.section	.nv.shared._Z35group_norm_nhwc_bwd_one_pass_kernelI11Fp16IOFp16WLi512ELi12ELi384EEv26Group_norm_nhwc_bwd_params,"aw",@nobits
	.sectionflags	@""
	.align	16
.nv.shared._Z35group_norm_nhwc_bwd_one_pass_kernelI11Fp16IOFp16WLi512ELi12ELi384EEv26Group_norm_nhwc_bwd_params:
	.zero		7296


//--------------------- .nv.shared._Z35group_norm_nhwc_bwd_one_pass_kernelI11Fp32IOFp32WLi64ELi12ELi384EEv26Group_norm_nhwc_bwd_params --------------------------
	.section	.nv.shared._Z35group_norm_nhwc_bwd_one_pass_kernelI11Fp32IOFp32WLi64ELi12ELi384EEv26Group_norm_nhwc_bwd_params,"aw",@nobits
	.sectionflags	@""
	.align	16
.nv.shared._Z35group_norm_nhwc_bwd_one_pass_kernelI11Fp32IOFp32WLi64ELi12ELi384EEv26Group_norm_nhwc_bwd_params:
	.zero		7296


//--------------------- .nv.shared._Z35group_norm_nhwc_bwd_one_pass_kernelI11Fp32IOFp32WLi128ELi12ELi384EEv26Group_norm_nhwc_bwd_params --------------------------
	.section	.nv.shared._Z35group_norm_nhwc_bwd_one_pass_kernelI11Fp32IOFp32WLi128ELi12ELi384EEv26Group_norm_nhwc_bwd_params,"aw",@nobits
	.sectionflags	@""
	.align	16
.nv.shared._Z35group_norm_nhwc_bwd_one_pass_kernelI11Fp32IOFp32WLi128ELi12ELi384EEv26Group_norm_nhwc_bwd_params:
	.zero		7296


//--------------------- .nv.shared._Z35group_norm_nhwc_bwd_one_pass_kernelI11Fp32IOFp32WLi256ELi12ELi384EEv26Group_norm_nhwc_bwd_params --------------------------
	.section	.nv.shared._Z35group_norm_nhwc_bwd_one_pass_kernelI11Fp32IOFp32WLi256ELi12ELi384EEv26Group_norm_nhwc_bwd_params,"aw",@nobits
	.sectionflags	@""
	.align	16
.nv.shared._Z35group_norm_nhwc_bwd_one_pass_kernelI11Fp32IOFp32WLi256ELi12ELi384EEv26Group_norm_nhwc_bwd_params:
	.zero		7296


//--------------------- .nv.shared._Z35group_norm_nhwc_bwd_one_pass_kernelI11Fp32IOFp32WLi512ELi12ELi384EEv26Group_norm_nhwc_bwd_params --------------------------
	.section	.nv.shared._Z35group_norm_nhwc_bwd_one_pass_kernelI11Fp32IOFp32WLi512ELi12ELi384EEv26Group_norm_nhwc_bwd_params,"aw",@nobits
	.sectionflags	@""
	.align	16
.nv.shared._Z35group_norm_nhwc_bwd_one_pass_kernelI11Fp32IOFp32WLi512ELi12ELi384EEv26Group_norm_nhwc_bwd_params:
	.zero		7296


//--------------------- .nv.shared._Z35group_norm_nhwc_bwd_one_pass_kernelI11Fp32IOBf16WLi64ELi12ELi384EEv26Group_norm_nhwc_bwd_params --------------------------
	.section	.nv.shared._Z35group_norm_nhwc_bwd_one_pass_kernelI11Fp32IOBf16WLi64ELi12ELi384EEv26Group_norm_nhwc_bwd_params,"aw",@nobits
	.sectionflags	@""
	.align	16
.nv.shared._Z35group_norm_nhwc_bwd_one_pass_kernelI11Fp32IOBf16WLi64ELi12ELi384EEv26Group_norm_nhwc_bwd_params:
	.zero		7296


//--------------------- .nv.shared._Z35group_norm_nhwc_bwd_one_pass_kernelI11Fp32IOBf16WLi128ELi12ELi384EEv26Group_norm_nhwc_bwd_params --------------------------
	.section	.nv.shared._Z35group_norm_nhwc_bwd_one_pass_kernelI11Fp32IOBf16WLi128ELi12ELi384EEv26Group_norm_nhwc_bwd_params,"aw",@nobits
	.sectionflags	@""
	.align	16
.nv.shared._Z35group_norm_nhwc_bwd_one_pass_kernelI11Fp32IOBf16WLi128ELi12ELi384EEv26Group_norm_nhwc_bwd_params:
	.zero		7296


//--------------------- .nv.shared._Z35group_norm_nhwc_bwd_one_pass_kernelI11Fp32IOBf16WLi256ELi12ELi384EEv26Group_norm_nhwc_bwd_params --------------------------
	.section	.nv.shared._Z35group_norm_nhwc_bwd_one_pass_kernelI11Fp32IOBf16WLi256ELi12ELi384EEv26Group_norm_nhwc_bwd_params,"aw",@nobits
	.sectionflags	@""
	.align	16
.nv.shared._Z35group_norm_nhwc_bwd_one_pass_kernelI11Fp32IOBf16WLi256ELi12ELi384EEv26Group_norm_nhwc_bwd_params:
	.zero		7296


//--------------------- .nv.shared._Z35group_norm_nhwc_bwd_one_pass_kernelI11Fp32IOBf16WLi512ELi12ELi384EEv26Group_norm_nhwc_bwd_params --------------------------
	.section	.nv.shared._Z35group_norm_nhwc_bwd_one_pass_kernelI11Fp32IOBf16WLi512ELi12ELi384EEv26Group_norm_nhwc_bwd_params,"aw",@nobits
	.sectionflags	@""
	.align	16
.nv.shared._Z35group_norm_nhwc_bwd_one_pass_kernelI11Fp32IOBf16WLi512ELi12ELi384EEv26Group_norm_nhwc_bwd_params:
	.zero		7296


//--------------------- .nv.shared._Z35group_norm_nhwc_bwd_one_pass_kernelI11Fp32IOFp16WLi64ELi12ELi384EEv26Group_norm_nhwc_bwd_params --------------------------
	.section	.nv.shared._Z35group_norm_nhwc_bwd_one_pass_kernelI11Fp32IOFp16WLi64ELi12ELi384EEv26Group_norm_nhwc_bwd_params,"aw",@nobits
	.sectionflags	@""
	.align	16
.nv.shared._Z35group_norm_nhwc_bwd_one_pass_kernelI11Fp32IOFp16WLi64ELi12ELi384EEv26Group_norm_nhwc_bwd_params:
	.zero		7296


//--------------------- .nv.shared._Z35group_norm_nhwc_bwd_one_pass_kernelI11Fp32IOFp16WLi128ELi12ELi384EEv26Group_norm_nhwc_bwd_params --------------------------
	.section	.nv.shared._Z35group_norm_nhwc_bwd_one_pass_kernelI11Fp32IOFp16WLi128ELi12ELi384EEv26Group_norm_nhwc_bwd_params,"aw",@nobits
	.sectionflags	@""
	.align	16
.nv.shared._Z35group_norm_nhwc_bwd_one_pass_kernelI11Fp32IOFp16WLi128ELi12ELi384EEv26Group_norm_nhwc_bwd_params:
	.zero		7296


//--------------------- .nv.shared._Z35group_norm_nhwc_bwd_one_pass_kernelI11Fp32IOFp16WLi256ELi12ELi384EEv26Group_norm_nhwc_bwd_params --------------------------
	.section	.nv.shared._Z35group_norm_nhwc_bwd_one_pass_kernelI11Fp32IOFp16WLi256ELi12ELi384EEv26Group_norm_nhwc_bwd_params,"aw",@nobits
	.sectionflags	@""
	.align	16
.nv.shared._Z35group_norm_nhwc_bwd_one_pass_kernelI11Fp32IOFp16WLi256ELi12ELi384EEv26Group_norm_nhwc_bwd_params:
	.zero		7296


//--------------------- .nv.shared._Z35group_norm_nhwc_bwd_one_pass_kernelI11Fp32IOFp16WLi512ELi12ELi384EEv26Group_norm_nhwc_bwd_params --------------------------
	.section	.nv.shared._Z35group_norm_nhwc_bwd_one_pass_kernelI11Fp32IOFp16WLi512ELi12ELi384EEv26Group_norm_nhwc_bwd_params,"aw",@nobits
	.sectionflags	@""
	.align	16
.nv.shared._Z35group_norm_nhwc_bwd_one_pass_kernelI11Fp32IOFp16WLi512ELi12ELi384EEv26Group_norm_nhwc_bwd_params:
	.zero		7296


//--------------------- .nv.shared._Z35group_norm_nhwc_fwd_one_pass_kernelI11Bf16IOFp32WLi64ELi12ELi384EEv26Group_norm_nhwc_fwd_params --------------------------
	.section	.nv.shared._Z35group_norm_nhwc_fwd_one_pass_kernelI11Bf16IOFp32WLi64ELi12ELi384EEv26Group_norm_nhwc_fwd_params,"aw",@nobits
	.sectionflags	@""
	.align	8
.nv.shared._Z35group_norm_nhwc_fwd_one_pass_kernelI11Bf16IOFp32WLi64ELi12ELi384EEv26Group_norm_nhwc_fwd_params:
	.zero		1152


//--------------------- .nv.shared._Z35group_norm_nhwc_fwd_one_pass_kernelI11Bf16IOFp32WLi128ELi12ELi384EEv26Group_norm_nhwc_fwd_params --------------------------
	.section	.nv.shared._Z35group_norm_nhwc_fwd_one_pass_kernelI11Bf16IOFp32WLi128ELi12ELi384EEv26Group_norm_nhwc_fwd_params,"aw",@nobits
	.sectionflags	@""
	.align	8
.nv.shared._Z35group_norm_nhwc_fwd_one_pass_kernelI11Bf16IOFp32WLi128ELi12ELi384EEv26Group_norm_nhwc_fwd_params:
	.zero		1152


//--------------------- .nv.shared._Z35group_norm_nhwc_fwd_one_pass_kernelI11Bf16IOFp32WLi256ELi12ELi384EEv26Group_norm_nhwc_fwd_params --------------------------
	.section	.nv.shared._Z35group_norm_nhwc_fwd_one_pass_kernelI11Bf16IOFp32WLi256ELi12ELi384EEv26Group_norm_nhwc_fwd_params,"aw",@nobits
	.sectionflags	@""
	.align	8
.nv.shared._Z35group_norm_nhwc_fwd_one_pass_kernelI11Bf16IOFp32WLi256ELi12ELi384EEv26Group_norm_nhwc_fwd_params:
	.zero		1152


//--------------------- .nv.shared._Z35group_norm_nhwc_fwd_one_pass_kernelI11Bf16IOFp32WLi512ELi12ELi384EEv26Group_norm_nhwc_fwd_params --------------------------
	.section	.nv.shared._Z35group_norm_nhwc_fwd_one_pass_kernelI11Bf16IOFp32WLi512ELi12ELi384EEv26Group_norm_nhwc_fwd_params,"aw",@nobits
	.sectionflags	@""
	.align	8
.nv.shared._Z35group_norm_nhwc_fwd_one_pass_kernelI11Bf16IOFp32WLi512ELi12ELi384EEv26Group_norm_nhwc_fwd_params:
	.zero		1152


//--------------------- .nv.shared._Z35group_norm_nhwc_fwd_one_pass_kernelI11Bf16IOBf16WLi64ELi12ELi384EEv26Group_norm_nhwc_fwd_params --------------------------
	.section	.nv.shared._Z35group_norm_nhwc_fwd_one_pass_kernelI11Bf16IOBf16WLi64ELi12ELi384EEv26Group_norm_nhwc_fwd_params,"aw",@nobits
	.sectionflags	@""
	.align	8
.nv.shared._Z35group_norm_nhwc_fwd_one_pass_kernelI11Bf16IOBf16WLi64ELi12ELi384EEv26Group_norm_nhwc_fwd_params:
	.zero		1152


//--------------------- .nv.shared._Z35group_norm_nhwc_fwd_one_pass_kernelI11Bf16IOBf16WLi128ELi12ELi384EEv26Group_norm_nhwc_fwd_params --------------------------
	.section	.nv.shared._Z35group_norm_nhwc_fwd_one_pass_kernelI11Bf16IOBf16WLi128ELi12ELi384EEv26Group_norm_nhwc_fwd_params,"aw",@nobits
	.sectionflags	@""
	.align	8
.nv.shared._Z35group_norm_nhwc_fwd_one_pass_kernelI11Bf16IOBf16WLi128ELi12ELi384EEv26Group_norm_nhwc_fwd_params:
	.zero		1152


//--------------------- .nv.shared._Z35group_norm_nhwc_fwd_one_pass_kernelI11Bf16IOBf16WLi256ELi12ELi384EEv26Group_norm_nhwc_fwd_params --------------------------
	.section	.nv.shared._Z35group_norm_nhwc_fwd_one_pass_kernelI11Bf16IOBf16WLi256ELi12ELi384EEv26Group_norm_nhwc_fwd_params,"aw",@nobits
	.sectionflags	@""
	.align	8
.nv.shared._Z35group_norm_nhwc_fwd_one_pass_kernelI11Bf16IOBf16WLi256ELi12ELi384EEv26Group_norm_nhwc_fwd_params:
	.zero		1152


//--------------------- .nv.shared._Z35group_norm_nhwc_fwd_one_pass_kernelI11Bf16IOBf16WLi512ELi12ELi384EEv26Group_norm_nhwc_fwd_params --------------------------
	.section	.nv.shared._Z35group_norm_nhwc_fwd_one_pass_kernelI11Bf16IOBf16WLi512ELi12ELi384EEv26Group_norm_nhwc_fwd_params,"aw",@nobits
	.sectionflags	@""
	.align	8
.nv.shared._Z35group_norm_nhwc_fwd_one_pass_kernelI11Bf16IOBf16WLi512ELi12ELi384EEv26Group_norm_nhwc_fwd_params:
	.zero		1152


//--------------------- .nv.shared._Z35group_norm_nhwc_fwd_one_pass_kernelI11Bf16IOFp16WLi64ELi12ELi384EEv26Group_norm_nhwc_fwd_params --------------------------
	.section	.nv.shared._Z35group_norm_nhwc_fwd_one_pass_kernelI11Bf16IOFp16WLi64ELi12ELi384EEv26Group_norm_nhwc_fwd_params,"aw",@nobits
	.sectionflags	@""
	.align	8
.nv.shared._Z35group_norm_nhwc_fwd_one_pass_kernelI11Bf16IOFp16WLi64ELi12ELi384EEv26Group_norm_nhwc_fwd_params:
	.zero		1152


//--------------------- .nv.shared._Z35group_norm_nhwc_fwd_one_pass_kernelI11Bf16IOFp16WLi128ELi12ELi384EEv26Group_norm_nhwc_fwd_params --------------------------
	.section	.nv.shared._Z35group_norm_nhwc_fwd_one_pass_kernelI11Bf16IOFp16WLi128ELi12ELi384EEv26Group_norm_nhwc_fwd_params,"aw",@nobits
	.sectionflags	@""
	.align	8
.nv.shared._Z35group_norm_nhwc_fwd_one_pass_kernelI11Bf16IOFp16WLi128ELi12ELi384EEv26Group_norm_nhwc_fwd_params:
	.zero		1152


//--------------------- .nv.shared._Z35group_norm_nhwc_fwd_one_pass_kernelI11Bf16IOFp16WLi256ELi12ELi384EEv26Group_norm_nhwc_fwd_params --------------------------
	.section	.nv.shared._Z35group_norm_nhwc_fwd_one_pass_kernelI11Bf16IOFp16WLi256ELi12ELi384EEv26Group_norm_nhwc_fwd_params,"aw",@nobits
	.sectionflags	@""
	.align	8
.nv.shared._Z35group_norm_nhwc_fwd_one_pass_kernelI11Bf16IOFp16WLi256ELi12ELi384EEv26Group_norm_nhwc_fwd_params:
	.zero		1152


//--------------------- .nv.shared._Z35group_norm_nhwc_fwd_one_pass_kernelI11Bf16IOFp16WLi512ELi12ELi384EEv26Group_norm_nhwc_fwd_params --------------------------
	.section	.nv.shared._Z35group_norm_nhwc_fwd_one_pass_kernelI11Bf16IOFp16WLi512ELi12ELi384EEv26Group_norm_nhwc_fwd_params,"aw",@nobits
	.sectionflags	@""
	.align	8
.nv.shared._Z35group_norm_nhwc_fwd_one_pass_kernelI11Bf16IOFp16WLi512ELi12ELi384EEv26Group_norm_nhwc_fwd_params:
	.zero		1152


//--------------------- .nv.shared._Z35group_norm_nhwc_fwd_one_pass_kernelI11Fp16IOFp32WLi64ELi12ELi384EEv26Group_norm_nhwc_fwd_params --------------------------
	.section	.nv.shared._Z35group_norm_nhwc_fwd_one_pass_kernelI11Fp16IOFp32WLi64ELi12ELi384EEv26Group_norm_nhwc_fwd_params,"aw",@nobits
	.sectionflags	@""
	.align	8
.nv.shared._Z35group_norm_nhwc_fwd_one_pass_kernelI11Fp16IOFp32WLi64ELi12ELi384EEv26Group_norm_nhwc_fwd_params:
	.zero		1152


//--------------------- .nv.shared._Z35group_norm_nhwc_fwd_one_pass_kernelI11Fp16IOFp32WLi128ELi12ELi384EEv26Group_norm_nhwc_fwd_params --------------------------
	.section	.nv.shared._Z35group_norm_nhwc_fwd_one_pass_kernelI11Fp16IOFp32WLi128ELi12ELi384EEv26Group_norm_nhwc_fwd_params,"aw",@nobits
	.sectionflags	@""
	.align	8
.nv.shared._Z35group_norm_nhwc_fwd_one_pass_kernelI11Fp16IOFp32WLi128ELi12ELi384EEv26Group_norm_nhwc_fwd_params:
	.zero		1152


//--------------------- .nv.shared._Z35group_norm_nhwc_fwd_one_pass_kernelI11Fp16IOFp32WLi256ELi12ELi384EEv26Group_norm_nhwc_fwd_params --------------------------
	.section	.nv.shared._Z35group_norm_nhwc_fwd_one_pass_kernelI11Fp16IOFp32WLi256ELi12ELi384EEv26Group_norm_nhwc_fwd_params,"aw",@nobits
	.sectionflags	@""
	.align	8
.nv.shared._Z35group_norm_nhwc_fwd_one_pass_kernelI11Fp16IOFp32WLi256ELi12ELi384EEv26Group_norm_nhwc_fwd_params:
	.zero		1152


//--------------------- .nv.shared._Z35group_norm_nhwc_fwd_one_pass_kernelI11Fp16IOFp32WLi512ELi12ELi384EEv26Group_norm_nhwc_fwd_params --------------------------
	.section	.nv.shared._Z35group_norm_nhwc_fwd_one_pass_kernelI11Fp16IOFp32WLi512ELi12ELi384EEv26Group_norm_nhwc_fwd_params,"aw",@nobits
	.sectionflags	@""
	.align	8
.nv.shared._Z35group_norm_nhwc_fwd_one_pass_kernelI11Fp16IOFp32WLi512ELi12ELi384EEv26Group_norm_nhwc_fwd_params:
	.zero		1152


//--------------------- .nv.shared._Z35group_norm_nhwc_fwd_one_pass_kernelI11Fp16IOBf16WLi64ELi12ELi384EEv26Group_norm_nhwc_fwd_params --------------------------
	.section	.nv.shared._Z35group_norm_nhwc_fwd_one_pass_kernelI11Fp16IOBf16WLi64ELi12ELi384EEv26Group_norm_nhwc_fwd_params,"aw",@nobits
	.sectionflags	@""
	.align	8
.nv.shared._Z35group_norm_nhwc_fwd_one_pass_kernelI11Fp16IOBf16WLi64ELi12ELi384EEv26Group_norm_nhwc_fwd_params:
	.zero		1152


//--------------------- .nv.shared._Z35group_norm_nhwc_fwd_one_pass_kernelI11Fp16IOBf16WLi128ELi12ELi384EEv26Group_norm_nhwc_fwd_params --------------------------
	.section	.nv.shared._Z35group_norm_nhwc_fwd_one_pass_kernelI11Fp16IOBf16WLi128ELi12ELi384EEv26Group_norm_nhwc_fwd_params,"aw",@nobits
	.sectionflags	@""
	.align	8
.nv.shared._Z35group_norm_nhwc_fwd_one_pass_kernelI11Fp16IOBf16WLi128ELi12ELi384EEv26Group_norm_nhwc_fwd_params:
	.zero		1152


//--------------------- .nv.shared._Z35group_norm_nhwc_fwd_one_pass_kernelI11Fp16IOBf16WLi256ELi12ELi384EEv26Group_norm_nhwc_fwd_params --------------------------
	.section	.nv.shared._Z35group_norm_nhwc_fwd_one_pass_kernelI11Fp16IOBf16WLi256ELi12ELi384EEv26Group_norm_nhwc_fwd_params,"aw",@nobits
	.sectionflags	@""
	.align	8
.nv.shared._Z35group_norm_nhwc_fwd_one_pass_kernelI11Fp16IOBf16WLi256ELi12ELi384EEv26Group_norm_nhwc_fwd_params:
	.zero		1152


//--------------------- .nv.shared._Z35group_norm_nhwc_fwd_one_pass_kernelI11Fp16IOBf16WLi512ELi12ELi384EEv26Group_norm_nhwc_fwd_params --------------------------
	.section	.nv.shared._Z35group_norm_nhwc_fwd_one_pass_kernelI11Fp16IOBf16WLi512ELi12ELi384EEv26Group_norm_nhwc_fwd_params,"aw",@nobits
	.sectionflags	@""
	.align	8
.nv.shared._Z35group_norm_nhwc_fwd_one_pass_kernelI11Fp16IOBf16WLi512ELi12ELi384EEv26Group_norm_nhwc_fwd_params:
	.zero		1152


//--------------------- .nv.shared._Z35group_norm_nhwc_fwd_one_pass_kernelI11Fp16IOFp16WLi64ELi12ELi384EEv26Group_norm_nhwc_fwd_params --------------------------
	.section	.nv.shared._Z35group_norm_nhwc_fwd_one_pass_kernelI11Fp16IOFp16WLi64ELi12ELi384EEv26Group_norm_nhwc_fwd_params,"aw",@nobits
	.sectionflags	@""
	.align	8
.nv.shared._Z35group_norm_nhwc_fwd_one_pass_kernelI11Fp16IOFp16WLi64ELi12ELi384EEv26Group_norm_nhwc_fwd_params:
	.zero		1152


//--------------------- .nv.shared._Z35group_norm_nhwc_fwd_one_pass_kernelI11Fp16IOFp16WLi128ELi12ELi384EEv26Group_norm_nhwc_fwd_params --------------------------
	.section	.nv.shared._Z35group_norm_nhwc_fwd_one_pass_kernelI11Fp16IOFp16WLi128ELi12ELi384EEv26Group_norm_nhwc_fwd_params,"aw",@nobits
	.sectionflags	@""
	.align	8
.nv.shared._Z35group_norm_nhwc_fwd_one_pass_kernelI11Fp16IOFp16WLi128ELi12ELi384EEv26Group_norm_nhwc_fwd_params:
	.zero		1152


//--------------------- .nv.shared._Z35group_norm_nhwc_fwd_one_pass_kernelI11Fp16IOFp16WLi256ELi12ELi384EEv26Group_norm_nhwc_fwd_params --------------------------
	.section	.nv.shared._Z35group_norm_nhwc_fwd_one_pass_kernelI11Fp16IOFp16WLi256ELi12ELi384EEv26Group_norm_nhwc_fwd_params,"aw",@nobits
	.sectionflags	@""
	.align	8
.nv.shared._Z35group_norm_nhwc_fwd_one_pass_kernelI11Fp16IOFp16WLi256ELi12ELi384EEv26Group_norm_nhwc_fwd_params:
	.zero		1152


//--------------------- .nv.shared._Z35group_norm_nhwc_fwd_one_pass_kernelI11Fp16IOFp16WLi512ELi12ELi384EEv26Group_norm_nhwc_fwd_params --------------------------
	.section	.nv.shared._Z35group_norm_nhwc_fwd_one_pass_kernelI11Fp16IOFp16WLi512ELi12ELi384EEv26Group_norm_nhwc_fwd_params,"aw",@nobits
	.sectionflags	@""
	.align	8
.nv.shared._Z35group_norm_nhwc_fwd_one_pass_kernelI11Fp16IOFp16WLi512ELi12ELi384EEv26Group_norm_nhwc_fwd_params:
	.zero		1152


//--------------------- .nv.shared._Z35group_norm_nhwc_fwd_one_pass_kernelI11Fp32IOFp32WLi64ELi12ELi384EEv26Group_norm_nhwc_fwd_params --------------------------
	.section	.nv.shared._Z35group_norm_nhwc_fwd_one_pass_kernelI11Fp32IOFp32WLi64ELi12ELi384EEv26Group_norm_nhwc_fwd_params,"aw",@nobits
	.sectionflags	@""
	.align	8
.nv.shared._Z35group_norm_nhwc_fwd_one_pass_kernelI11Fp32IOFp32WLi64ELi12ELi384EEv26Group_norm_nhwc_fwd_params:
	.zero		1152


//--------------------- .nv.shared._Z35group_norm_nhwc_fwd_one_pass_kernelI11Fp32IOFp32WLi128ELi12ELi384EEv26Group_norm_nhwc_fwd_params --------------------------
	.section	.nv.shared._Z35group_norm_nhwc_fwd_one_pass_kernelI11Fp32IOFp32WLi128ELi12ELi384EEv26Group_norm_nhwc_fwd_params,"aw",@nobits
	.sectionflags	@""
	.align	8
.nv.shared._Z35group_norm_nhwc_fwd_one_pass_kernelI11Fp32IOFp32WLi128ELi12ELi384EEv26Group_norm_nhwc_fwd_params:
	.zero		1152


//--------------------- .nv.shared._Z35group_norm_nhwc_fwd_one_pass_kernelI11Fp32IOFp32WLi256ELi12ELi384EEv26Group_norm_nhwc_fwd_params --------------------------
	.section	.nv.shared._Z35group_norm_nhwc_fwd_one_pass_kernelI11Fp32IOFp32WLi256ELi12ELi384EEv26Group_norm_nhwc_fwd_params,"aw",@nobits
	.sectionflags	@""
	.align	8
.nv.shared._Z35group_norm_nhwc_fwd_one_pass_kernelI11Fp32IOFp32WLi256ELi12ELi384EEv26Group_norm_nhwc_fwd_params:
	.zero		1152


//--------------------- .nv.shared._Z35group_norm_nhwc_fwd_one_pass_kernelI11Fp32IOFp32WLi512ELi12ELi384EEv26Group_norm_nhwc_fwd_params --------------------------
	.section	.nv.shared._Z35group_norm_nhwc_fwd_one_pass_kernelI11Fp32IOFp32WLi512ELi12ELi384EEv26Group_norm_nhwc_fwd_params,"aw",@nobits
	.sectionflags	@""
	.align	8
.nv.shared._Z35group_norm_nhwc_fwd_one_pass_kernelI11Fp32IOFp32WLi512ELi12ELi384EEv26Group_norm_nhwc_fwd_params:
	.zero		1152


//--------------------- .nv.shared._Z35group_norm_nhwc_fwd_one_pass_kernelI11Fp32IOBf16WLi64ELi12ELi384EEv26Group_norm_nhwc_fwd_params --------------------------
	.section	.nv.shared._Z35group_norm_nhwc_fwd_one_pass_kernelI11Fp32IOBf16WLi64ELi12ELi384EEv26Group_norm_nhwc_fwd_params,"aw",@nobits
	.sectionflags	@""
	.align	8
.nv.shared._Z35group_norm_nhwc_fwd_one_pass_kernelI11Fp32IOBf16WLi64ELi12ELi384EEv26Group_norm_nhwc_fwd_params:
	.zero		1152


//--------------------- .nv.shared._Z35group_norm_nhwc_fwd_one_pass_kernelI11Fp32IOBf16WLi128ELi12ELi384EEv26Group_norm_nhwc_fwd_params --------------------------
	.section	.nv.shared._Z35group_norm_nhwc_fwd_one_pass_kernelI11Fp32IOBf16WLi128ELi12ELi384EEv26Group_norm_nhwc_fwd_params,"aw",@nobits
	.sectionflags	@""
	.align	8
.nv.shared._Z35group_norm_nhwc_fwd_one_pass_kernelI11Fp32IOBf16WLi128ELi12ELi384EEv26Group_norm_nhwc_fwd_params:
	.zero		1152


//--------------------- .nv.shared._Z35group_norm_nhwc_fwd_one_pass_kernelI11Fp32IOBf16WLi256ELi12ELi384EEv26Group_norm_nhwc_fwd_params --------------------------
	.section	.nv.shared._Z35group_norm_nhwc_fwd_one_pass_kernelI11Fp32IOBf16WLi256ELi12ELi384EEv26Group_norm_nhwc_fwd_params,"aw",@nobits
	.sectionflags	@""
	.align	8
.nv.shared._Z35group_norm_nhwc_fwd_one_pass_kernelI11Fp32IOBf16WLi256ELi12ELi384EEv26Group_norm_nhwc_fwd_params:
	.zero		1152


//--------------------- .nv.shared._Z35group_norm_nhwc_fwd_one_pass_kernelI11Fp32IOBf16WLi512ELi12ELi384EEv26Group_norm_nhwc_fwd_params --------------------------
	.section	.nv.shared._Z35group_norm_nhwc_fwd_one_pass_kernelI11Fp32IOBf16WLi512ELi12ELi384EEv26Group_norm_nhwc_fwd_params,"aw",@nobits
	.sectionflags	@""
	.align	8
.nv.shared._Z35group_norm_nhwc_fwd_one_pass_kernelI11Fp32IOBf16WLi512ELi12ELi384EEv26Group_norm_nhwc_fwd_params:
	.zero		1152


//--------------------- .nv.shared._Z35group_norm_nhwc_fwd_one_pass_kernelI11Fp32IOFp16WLi64ELi12ELi384EEv26Group_norm_nhwc_fwd_params --------------------------
	.section	.nv.shared._Z35group_norm_nhwc_fwd_one_pass_kernelI11Fp32IOFp16WLi64ELi12ELi384EEv26Group_norm_nhwc_fwd_params,"aw",@nobits
	.sectionflags	@""
	.align	8
.nv.shared._Z35group_norm_nhwc_fwd_one_pass_kernelI11Fp32IOFp16WLi64ELi12ELi384EEv26Group_norm_nhwc_fwd_params:
	.zero		1152


//--------------------- .nv.shared._Z35group_norm_nhwc_fwd_one_pass_kernelI11Fp32IOFp16WLi128ELi12ELi384EEv26Group_norm_nhwc_fwd_params --------------------------
	.section	.nv.shared._Z35group_norm_nhwc_fwd_one_pass_kernelI11Fp32IOFp16WLi128ELi12ELi384EEv26Group_norm_nhwc_fwd_params,"aw",@nobits
	.sectionflags	@""
	.align	8
.nv.shared._Z35group_norm_nhwc_fwd_one_pass_kernelI11Fp32IOFp16WLi128ELi12ELi384EEv26Group_norm_nhwc_fwd_params:
	.zero		1152


//--------------------- .nv.shared._Z35group_norm_nhwc_fwd_one_pass_kernelI11Fp32IOFp16WLi256ELi12ELi384EEv26Group_norm_nhwc_fwd_params --------------------------
	.section	.nv.shared._Z35group_norm_nhwc_fwd_one_pass_kernelI11Fp32IOFp16WLi256ELi12ELi384EEv26Group_norm_nhwc_fwd_params,"aw",@nobits
	.sectionflags	@""
	.align	8
.nv.shared._Z35group_norm_nhwc_fwd_one_pass_kernelI11Fp32IOFp16WLi256ELi12ELi384EEv26Group_norm_nhwc_fwd_params:
	.zero		1152


//--------------------- .nv.shared._Z35group_norm_nhwc_fwd_one_pass_kernelI11Fp32IOFp16WLi512ELi12ELi384EEv26Group_norm_nhwc_fwd_params --------------------------
	.section	.nv.shared._Z35group_norm_nhwc_fwd_one_pass_kernelI11Fp32IOFp16WLi512ELi12ELi384EEv26Group_norm_nhwc_fwd_params,"aw",@nobits
	.sectionflags	@""
	.align	8
.nv.shared._Z35group_norm_nhwc_fwd_one_pass_kernelI11Fp32IOFp16WLi512ELi12ELi384EEv26Group_norm_nhwc_fwd_params:
	.zero		1152


//--------------------- .nv.constant0._ZN3cub18CUB_300001_SM_10006detail11EmptyKernelIvEEvv --------------------------
	.section	.nv.constant0._ZN3cub18CUB_300001_SM_10006detail11EmptyKernelIvEEvv,"a",@progbits
	.sectionflags	@""
	.align	4
.nv.constant0._ZN3cub18CUB_300001_SM_10006detail11EmptyKernelIvEEvv:
	.zero		896


//--------------------- .nv.constant0._Z35group_norm_nhwc_bwd_one_pass_kernelI11Bf16IOFp32WLi64ELi12ELi384EEv26Group_norm_nhwc_bwd_params --------------------------
	.section	.nv.constant0._Z35group_norm_nhwc_bwd_one_pass_kernelI11Bf16IOFp32WLi64ELi12ELi384EEv26Group_norm_nhwc_bwd_params,"a",@progbits
	.sectionflags	@""
	.align	4
.nv.constant0._Z35group_norm_nhwc_bwd_one_pass_kernelI11Bf16IOFp32WLi64ELi12ELi384EEv26Group_norm_nhwc_bwd_params:
	.zero		1080


//--------------------- .nv.constant0._Z35group_norm_nhwc_bwd_one_pass_kernelI11Bf16IOFp32WLi128ELi12ELi384EEv26Group_norm_nhwc_bwd_params --------------------------
	.section	.nv.constant0._Z35group_norm_nhwc_bwd_one_pass_kernelI11Bf16IOFp32WLi128ELi12ELi384EEv26Group_norm_nhwc_bwd_params,"a",@progbits
	.sectionflags	@""
	.align	4
.nv.constant0._Z35group_norm_nhwc_bwd_one_pass_kernelI11Bf16IOFp32WLi128ELi12ELi384EEv26Group_norm_nhwc_bwd_params:
	.zero		1080


//--------------------- .nv.constant0._Z35group_norm_nhwc_bwd_one_pass_kernelI11Bf16IOFp32WLi256ELi12ELi384EEv26Group_norm_nhwc_bwd_params --------------------------
	.section	.nv.constant0._Z35group_norm_nhwc_bwd_one_pass_kernelI11Bf16IOFp32WLi256ELi12ELi384EEv26Group_norm_nhwc_bwd_params,"a",@progbits
	.sectionflags	@""
	.align	4
.nv.constant0._Z35group_norm_nhwc_bwd_one_pass_kernelI11Bf16IOFp32WLi256ELi12ELi384EEv26Group_norm_nhwc_bwd_params:
	.zero		1080


//--------------------- .nv.constant0._Z35group_norm_nhwc_bwd_one_pass_kernelI11Bf16IOFp32WLi512ELi12ELi384EEv26Group_norm_nhwc_bwd_params --------------------------
	.section	.nv.constant0._Z35group_norm_nhwc_bwd_one_pass_kernelI11Bf16IOFp32WLi512ELi12ELi384EEv26Group_norm_nhwc_bwd_params,"a",@progbits
	.sectionflags	@""
	.align	4
.nv.constant0._Z35group_norm_nhwc_bwd_one_pass_kernelI11Bf16IOFp32WLi512ELi12ELi384EEv26Group_norm_nhwc_bwd_params:
	.zero		1080


//--------------------- .nv.constant0._Z35group_norm_nhwc_bwd_one_pass_kernelI11Bf16IOBf16WLi64ELi12ELi384EEv26Group_norm_nhwc_bwd_params --------------------------
	.section	.nv.constant0._Z35group_norm_nhwc_bwd_one_pass_kernelI11Bf16IOBf16WLi64ELi12ELi384EEv26Group_norm_nhwc_bwd_params,"a",@progbits
	.sectionflags	@""
	.align	4
.nv.constant0._Z35group_norm_nhwc_bwd_one_pass_kernelI11Bf16IOBf16WLi64ELi12ELi384EEv26Group_norm_nhwc_bwd_params:
	.zero		1080


//--------------------- .nv.constant0._Z35group_norm_nhwc_bwd_one_pass_kernelI11Bf16IOBf16WLi128ELi12ELi384EEv26Group_norm_nhwc_bwd_params --------------------------
	.section	.nv.constant0._Z35group_norm_nhwc_bwd_one_pass_kernelI11Bf16IOBf16WLi128ELi12ELi384EEv26Group_norm_nhwc_bwd_params,"a",@progbits
	.sectionflags	@""
	.align	4
.nv.constant0._Z35group_norm_nhwc_bwd_one_pass_kernelI11Bf16IOBf16WLi128ELi12ELi384EEv26Group_norm_nhwc_bwd_params:
	.zero		1080


//--------------------- .nv.constant0._Z35group_norm_nhwc_bwd_one_pass_kernelI11Bf16IOBf16WLi256ELi12ELi384EEv26Group_norm_nhwc_bwd_params --------------------------
	.section	.nv.constant0._Z35group_norm_nhwc_bwd_one_pass_kernelI11Bf16IOBf16WLi256ELi12ELi384EEv26Group_norm_nhwc_bwd_params,"a",@progbits
	.sectionflags	@""
	.align	4
.nv.constant0._Z35group_norm_nhwc_bwd_one_pass_kernelI11Bf16IOBf16WLi256ELi12ELi384EEv26Group_norm_nhwc_bwd_params:
	.zero		1080


//--------------------- .nv.constant0._Z35group_norm_nhwc_bwd_one_pass_kernelI11Bf16IOBf16WLi512ELi12ELi384EEv26Group_norm_nhwc_bwd_params --------------------------
	.section	.nv.constant0._Z35group_norm_nhwc_bwd_one_pass_kernelI11Bf16IOBf16WLi512ELi12ELi384EEv26Group_norm_nhwc_bwd_params,"a",@progbits
	.sectionflags	@""
	.align	4
.nv.constant0._Z35group_norm_nhwc_bwd_one_pass_kernelI11Bf16IOBf16WLi512ELi12ELi384EEv26Group_norm_nhwc_bwd_params:
	.zero		1080


//--------------------- .nv.constant0._Z35group_norm_nhwc_bwd_one_pass_kernelI11Bf16IOFp16WLi64ELi12ELi384EEv26Group_norm_nhwc_bwd_params --------------------------
	.section	.nv.constant0._Z35group_norm_nhwc_bwd_one_pass_kernelI11Bf16IOFp16WLi64ELi12ELi384EEv26Group_norm_nhwc_bwd_params,"a",@progbits
	.sectionflags	@""
	.align	4
.nv.constant0._Z35group_norm_nhwc_bwd_one_pass_kernelI11Bf16IOFp16WLi64ELi12ELi384EEv26Group_norm_nhwc_bwd_params:
	.zero		1080


//--------------------- .nv.constant0._Z35group_norm_nhwc_bwd_one_pass_kernelI11Bf16IOFp16WLi128ELi12ELi384EEv26Group_norm_nhwc_bwd_params --------------------------
	.section	.nv.constant0._Z35group_norm_nhwc_bwd_one_pass_kernelI11Bf16IOFp16WLi128ELi12ELi384EEv26Group_norm_nhwc_bwd_params,"a",@progbits
	.sectionflags	@""
	.align	4
.nv.constant0._Z35group_norm_nhwc_bwd_one_pass_kernelI11Bf16IOFp16WLi128ELi12ELi384EEv26Group_norm_nhwc_bwd_params:
	.zero		1080


//--------------------- .nv.constant0._Z35group_norm_nhwc_bwd_one_pass_kernelI11Bf16IOFp16WLi256ELi12ELi384EEv26Group_norm_nhwc_bwd_params --------------------------
	.section	.nv.constant0._Z35group_norm_nhwc_bwd_one_pass_kernelI11Bf16IOFp16WLi256ELi12ELi384EEv26Group_norm_nhwc_bwd_params,"a",@progbits
	.sectionflags	@""
	.align	4
.nv.constant0._Z35group_norm_nhwc_bwd_one_pass_kernelI11Bf16IOFp16WLi256ELi12ELi384EEv26Group_norm_nhwc_bwd_params:
	.zero		1080


//--------------------- .nv.constant0._Z35group_norm_nhwc_bwd_one_pass_kernelI11Bf16IOFp16WLi512ELi12ELi384EEv26Group_norm_nhwc_bwd_params --------------------------
	.section	.nv.constant0._Z35group_norm_nhwc_bwd_one_pass_kernelI11Bf16IOFp16WLi512ELi12ELi384EEv26Group_norm_nhwc_bwd_params,"a",@progbits
	.sectionflags	@""
	.align	4
.nv.constant0._Z35group_norm_nhwc_bwd_one_pass_kernelI11Bf16IOFp16WLi512ELi12ELi384EEv26Group_norm_nhwc_bwd_params:
	.zero		1080


//--------------------- .nv.constant0._Z35group_norm_nhwc_bwd_one_pass_kernelI11Fp16IOFp32WLi64ELi12ELi384EEv26Group_norm_nhwc_bwd_params --------------------------
	.section	.nv.constant0._Z35group_norm_nhwc_bwd_one_pass_kernelI11Fp16IOFp32WLi64ELi12ELi384EEv26Group_norm_nhwc_bwd_params,"a",@progbits
	.sectionflags	@""
	.align	4
.nv.constant0._Z35group_norm_nhwc_bwd_one_pass_kernelI11Fp16IOFp32WLi64ELi12ELi384EEv26Group_norm_nhwc_bwd_params:
	.zero		1080


//--------------------- .nv.constant0._Z35group_norm_nhwc_bwd_one_pass_kernelI11Fp16IOFp32WLi128ELi12ELi384EEv26Group_norm_nhwc_bwd_params --------------------------
	.section	.nv.constant0._Z35group_norm_nhwc_bwd_one_pass_kernelI11Fp16IOFp32WLi128ELi12ELi384EEv26Group_norm_nhwc_bwd_params,"a",@progbits
	.sectionflags	@""
	.align	4
.nv.constant0._Z35group_norm_nhwc_bwd_one_pass_kernelI11Fp16IOFp32WLi128ELi12ELi384EEv26Group_norm_nhwc_bwd_params:
	.zero		1080


//--------------------- .nv.constant0._Z35group_norm_nhwc_bwd_one_pass_kernelI11Fp16IOFp32WLi256ELi12ELi384EEv26Group_norm_nhwc_bwd_params --------------------------
	.section	.nv.constant0._Z35group_norm_nhwc_bwd_one_pass_kernelI11Fp16IOFp32WLi256ELi12ELi384EEv26Group_norm_nhwc_bwd_params,"a",@progbits
	.sectionflags	@""
	.align	4
.nv.constant0._Z35group_norm_nhwc_bwd_one_pass_kernelI11Fp16IOFp32WLi256ELi12ELi384EEv26Group_norm_nhwc_bwd_params:
	.zero		1080


//--------------------- .nv.constant0._Z35group_norm_nhwc_bwd_one_pass_kernelI11Fp16IOFp32WLi512ELi12ELi384EEv26Group_norm_nhwc_bwd_params --------------------------
	.section	.nv.constant0._Z35group_norm_nhwc_bwd_one_pass_kernelI11Fp16IOFp32WLi512ELi12ELi384EEv26Group_norm_nhwc_bwd_params,"a",@progbits
	.sectionflags	@""
	.align	4
.nv.constant0._Z35group_norm_nhwc_bwd_one_pass_kernelI11Fp16IOFp32WLi512ELi12ELi384EEv26Group_norm_nhwc_bwd_params:
	.zero		1080


//--------------------- .nv.constant0._Z35group_norm_nhwc_bwd_one_pass_kernelI11Fp16IOBf16WLi64ELi12ELi384EEv26Group_norm_nhwc_bwd_params --------------------------
	.section	.nv.constant0._Z35group_norm_nhwc_bwd_one_pass_kernelI11Fp16IOBf16WLi64ELi12ELi384EEv26Group_norm_nhwc_bwd_params,"a",@progbits
	.sectionflags	@""
	.align	4
.nv.constant0._Z35group_norm_nhwc_bwd_one_pass_kernelI11Fp16IOBf16WLi64ELi12ELi384EEv26Group_norm_nhwc_bwd_params:
	.zero		1080


//--------------------- .nv.constant0._Z35group_norm_nhwc_bwd_one_pass_kernelI11Fp16IOBf16WLi128ELi12ELi384EEv26Group_norm_nhwc_bwd_params --------------------------
	.section	.nv.constant0._Z35group_norm_nhwc_bwd_one_pass_kernelI11Fp16IOBf16WLi128ELi12ELi384EEv26Group_norm_nhwc_bwd_params,"a",@progbits
	.sectionflags	@""
	.align	4
.nv.constant0._Z35group_norm_nhwc_bwd_one_pass_kernelI11Fp16IOBf16WLi128ELi12ELi384EEv26Group_norm_nhwc_bwd_params:
	.zero		1080


//--------------------- .nv.constant0._Z35group_norm_nhwc_bwd_one_pass_kernelI11Fp16IOBf16WLi256ELi12ELi384EEv26Group_norm_nhwc_bwd_params --------------------------
	.section	.nv.constant0._Z35group_norm_nhwc_bwd_one_pass_kernelI11Fp16IOBf16WLi256ELi12ELi384EEv26Group_norm_nhwc_bwd_params,"a",@progbits
	.sectionflags	@""
	.align	4
.nv.constant0._Z35group_norm_nhwc_bwd_one_pass_kernelI11Fp16IOBf16WLi256ELi12ELi384EEv26Group_norm_nhwc_bwd_params:
	.zero		1080


//--------------------- .nv.constant0._Z35group_norm_nhwc_bwd_one_pass_kernelI11Fp16IOBf16WLi512ELi12ELi384EEv26Group_norm_nhwc_bwd_params --------------------------
	.section	.nv.constant0._Z35group_norm_nhwc_bwd_one_pass_kernelI11Fp16IOBf16WLi512ELi12ELi384EEv26Group_norm_nhwc_bwd_params,"a",@progbits
	.sectionflags	@""
	.align	4
.nv.constant0._Z35group_norm_nhwc_bwd_one_pass_kernelI11Fp16IOBf16WLi512ELi12ELi384EEv26Group_norm_nhwc_bwd_params:
	.zero		1080


//--------------------- .nv.constant0._Z35group_norm_nhwc_bwd_one_pass_kernelI11Fp16IOFp16WLi64ELi12ELi384EEv26Group_norm_nhwc_bwd_params --------------------------
	.section	.nv.constant0._Z35group_norm_nhwc_bwd_one_pass_kernelI11Fp16IOFp16WLi64ELi12ELi384EEv26Group_norm_nhwc_bwd_params,"a",@progbits
	.sectionflags	@""
	.align	4
.nv.constant0._Z35group_norm_nhwc_bwd_one_pass_kernelI11Fp16IOFp16WLi64ELi12ELi384EEv26Group_norm_nhwc_bwd_params:
	.zero		1080


//--------------------- .nv.constant0._Z35group_norm_nhwc_bwd_one_pass_kernelI11Fp16IOFp16WLi128ELi12ELi384EEv26Group_norm_nhwc_bwd_params --------------------------
	.section	.nv.constant0._Z35group_norm_nhwc_bwd_one_pass_kernelI11Fp16IOFp16WLi128ELi12ELi384EEv26Group_norm_nhwc_bwd_params,"a",@progbits
	.sectionflags	@""
	.align	4
.nv.constant0._Z35group_norm_nhwc_bwd_one_pass_kernelI11Fp16IOFp16WLi128ELi12ELi384EEv26Group_norm_nhwc_bwd_params:
	.zero		1080


//--------------------- .nv.constant0._Z35group_norm_nhwc_bwd_one_pass_kernelI11Fp16IOFp16WLi256ELi12ELi384EEv26Group_norm_nhwc_bwd_params --------------------------
	.section	.nv.constant0._Z35group_norm_nhwc_bwd_one_pass_kernelI11Fp16IOFp16WLi256ELi12ELi384EEv26Group_norm_nhwc_bwd_params,"a",@progbits
	.sectionflags	@""
	.align	4
.nv.constant0._Z35group_norm_nhwc_bwd_one_pass_kernelI11Fp16IOFp16WLi256ELi12ELi384EEv26Group_norm_nhwc_bwd_params:
	.zero		1080


//--------------------- .nv.constant0._Z35group_norm_nhwc_bwd_one_pass_kernelI11Fp16IOFp16WLi512ELi12ELi384EEv26Group_norm_nhwc_bwd_params --------------------------
	.section	.nv.constant0._Z35group_norm_nhwc_bwd_one_pass_kernelI11Fp16IOFp16WLi512ELi12ELi384EEv26Group_norm_nhwc_bwd_params,"a",@progbits
	.sectionflags	@""
	.align	4
.nv.constant0._Z35group_norm_nhwc_bwd_one_pass_kernelI11Fp16IOFp16WLi512ELi12ELi384EEv26Group_norm_nhwc_bwd_params:
	.zero		1080


//--------------------- .nv.constant0._Z35group_norm_nhwc_bwd_one_pass_kernelI11Fp32IOFp32WLi64ELi12ELi384EEv26Group_norm_nhwc_bwd_params --------------------------
	.section	.nv.constant0._Z35group_norm_nhwc_bwd_one_pass_kernelI11Fp32IOFp32WLi64ELi12ELi384EEv26Group_norm_nhwc_bwd_params,"a",@progbits
	.sectionflags	@""
	.align	4
.nv.constant0._Z35group_norm_nhwc_bwd_one_pass_kernelI11Fp32IOFp32WLi64ELi12ELi384EEv26Group_norm_nhwc_bwd_params:
	.zero		1080


//--------------------- .nv.constant0._Z35group_norm_nhwc_bwd_one_pass_kernelI11Fp32IOFp32WLi128ELi12ELi384EEv26Group_norm_nhwc_bwd_params --------------------------
	.section	.nv.constant0._Z35group_norm_nhwc_bwd_one_pass_kernelI11Fp32IOFp32WLi128ELi12ELi384EEv26Group_norm_nhwc_bwd_params,"a",@progbits
	.sectionflags	@""
	.align	4
.nv.constant0._Z35group_norm_nhwc_bwd_one_pass_kernelI11Fp32IOFp32WLi128ELi12ELi384EEv26Group_norm_nhwc_bwd_params:
	.zero		1080


//--------------------- .nv.constant0._Z35group_norm_nhwc_bwd_one_pass_kernelI11Fp32IOFp32WLi256ELi12ELi384EEv26Group_norm_nhwc_bwd_params --------------------------
	.section	.nv.constant0._Z35group_norm_nhwc_bwd_one_pass_kernelI11Fp32IOFp32WLi256ELi12ELi384EEv26Group_norm_nhwc_bwd_params,"a",@progbits
	.sectionflags	@""
	.align	4
.nv.constant0._Z35group_norm_nhwc_bwd_one_pass_kernelI11Fp32IOFp32WLi256ELi12ELi384EEv26Group_norm_nhwc_bwd_params:
	.zero		1080


//--------------------- .nv.constant0._Z35group_norm_nhwc_bwd_one_pass_kernelI11Fp32IOFp32WLi512ELi12ELi384EEv26Group_norm_nhwc_bwd_params --------------------------
	.section	.nv.constant0._Z35group_norm_nhwc_bwd_one_pass_kernelI11Fp32IOFp32WLi512ELi12ELi384EEv26Group_norm_nhwc_bwd_params,"a",@progbits
	.sectionflags	@""
	.align	4
.nv.constant0._Z35group_norm_nhwc_bwd_one_pass_kernelI11Fp32IOFp32WLi512ELi12ELi384EEv26Group_norm_nhwc_bwd_params:
	.zero		1080


//--------------------- .nv.constant0._Z35group_norm_nhwc_bwd_one_pass_kernelI11Fp32IOBf16WLi64ELi12ELi384EEv26Group_norm_nhwc_bwd_params --------------------------
	.section	.nv.constant0._Z35group_norm_nhwc_bwd_one_pass_kernelI11Fp32IOBf16WLi64ELi12ELi384EEv26Group_norm_nhwc_bwd_params,"a",@progbits
	.sectionflags	@""
	.align	4
.nv.constant0._Z35group_norm_nhwc_bwd_one_pass_kernelI11Fp32IOBf16WLi64ELi12ELi384EEv26Group_norm_nhwc_bwd_params:
	.zero		1080


//--------------------- .nv.constant0._Z35group_norm_nhwc_bwd_one_pass_kernelI11Fp32IOBf16WLi128ELi12ELi384EEv26Group_norm_nhwc_bwd_params --------------------------
	.section	.nv.constant0._Z35group_norm_nhwc_bwd_one_pass_kernelI11Fp32IOBf16WLi128ELi12ELi384EEv26Group_norm_nhwc_bwd_params,"a",@progbits
	.sectionflags	@""
	.align	4
.nv.constant0._Z35group_norm_nhwc_bwd_one_pass_kernelI11Fp32IOBf16WLi128ELi12ELi384EEv26Group_norm_nhwc_bwd_params:
	.zero		1080


//--------------------- .nv.constant0._Z35group_norm_nhwc_bwd_one_pass_kernelI11Fp32IOBf16WLi256ELi12ELi384EEv26Group_norm_nhwc_bwd_params --------------------------
	.section	.nv.constant0._Z35group_norm_nhwc_bwd_one_pass_kernelI11Fp32IOBf16WLi256ELi12ELi384EEv26Group_norm_nhwc_bwd_params,"a",@progbits
	.sectionflags	@""
	.align	4
.nv.constant0._Z35group_norm_nhwc_bwd_one_pass_kernelI11Fp32IOBf16WLi256ELi12ELi384EEv26Group_norm_nhwc_bwd_params:
	.zero		1080


//--------------------- .nv.constant0._Z35group_norm_nhwc_bwd_one_pass_kernelI11Fp32IOBf16WLi512ELi12ELi384EEv26Group_norm_nhwc_bwd_params --------------------------
	.section	.nv.constant0._Z35group_norm_nhwc_bwd_one_pass_kernelI11Fp32IOBf16WLi512ELi12ELi384EEv26Group_norm_nhwc_bwd_params,"a",@progbits
	.sectionflags	@""
	.align	4
.nv.constant0._Z35group_norm_nhwc_bwd_one_pass_kernelI11Fp32IOBf16WLi512ELi12ELi384EEv26Group_norm_nhwc_bwd_params:
	.zero		1080


//--------------------- .nv.constant0._Z35group_norm_nhwc_bwd_one_pass_kernelI11Fp32IOFp16WLi64ELi12ELi384EEv26Group_norm_nhwc_bwd_params --------------------------
	.section	.nv.constant0._Z35group_norm_nhwc_bwd_one_pass_kernelI11Fp32IOFp16WLi64ELi12ELi384EEv26Group_norm_nhwc_bwd_params,"a",@progbits
	.sectionflags	@""
	.align	4
.nv.constant0._Z35group_norm_nhwc_bwd_one_pass_kernelI11Fp32IOFp16WLi64ELi12ELi384EEv26Group_norm_nhwc_bwd_params:
	.zero		1080


//--------------------- .nv.constant0._Z35group_norm_nhwc_bwd_one_pass_kernelI11Fp32IOFp16WLi128ELi12ELi384EEv26Group_norm_nhwc_bwd_params --------------------------
	.section	.nv.constant0._Z35group_norm_nhwc_bwd_one_pass_kernelI11Fp32IOFp16WLi128ELi12ELi384EEv26Group_norm_nhwc_bwd_params,"a",@progbits
	.sectionflags	@""
	.align	4
.nv.constant0._Z35group_norm_nhwc_bwd_one_pass_kernelI11Fp32IOFp16WLi128ELi12ELi384EEv26Group_norm_nhwc_bwd_params:
	.zero		1080


//--------------------- .nv.constant0._Z35group_norm_nhwc_bwd_one_pass_kernelI11Fp32IOFp16WLi256ELi12ELi384EEv26Group_norm_nhwc_bwd_params --------------------------
	.section	.nv.constant0._Z35group_norm_nhwc_bwd_one_pass_kernelI11Fp32IOFp16WLi256ELi12ELi384EEv26Group_norm_nhwc_bwd_params,"a",@progbits
	.sectionflags	@""
	.align	4
.nv.constant0._Z35group_norm_nhwc_bwd_one_pass_kernelI11Fp32IOFp16WLi256ELi12ELi384EEv26Group_norm_nhwc_bwd_params:
	.zero		1080


//--------------------- .nv.constant0._Z35group_norm_nhwc_bwd_one_pass_kernelI11Fp32IOFp16WLi512ELi12ELi384EEv26Group_norm_nhwc_bwd_params --------------------------
	.section	.nv.constant0._Z35group_norm_nhwc_bwd_one_pass_kernelI11Fp32IOFp16WLi512ELi12ELi384EEv26Group_norm_nhwc_bwd_params,"a",@progbits
	.sectionflags	@""
	.align	4
.nv.constant0._Z35group_norm_nhwc_bwd_one_pass_kernelI11Fp32IOFp16WLi512ELi12ELi384EEv26Group_norm_nhwc_bwd_params:
	.zero		1080


//--------------------- .nv.constant0._Z35group_norm_nhwc_fwd_one_pass_kernelI11Bf16IOFp32WLi64ELi12ELi384EEv26Group_norm_nhwc_fwd_params --------------------------
	.section	.nv.constant0._Z35group_norm_nhwc_fwd_one_pass_kernelI11Bf16IOFp32WLi64ELi12ELi384EEv26Group_norm_nhwc_fwd_params,"a",@progbits
	.sectionflags	@""
	.align	4
.nv.constant0._Z35group_norm_nhwc_fwd_one_pass_kernelI11Bf16IOFp32WLi64ELi12ELi384EEv26Group_norm_nhwc_fwd_params:
	.zero		1056


//--------------------- .nv.constant0._Z35group_norm_nhwc_fwd_one_pass_kernelI11Bf16IOFp32WLi128ELi12ELi384EEv26Group_norm_nhwc_fwd_params --------------------------
	.section	.nv.constant0._Z35group_norm_nhwc_fwd_one_pass_kernelI11Bf16IOFp32WLi128ELi12ELi384EEv26Group_norm_nhwc_fwd_params,"a",@progbits
	.sectionflags	@""
	.align	4
.nv.constant0._Z35group_norm_nhwc_fwd_one_pass_kernelI11Bf16IOFp32WLi128ELi12ELi384EEv26Group_norm_nhwc_fwd_params:
	.zero		1056


//--------------------- .nv.constant0._Z35group_norm_nhwc_fwd_one_pass_kernelI11Bf16IOFp32WLi256ELi12ELi384EEv26Group_norm_nhwc_fwd_params --------------------------
	.section	.nv.constant0._Z35group_norm_nhwc_fwd_one_pass_kernelI11Bf16IOFp32WLi256ELi12ELi384EEv26Group_norm_nhwc_fwd_params,"a",@progbits
	.sectionflags	@""
	.align	4
.nv.constant0._Z35group_norm_nhwc_fwd_one_pass_kernelI11Bf16IOFp32WLi256ELi12ELi384EEv26Group_norm_nhwc_fwd_params:
	.zero		1056


//--------------------- .nv.constant0._Z35group_norm_nhwc_fwd_one_pass_kernelI11Bf16IOFp32WLi512ELi12ELi384EEv26Group_norm_nhwc_fwd_params --------------------------
	.section	.nv.constant0._Z35group_norm_nhwc_fwd_one_pass_kernelI11Bf16IOFp32WLi512ELi12ELi384EEv26Group_norm_nhwc_fwd_params,"a",@progbits
	.sectionflags	@""
	.align	4
.nv.constant0._Z35group_norm_nhwc_fwd_one_pass_kernelI11Bf16IOFp32WLi512ELi12ELi384EEv26Group_norm_nhwc_fwd_params:
	.zero		1056


//--------------------- .nv.constant0._Z35group_norm_nhwc_fwd_one_pass_kernelI11Bf16IOBf16WLi64ELi12ELi384EEv26Group_norm_nhwc_fwd_params --------------------------
	.section	.nv.constant0._Z35group_norm_nhwc_fwd_one_pass_kernelI11Bf16IOBf16WLi64ELi12ELi384EEv26Group_norm_nhwc_fwd_params,"a",@progbits
	.sectionflags	@""
	.align	4
.nv.constant0._Z35group_norm_nhwc_fwd_one_pass_kernelI11Bf16IOBf16WLi64ELi12ELi384EEv26Group_norm_nhwc_fwd_params:
	.zero		1056


//--------------------- .nv.constant0._Z35group_norm_nhwc_fwd_one_pass_kernelI11Bf16IOBf16WLi128ELi12ELi384EEv26Group_norm_nhwc_fwd_params --------------------------
	.section	.nv.constant0._Z35group_norm_nhwc_fwd_one_pass_kernelI11Bf16IOBf16WLi128ELi12ELi384EEv26Group_norm_nhwc_fwd_params,"a",@progbits
	.sectionflags	@""
	.align	4
.nv.constant0._Z35group_norm_nhwc_fwd_one_pass_kernelI11Bf16IOBf16WLi128ELi12ELi384EEv26Group_norm_nhwc_fwd_params:
	.zero		1056


//--------------------- .nv.constant0._Z35group_norm_nhwc_fwd_one_pass_kernelI11Bf16IOBf16WLi256ELi12ELi384EEv26Group_norm_nhwc_fwd_params --------------------------
	.section	.nv.constant0._Z35group_norm_nhwc_fwd_one_pass_kernelI11Bf16IOBf16WLi256ELi12ELi384EEv26Group_norm_nhwc_fwd_params,"a",@progbits
	.sectionflags	@""
	.align	4
.nv.constant0._Z35group_norm_nhwc_fwd_one_pass_kernelI11Bf16IOBf16WLi256ELi12ELi384EEv26Group_norm_nhwc_fwd_params:
	.zero		1056


//--------------------- .nv.constant0._Z35group_norm_nhwc_fwd_one_pass_kernelI11Bf16IOBf16WLi512ELi12ELi384EEv26Group_norm_nhwc_fwd_params --------------------------
	.section	.nv.constant0._Z35group_norm_nhwc_fwd_one_pass_kernelI11Bf16IOBf16WLi512ELi12ELi384EEv26Group_norm_nhwc_fwd_params,"a",@progbits
	.sectionflags	@""
	.align	4
.nv.constant0._Z35group_norm_nhwc_fwd_one_pass_kernelI11Bf16IOBf16WLi512ELi12ELi384EEv26Group_norm_nhwc_fwd_params:
	.zero		1056


//--------------------- .nv.constant0._Z35group_norm_nhwc_fwd_one_pass_kernelI11Bf16IOFp16WLi64ELi12ELi384EEv26Group_norm_nhwc_fwd_params --------------------------
	.section	.nv.constant0._Z35group_norm_nhwc_fwd_one_pass_kernelI11Bf16IOFp16WLi64ELi12ELi384EEv26Group_norm_nhwc_fwd_params,"a",@progbits
	.sectionflags	@""
	.align	4
.nv.constant0._Z35group_norm_nhwc_fwd_one_pass_kernelI11Bf16IOFp16WLi64ELi12ELi384EEv26Group_norm_nhwc_fwd_params:
	.zero		1056


//--------------------- .nv.constant0._Z35group_norm_nhwc_fwd_one_pass_kernelI11Bf16IOFp16WLi128ELi12ELi384EEv26Group_norm_nhwc_fwd_params --------------------------
	.section	.nv.constant0._Z35group_norm_nhwc_fwd_one_pass_kernelI11Bf16IOFp16WLi128ELi12ELi384EEv26Group_norm_nhwc_fwd_params,"a",@progbits
	.sectionflags	@""
	.align	4
.nv.constant0._Z35group_norm_nhwc_fwd_one_pass_kernelI11Bf16IOFp16WLi128ELi12ELi384EEv26Group_norm_nhwc_fwd_params:
	.zero		1056


//--------------------- .nv.constant0._Z35group_norm_nhwc_fwd_one_pass_kernelI11Bf16IOFp16WLi256ELi12ELi384EEv26Group_norm_nhwc_fwd_params --------------------------
	.section	.nv.constant0._Z35group_norm_nhwc_fwd_one_pass_kernelI11Bf16IOFp16WLi256ELi12ELi384EEv26Group_norm_nhwc_fwd_params,"a",@progbits
	.sectionflags	@""
	.align	4
.nv.constant0._Z35group_norm_nhwc_fwd_one_pass_kernelI11Bf16IOFp16WLi256ELi12ELi384EEv26Group_norm_nhwc_fwd_params:
	.zero		1056


//--------------------- .nv.constant0._Z35group_norm_nhwc_fwd_one_pass_kernelI11Bf16IOFp16WLi512ELi12ELi384EEv26Group_norm_nhwc_fwd_params --------------------------
	.section	.nv.constant0._Z35group_norm_nhwc_fwd_one_pass_kernelI11Bf16IOFp16WLi512ELi12ELi384EEv26Group_norm_nhwc_fwd_params,"a",@progbits
	.sectionflags	@""
	.align	4
.nv.constant0._Z35group_norm_nhwc_fwd_one_pass_kernelI11Bf16IOFp16WLi512ELi12ELi384EEv26Group_norm_nhwc_fwd_params:
	.zero		1056


//--------------------- .nv.constant0._Z35group_norm_nhwc_fwd_one_pass_kernelI11Fp16IOFp32WLi64ELi12ELi384EEv26Group_norm_nhwc_fwd_params --------------------------
	.section	.nv.constant0._Z35group_norm_nhwc_fwd_one_pass_kernelI11Fp16IOFp32WLi64ELi12ELi384EEv26Group_norm_nhwc_fwd_params,"a",@progbits
	.sectionflags	@""
	.align	4
.nv.constant0._Z35group_norm_nhwc_fwd_one_pass_kernelI11Fp16IOFp32WLi64ELi12ELi384EEv26Group_norm_nhwc_fwd_params:
	.zero		1056


//--------------------- .nv.constant0._Z35group_norm_nhwc_fwd_one_pass_kernelI11Fp16IOFp32WLi128ELi12ELi384EEv26Group_norm_nhwc_fwd_params --------------------------
	.section	.nv.constant0._Z35group_norm_nhwc_fwd_one_pass_kernelI11Fp16IOFp32WLi128ELi12ELi384EEv26Group_norm_nhwc_fwd_params,"a",@progbits
	.sectionflags	@""
	.align	4
.nv.constant0._Z35group_norm_nhwc_fwd_one_pass_kernelI11Fp16IOFp32WLi128ELi12ELi384EEv26Group_norm_nhwc_fwd_params:
	.zero		1056


//--------------------- .nv.constant0._Z35group_norm_nhwc_fwd_one_pass_kernelI11Fp16IOFp32WLi256ELi12ELi384EEv26Group_norm_nhwc_fwd_params --------------------------
	.section	.nv.constant0._Z35group_norm_nhwc_fwd_one_pass_kernelI11Fp16IOFp32WLi256ELi12ELi384EEv26Group_norm_nhwc_fwd_params,"a",@progbits
	.sectionflags	@""
	.align	4
.nv.constant0._Z35group_norm_nhwc_fwd_one_pass_kernelI11Fp16IOFp32WLi256ELi12ELi384EEv26Group_norm_nhwc_fwd_params:
	.zero		1056


//--------------------- .nv.constant0._Z35group_norm_nhwc_fwd_one_pass_kernelI11Fp16IOFp32WLi512ELi12ELi384EEv26Group_norm_nhwc_fwd_params --------------------------
	.section	.nv.constant0._Z35group_norm_nhwc_fwd_one_pass_kernelI11Fp16IOFp32WLi512ELi12ELi384EEv26Group_norm_nhwc_fwd_params,"a",@progbits
	.sectionflags	@""
	.align	4
.nv.constant0._Z35group_norm_nhwc_fwd_one_pass_kernelI11Fp16IOFp32WLi512ELi12ELi384EEv26Group_norm_nhwc_fwd_params:
	.zero		1056


//--------------------- .nv.constant0._Z35group_norm_nhwc_fwd_one_pass_kernelI11Fp16IOBf16WLi64ELi12ELi384EEv26Group_norm_nhwc_fwd_params --------------------------
	.section	.nv.constant0._Z35group_norm_nhwc_fwd_one_pass_kernelI11Fp16IOBf16WLi64ELi12ELi384EEv26Group_norm_nhwc_fwd_params,"a",@progbits
	.sectionflags	@""
	.align	4
.nv.constant0._Z35group_norm_nhwc_fwd_one_pass_kernelI11Fp16IOBf16WLi64ELi12ELi384EEv26Group_norm_nhwc_fwd_params:
	.zero		1056


//--------------------- .nv.constant0._Z35group_norm_nhwc_fwd_one_pass_kernelI11Fp16IOBf16WLi128ELi12ELi384EEv26Group_norm_nhwc_fwd_params --------------------------
	.section	.nv.constant0._Z35group_norm_nhwc_fwd_one_pass_kernelI11Fp16IOBf16WLi128ELi12ELi384EEv26Group_norm_nhwc_fwd_params,"a",@progbits
	.sectionflags	@""
	.align	4
.nv.constant0._Z35group_norm_nhwc_fwd_one_pass_kernelI11Fp16IOBf16WLi128ELi12ELi384EEv26Group_norm_nhwc_fwd_params:
	.zero		1056


//--------------------- .nv.constant0._Z35group_norm_nhwc_fwd_one_pass_kernelI11Fp16IOBf16WLi256ELi12ELi384EEv26Group_norm_nhwc_fwd_params --------------------------
	.section	.nv.constant0._Z35group_norm_nhwc_fwd_one_pass_kernelI11Fp16IOBf16WLi256ELi12ELi384EEv26Group_norm_nhwc_fwd_params,"a",@progbits
	.sectionflags	@""
	.align	4
.nv.constant0._Z35group_norm_nhwc_fwd_one_pass_kernelI11Fp16IOBf16WLi256ELi12ELi384EEv26Group_norm_nhwc_fwd_params:
	.zero		1056


//--------------------- .nv.constant0._Z35group_norm_nhwc_fwd_one_pass_kernelI11Fp16IOBf16WLi512ELi12ELi384EEv26Group_norm_nhwc_fwd_params --------------------------
	.section	.nv.constant0._Z35group_norm_nhwc_fwd_one_pass_kernelI11Fp16IOBf16WLi512ELi12ELi384EEv26Group_norm_nhwc_fwd_params,"a",@progbits
	.sectionflags	@""
	.align	4
.nv.constant0._Z35group_norm_nhwc_fwd_one_pass_kernelI11Fp16IOBf16WLi512ELi12ELi384EEv26Group_norm_nhwc_fwd_params:
	.zero		1056


//--------------------- .nv.constant0._Z35group_norm_nhwc_fwd_one_pass_kernelI11Fp16IOFp16WLi64ELi12ELi384EEv26Group_norm_nhwc_fwd_params --------------------------
	.section	.nv.constant0._Z35group_norm_nhwc_fwd_one_pass_kernelI11Fp16IOFp16WLi64ELi12ELi384EEv26Group_norm_nhwc_fwd_params,"a",@progbits
	.sectionflags	@""
	.align	4
.nv.constant0._Z35group_norm_nhwc_fwd_one_pass_kernelI11Fp16IOFp16WLi64ELi12ELi384EEv26Group_norm_nhwc_fwd_params:
	.zero		1056


//--------------------- .nv.constant0._Z35group_norm_nhwc_fwd_one_pass_kernelI11Fp16IOFp16WLi128ELi12ELi384EEv26Group_norm_nhwc_fwd_params --------------------------
	.section	.nv.constant0._Z35group_norm_nhwc_fwd_one_pass_kernelI11Fp16IOFp16WLi128ELi12ELi384EEv26Group_norm_nhwc_fwd_params,"a",@progbits
	.sectionflags	@""
	.align	4
.nv.constant0._Z35group_norm_nhwc_fwd_one_pass_kernelI11Fp16IOFp16WLi128ELi12ELi384EEv26Group_norm_nhwc_fwd_params:
	.zero		1056


//--------------------- .nv.constant0._Z35group_norm_nhwc_fwd_one_pass_kernelI11Fp16IOFp16WLi256ELi12ELi384EEv26Group_norm_nhwc_fwd_params --------------------------
	.section	.nv.constant0._Z35group_norm_nhwc_fwd_one_pass_kernelI11Fp16IOFp16WLi256ELi12ELi384EEv26Group_norm_nhwc_fwd_params,"a",@progbits
	.sectionflags	@""
	.align	4
.nv.constant0._Z35group_norm_nhwc_fwd_one_pass_kernelI11Fp16IOFp16WLi256ELi12ELi384EEv26Group_norm_nhwc_fwd_params:
	.zero		1056


//--------------------- .nv.constant0._Z35group_norm_nhwc_fwd_one_pass_kernelI11Fp16IOFp16WLi512ELi12ELi384EEv26Group_norm_nhwc_fwd_params --------------------------
	.section	.nv.constant0._Z35group_norm_nhwc_fwd_one_pass_kernelI11Fp16IOFp16WLi512ELi12ELi384EEv26Group_norm_nhwc_fwd_params,"a",@progbits
	.sectionflags	@""
	.align	4
.nv.constant0._Z35group_norm_nhwc_fwd_one_pass_kernelI11Fp16IOFp16WLi512ELi12ELi384EEv26Group_norm_nhwc_fwd_params:
	.zero		1056


//--------------------- .nv.constant0._Z35group_norm_nhwc_fwd_one_pass_kernelI11Fp32IOFp32WLi64ELi12ELi384EEv26Group_norm_nhwc_fwd_params --------------------------
	.section	.nv.constant0._Z35group_norm_nhwc_fwd_one_pass_kernelI11Fp32IOFp32WLi64ELi12ELi384EEv26Group_norm_nhwc_fwd_params,"a",@progbits
	.sectionflags	@""
	.align	4
.nv.constant0._Z35group_norm_nhwc_fwd_one_pass_kernelI11Fp32IOFp32WLi64ELi12ELi384EEv26Group_norm_nhwc_fwd_params:
	.zero		1056


//--------------------- .nv.constant0._Z35group_norm_nhwc_fwd_one_pass_kernelI11Fp32IOFp32WLi128ELi12ELi384EEv26Group_norm_nhwc_fwd_params --------------------------
	.section	.nv.constant0._Z35group_norm_nhwc_fwd_one_pass_kernelI11Fp32IOFp32WLi128ELi12ELi384EEv26Group_norm_nhwc_fwd_params,"a",@progbits
	.sectionflags	@""
	.align	4
.nv.constant0._Z35group_norm_nhwc_fwd_one_pass_kernelI11Fp32IOFp32WLi128ELi12ELi384EEv26Group_norm_nhwc_fwd_params:
	.zero		1056


//--------------------- .nv.constant0._Z35group_norm_nhwc_fwd_one_pass_kernelI11Fp32IOFp32WLi256ELi12ELi384EEv26Group_norm_nhwc_fwd_params --------------------------
	.section	.nv.constant0._Z35group_norm_nhwc_fwd_one_pass_kernelI11Fp32IOFp32WLi256ELi12ELi384EEv26Group_norm_nhwc_fwd_params,"a",@progbits
	.sectionflags	@""
	.align	4
.nv.constant0._Z35group_norm_nhwc_fwd_one_pass_kernelI11Fp32IOFp32WLi256ELi12ELi384EEv26Group_norm_nhwc_fwd_params:
	.zero		1056


//--------------------- .nv.constant0._Z35group_norm_nhwc_fwd_one_pass_kernelI11Fp32IOFp32WLi512ELi12ELi384EEv26Group_norm_nhwc_fwd_params --------------------------
	.section	.nv.constant0._Z35group_norm_nhwc_fwd_one_pass_kernelI11Fp32IOFp32WLi512ELi12ELi384EEv26Group_norm_nhwc_fwd_params,"a",@progbits
	.sectionflags	@""
	.align	4
.nv.constant0._Z35group_norm_nhwc_fwd_one_pass_kernelI11Fp32IOFp32WLi512ELi12ELi384EEv26Group_norm_nhwc_fwd_params:
	.zero		1056


//--------------------- .nv.constant0._Z35group_norm_nhwc_fwd_one_pass_kernelI11Fp32IOBf16WLi64ELi12ELi384EEv26Group_norm_nhwc_fwd_params --------------------------
	.section	.nv.constant0._Z35group_norm_nhwc_fwd_one_pass_kernelI11Fp32IOBf16WLi64ELi12ELi384EEv26Group_norm_nhwc_fwd_params,"a",@progbits
	.sectionflags	@""
	.align	4
.nv.constant0._Z35group_norm_nhwc_fwd_one_pass_kernelI11Fp32IOBf16WLi64ELi12ELi384EEv26Group_norm_nhwc_fwd_params:
	.zero		1056


//--------------------- .nv.constant0._Z35group_norm_nhwc_fwd_one_pass_kernelI11Fp32IOBf16WLi128ELi12ELi384EEv26Group_norm_nhwc_fwd_params --------------------------
	.section	.nv.constant0._Z35group_norm_nhwc_fwd_one_pass_kernelI11Fp32IOBf16WLi128ELi12ELi384EEv26Group_norm_nhwc_fwd_params,"a",@progbits
	.sectionflags	@""
	.align	4
.nv.constant0._Z35group_norm_nhwc_fwd_one_pass_kernelI11Fp32IOBf16WLi128ELi12ELi384EEv26Group_norm_nhwc_fwd_params:
	.zero		1056


//--------------------- .nv.constant0._Z35group_norm_nhwc_fwd_one_pass_kernelI11Fp32IOBf16WLi256ELi12ELi384EEv26Group_norm_nhwc_fwd_params --------------------------
	.section	.nv.constant0._Z35group_norm_nhwc_fwd_one_pass_kernelI11Fp32IOBf16WLi256ELi12ELi384EEv26Group_norm_nhwc_fwd_params,"a",@progbits
	.sectionflags	@""
	.align	4
.nv.constant0._Z35group_norm_nhwc_fwd_one_pass_kernelI11Fp32IOBf16WLi256ELi12ELi384EEv26Group_norm_nhwc_fwd_params:
	.zero		1056


//--------------------- .nv.constant0._Z35group_norm_nhwc_fwd_one_pass_kernelI11Fp32IOBf16WLi512ELi12ELi384EEv26Group_norm_nhwc_fwd_params --------------------------
	.section	.nv.constant0._Z35group_norm_nhwc_fwd_one_pass_kernelI11Fp32IOBf16WLi512ELi12ELi384EEv26Group_norm_nhwc_fwd_params,"a",@progbits
	.sectionflags	@""
	.align	4
.nv.constant0._Z35group_norm_nhwc_fwd_one_pass_kernelI11Fp32IOBf16WLi512ELi12ELi384EEv26Group_norm_nhwc_fwd_params:
	.zero		1056


//--------------------- .nv.constant0._Z35group_norm_nhwc_fwd_one_pass_kernelI11Fp32IOFp16WLi64ELi12ELi384EEv26Group_norm_nhwc_fwd_params --------------------------
	.section	.nv.constant0._Z35group_norm_nhwc_fwd_one_pass_kernelI11Fp32IOFp16WLi64ELi12ELi384EEv26Group_norm_nhwc_fwd_params,"a",@progbits
	.sectionflags	@""
	.align	4
.nv.constant0._Z35group_norm_nhwc_fwd_one_pass_kernelI11Fp32IOFp16WLi64ELi12ELi384EEv26Group_norm_nhwc_fwd_params:
	.zero		1056


//--------------------- .nv.constant0._Z35group_norm_nhwc_fwd_one_pass_kernelI11Fp32IOFp16WLi128ELi12ELi384EEv26Group_norm_nhwc_fwd_params --------------------------
	.section	.nv.constant0._Z35group_norm_nhwc_fwd_one_pass_kernelI11Fp32IOFp16WLi128ELi12ELi384EEv26Group_norm_nhwc_fwd_params,"a",@progbits
	.sectionflags	@""
	.align	4
.nv.constant0._Z35group_norm_nhwc_fwd_one_pass_kernelI11Fp32IOFp16WLi128ELi12ELi384EEv26Group_norm_nhwc_fwd_params:
	.zero		1056


//--------------------- .nv.constant0._Z35group_norm_nhwc_fwd_one_pass_kernelI11Fp32IOFp16WLi256ELi12ELi384EEv26Group_norm_nhwc_fwd_params --------------------------
	.section	.nv.constant0._Z35group_norm_nhwc_fwd_one_pass_kernelI11Fp32IOFp16WLi256ELi12ELi384EEv26Group_norm_nhwc_fwd_params,"a",@progbits
	.sectionflags	@""
	.align	4
.nv.constant0._Z35group_norm_nhwc_fwd_one_pass_kernelI11Fp32IOFp16WLi256ELi12ELi384EEv26Group_norm_nhwc_fwd_params:
	.zero		1056


//--------------------- .nv.constant0._Z35group_norm_nhwc_fwd_one_pass_kernelI11Fp32IOFp16WLi512ELi12ELi384EEv26Group_norm_nhwc_fwd_params --------------------------
	.section	.nv.constant0._Z35group_norm_nhwc_fwd_one_pass_kernelI11Fp32IOFp16WLi512ELi12ELi384EEv26Group_norm_nhwc_fwd_params,"a",@progbits
	.sectionflags	@""
	.align	4
.nv.constant0._Z35group_norm_nhwc_fwd_one_pass_kernelI11Fp32IOFp16WLi512ELi12ELi384EEv26Group_norm_nhwc_fwd_params:
	.zero		1056


//--------------------- SYMBOLS --------------------------

	.type		.nv.reservedSmem.offset0,@object
	.size		.nv.reservedSmem.offset0,0x4
	.type		.nv.reservedSmem.cap,@object
	.size		.nv.reservedSmem.cap,0x4
